def matmul_kernel(
    a_ptr,
    b_ptr,
    c_ptr,
    M,
    N,
    K,
    stride_am,
    stride_ak,
    stride_bk,
    stride_bn,
    stride_cm,
    stride_cn,
    BLOCK_M: tl.constexpr,
    BLOCK_N: tl.constexpr,
    BLOCK_K: tl.constexpr,
    GROUP_M: tl.constexpr,
):
    pid = tl.program_id(axis=0)
    num_pid_m = tl.cdiv(M, BLOCK_M)
    num_pid_n = tl.cdiv(N, BLOCK_N)
    num_pid_in_group = GROUP_M * num_pid_n
    group_id = pid // num_pid_in_group
    first_pid_m = group_id * GROUP_M
    group_size_m = min(num_pid_m - first_pid_m, GROUP_M)
    pid_m = first_pid_m + ((pid % num_pid_in_group) % group_size_m)
    pid_n = (pid % num_pid_in_group) // group_size_m

    offs_am = (pid_m * BLOCK_M + tl.arange(0, BLOCK_M)) % M
    offs_bn = (pid_n * BLOCK_N + tl.arange(0, BLOCK_N)) % N
    offs_k = tl.arange(0, BLOCK_K)
    a_ptrs = a_ptr + offs_am[:, None] * stride_am + offs_k[None, :] * stride_ak
    b_ptrs = b_ptr + offs_k[:, None] * stride_bk + offs_bn[None, :] * stride_bn

    acc = tl.zeros((BLOCK_M, BLOCK_N), dtype=tl.float32)
    for kk in range(0, tl.cdiv(K, BLOCK_K)):
        a = tl.load(a_ptrs, mask=offs_k[None, :] < K - kk * BLOCK_K, other=0.0)
        b = tl.load(b_ptrs, mask=offs_k[:, None] < K - kk * BLOCK_K, other=0.0)
        acc = tl.dot(a, b, acc)
        a_ptrs += BLOCK_K * stride_ak
        b_ptrs += BLOCK_K * stride_bk

    c = acc.to(c_ptr.dtype.element_ty)
    offs_cm = pid_m * BLOCK_M + tl.arange(0, BLOCK_M)
    offs_cn = pid_n * BLOCK_N + tl.arange(0, BLOCK_N)
    c_ptrs = c_ptr + offs_cm[:, None] * stride_cm + offs_cn[None, :] * stride_cn
    mask = (offs_cm[:, None] < M) & (offs_cn[None, :] < N)
    tl.store(c_ptrs, c, mask=mask)

# config = {"BLOCK_K": 128, "BLOCK_M": 256, "BLOCK_N": 64, "GROUP_M": 4, "arch": "sm_100", "dtype": "fp16", "num_ctas": 1, "num_stages": 3, "num_warps": 4}
# arch = sm_100


// ===== COMPILED SASS (sm_100a) =====

	.target	sm_100a

	.elftype	@"ET_EXEC"


//--------------------- .note.nv.tkinfo           --------------------------
	.section	.note.nv.tkinfo,"",@"SHT_NOTE"
	.sectionflags	@"SHF_NOTE_NV_TKINFO"
	.tkinfo
        /*0018*/ 	.word	0x00000081
        /*0030*/ 	.string	""
        /*0030*/ 	.string	"ptxas-blackwell"
        /*0030*/ 	.string	"Cuda compilation tools, release 12.9, V12.9.86"
        /*0030*/ 	.string	"Build cuda_12.9.r12.9/compiler.36037853_0"
        /*0030*/ 	.string	"-v  -suppress-debug-info  -lineinfo  -arch sm_100a "



//--------------------- .note.nv.cuver            --------------------------
	.section	.note.nv.cuver,"",@"SHT_NOTE"
	.sectionflags	@"SHF_NOTE_NV_CUVER"
        /*0018*/ 	.short	0x0001
        /*001a*/ 	.short	0x0064
        /*001c*/ 	.short	0x0001
        /*001e*/ 	.short	0x0000
        /*0020*/ 	.short	0x0001
        /*0022*/ 	.short	0x0000


//--------------------- .nv.info                  --------------------------
	.section	.nv.info,"",@"SHT_CUDA_INFO"
	.align	4


	//----- nvinfo : EIATTR_REGCOUNT
	.align		4
        /*0000*/ 	.byte	0x04, 0x2f
        /*0002*/ 	.short	(.L_4 - .L_3)
	.align		4
.L_3:
        /*0004*/ 	.word	index@(matmul_kernel)
        /*0008*/ 	.word	0x000000a8


	//----- nvinfo : EIATTR_FRAME_SIZE
	.align		4
.L_4:
        /*000c*/ 	.byte	0x04, 0x11
        /*000e*/ 	.short	(.L_6 - .L_5)
	.align		4
.L_5:
        /*0010*/ 	.word	index@($__internal_2_$__cuda_sm10x_tcgen05_guardrail_trap_unallocated_columns_being_dealloced)
        /*0014*/ 	.word	0x00001890


	//----- nvinfo : EIATTR_FRAME_SIZE
	.align		4
.L_6:
        /*0018*/ 	.byte	0x04, 0x11
        /*001a*/ 	.short	(.L_8 - .L_7)
	.align		4
.L_7:
        /*001c*/ 	.word	index@($__internal_1_$__cuda_sm10x_tcgen05_guardrail_trap_phase_invalid_during_alloc)
        /*0020*/ 	.word	0x00001890


	//----- nvinfo : EIATTR_FRAME_SIZE
	.align		4
.L_8:
        /*0024*/ 	.byte	0x04, 0x11
        /*0026*/ 	.short	(.L_10 - .L_9)
	.align		4
.L_9:
        /*0028*/ 	.word	index@($__internal_0_$__cuda_sm10x_tcgen05_guardrail_trap_col_being_dealloced_not_returned_by_alloc)
        /*002c*/ 	.word	0x00001890


	//----- nvinfo : EIATTR_FRAME_SIZE
	.align		4
.L_10:
        /*0030*/ 	.byte	0x04, 0x11
        /*0032*/ 	.short	(.L_12 - .L_11)
	.align		4
.L_11:
        /*0034*/ 	.word	index@(matmul_kernel)
        /*0038*/ 	.word	0x00001890


	//----- nvinfo : EIATTR_MIN_STACK_SIZE
	.align		4
.L_12:
        /*003c*/ 	.byte	0x04, 0x12
        /*003e*/ 	.short	(.L_14 - .L_13)
	.align		4
.L_13:
        /*0040*/ 	.word	index@(matmul_kernel)
        /*0044*/ 	.word	0x00001890
.L_14:


//--------------------- .nv.info.matmul_kernel    --------------------------
	.section	.nv.info.matmul_kernel,"",@"SHT_CUDA_INFO"
	.sectionflags	@""
	.align	4


	//----- nvinfo : EIATTR_CUDA_API_VERSION
	.align		4
        /*0000*/ 	.byte	0x04, 0x37
        /*0002*/ 	.short	(.L_16 - .L_15)
.L_15:
        /*0004*/ 	.word	0x00000081


	//----- nvinfo : EIATTR_KPARAM_INFO
	.align		4
.L_16:
        /*0008*/ 	.byte	0x04, 0x17
        /*000a*/ 	.short	(.L_18 - .L_17)
.L_17:
        /*000c*/ 	.word	0x00000000
        /*0010*/ 	.short	0x000d
        /*0012*/ 	.short	0x0048
        /*0014*/ 	.byte	0x00, 0xf4, 0x21, 0x00


	//----- nvinfo : EIATTR_KPARAM_INFO
	.align		4
.L_18:
        /*0018*/ 	.byte	0x04, 0x17
        /*001a*/ 	.short	(.L_20 - .L_19)
.L_19:
        /*001c*/ 	.word	0x00000000
        /*0020*/ 	.short	0x000c
        /*0022*/ 	.short	0x0040
        /*0024*/ 	.byte	0x00, 0xf4, 0x21, 0x00


	//----- nvinfo : EIATTR_KPARAM_INFO
	.align		4
.L_20:
        /*0028*/ 	.byte	0x04, 0x17
        /*002a*/ 	.short	(.L_22 - .L_21)
.L_21:
        /*002c*/ 	.word	0x00000000
        /*0030*/ 	.short	0x000b
        /*0032*/ 	.short	0x0038
        /*0034*/ 	.byte	0x00, 0xf0, 0x11, 0x00


	//----- nvinfo : EIATTR_KPARAM_INFO
	.align		4
.L_22:
        /*0038*/ 	.byte	0x04, 0x17
        /*003a*/ 	.short	(.L_24 - .L_23)
.L_23:
        /*003c*/ 	.word	0x00000000
        /*0040*/ 	.short	0x000a
        /*0042*/ 	.short	0x0034
        /*0044*/ 	.byte	0x00, 0xf0, 0x11, 0x00


	//----- nvinfo : EIATTR_KPARAM_INFO
	.align		4
.L_24:
        /*0048*/ 	.byte	0x04, 0x17
        /*004a*/ 	.short	(.L_26 - .L_25)
.L_25:
        /*004c*/ 	.word	0x00000000
        /*0050*/ 	.short	0x0009
        /*0052*/ 	.short	0x0030
        /*0054*/ 	.byte	0x00, 0xf0, 0x11, 0x00


	//----- nvinfo : EIATTR_KPARAM_INFO
	.align		4
.L_26:
        /*0058*/ 	.byte	0x04, 0x17
        /*005a*/ 	.short	(.L_28 - .L_27)
.L_27:
        /*005c*/ 	.word	0x00000000
        /*0060*/ 	.short	0x0008
        /*0062*/ 	.short	0x002c
        /*0064*/ 	.byte	0x00, 0xf0, 0x11, 0x00


	//----- nvinfo : EIATTR_KPARAM_INFO
	.align		4
.L_28:
        /*0068*/ 	.byte	0x04, 0x17
        /*006a*/ 	.short	(.L_30 - .L_29)
.L_29:
        /*006c*/ 	.word	0x00000000
        /*0070*/ 	.short	0x0007
        /*0072*/ 	.short	0x0028
        /*0074*/ 	.byte	0x00, 0xf0, 0x11, 0x00


	//----- nvinfo : EIATTR_KPARAM_INFO
	.align		4
.L_30:
        /*0078*/ 	.byte	0x04, 0x17
        /*007a*/ 	.short	(.L_32 - .L_31)
.L_31:
        /*007c*/ 	.word	0x00000000
        /*0080*/ 	.short	0x0006
        /*0082*/ 	.short	0x0024
        /*0084*/ 	.byte	0x00, 0xf0, 0x11, 0x00


	//----- nvinfo : EIATTR_KPARAM_INFO
	.align		4
.L_32:
        /*0088*/ 	.byte	0x04, 0x17
        /*008a*/ 	.short	(.L_34 - .L_33)
.L_33:
        /*008c*/ 	.word	0x00000000
        /*0090*/ 	.short	0x0005
        /*0092*/ 	.short	0x0020
        /*0094*/ 	.byte	0x00, 0xf0, 0x11, 0x00


	//----- nvinfo : EIATTR_KPARAM_INFO
	.align		4
.L_34:
        /*0098*/ 	.byte	0x04, 0x17
        /*009a*/ 	.short	(.L_36 - .L_35)
.L_35:
        /*009c*/ 	.word	0x00000000
        /*00a0*/ 	.short	0x0004
        /*00a2*/ 	.short	0x001c
        /*00a4*/ 	.byte	0x00, 0xf0, 0x11, 0x00


	//----- nvinfo : EIATTR_KPARAM_INFO
	.align		4
.L_36:
        /*00a8*/ 	.byte	0x04, 0x17
        /*00aa*/ 	.short	(.L_38 - .L_37)
.L_37:
        /*00ac*/ 	.word	0x00000000
        /*00b0*/ 	.short	0x0003
        /*00b2*/ 	.short	0x0018
        /*00b4*/ 	.byte	0x00, 0xf0, 0x11, 0x00


	//----- nvinfo : EIATTR_KPARAM_INFO
	.align		4
.L_38:
        /*00b8*/ 	.byte	0x04, 0x17
        /*00ba*/ 	.short	(.L_40 - .L_39)
.L_39:
        /*00bc*/ 	.word	0x00000000
        /*00c0*/ 	.short	0x0002
        /*00c2*/ 	.short	0x0010
        /*00c4*/ 	.byte	0x00, 0xf4, 0x21, 0x00


	//----- nvinfo : EIATTR_KPARAM_INFO
	.align		4
.L_40:
        /*00c8*/ 	.byte	0x04, 0x17
        /*00ca*/ 	.short	(.L_42 - .L_41)
.L_41:
        /*00cc*/ 	.word	0x00000000
        /*00d0*/ 	.short	0x0001
        /*00d2*/ 	.short	0x0008
        /*00d4*/ 	.byte	0x00, 0xf4, 0x21, 0x00


	//----- nvinfo : EIATTR_KPARAM_INFO
	.align		4
.L_42:
        /*00d8*/ 	.byte	0x04, 0x17
        /*00da*/ 	.short	(.L_44 - .L_43)
.L_43:
        /*00dc*/ 	.word	0x00000000
        /*00e0*/ 	.short	0x0000
        /*00e2*/ 	.short	0x0000
        /*00e4*/ 	.byte	0x00, 0xf4, 0x21, 0x00


	//----- nvinfo : EIATTR_AT_ENTRY_FRAGMENTS
	.align		4
.L_44:
        /*00e8*/ 	.byte	0x04, 0x4f
        /*00ea*/ 	.short	(.L_46 - .L_45)


	//   ....[0]....
.L_45:
        /*00ec*/ 	.word	0x00000004


	//----- nvinfo : EIATTR_RESERVED_SMEM_USED
	.align		4
.L_46:
        /*00f0*/ 	.byte	0x01, 0x41
	.zero		2


	//----- nvinfo : EIATTR_SPARSE_MMA_MASK
	.align		4
        /*00f4*/ 	.byte	0x03, 0x50
        /*00f6*/ 	.short	0x0000


	//----- nvinfo : EIATTR_TCGEN05_1CTA_USED
	.align		4
        /*00f8*/ 	.byte	0x01, 0x51
	.zero		2


	//----- nvinfo : EIATTR_MAXREG_COUNT
	.align		4
        /*00fc*/ 	.byte	0x03, 0x1b
        /*00fe*/ 	.short	0x00ff


	//----- nvinfo : EIATTR_NUM_BARRIERS
	.align		4
        /*0100*/ 	.byte	0x02, 0x4c
        /*0102*/ 	.byte	0x01
	.zero		1


	//----- nvinfo : EIATTR_ANNOTATIONS
	.align		4
        /*0104*/ 	.byte	0x04, 0x55
        /*0106*/ 	.short	(.L_48 - .L_47)


	//   ....[0]....
.L_47:
        /*0108*/ 	.word	0x00000001
        /*010c*/ 	.byte	0xf0, 0x0d, 0x00, 0x00, 0x01, 0x00, 0x00, 0x00, 0x80, 0x0f, 0x00, 0x00, 0x01, 0x00, 0x00, 0x00
        /* <DEDUP_REMOVED lines=2091> */
        /*83cc*/ 	.byte	0x10, 0x5a, 0x02, 0x00


	//----- nvinfo : EIATTR_INT_WARP_WIDE_INSTR_OFFSETS
	.align		4
.L_48:
        /*83d0*/ 	.byte	0x04, 0x31
        /*83d2*/ 	.short	(.L_50 - .L_49)


	//   ....[0]....
.L_49:
        /*83d4*/ 	.word	0x00003be0


	//   ....[1]....
        /*83d8*/ 	.word	0x00003bf0


	//   ....[2]....
        /*83dc*/ 	.word	0x00008680


	//   ....[3]....
        /*83e0*/ 	.word	0x000288a0


	//   ....[4]....
        /*83e4*/ 	.word	0x000288f0


	//----- nvinfo : EIATTR_COOP_GROUP_MASK_REGIDS
	.align		4
.L_50:
        /*83e8*/ 	.byte	0x04, 0x29
        /*83ea*/ 	.short	(.L_52 - .L_51)


	//   ....[0]....
.L_51:
        /*83ec*/ 	.word	0xffffffff


	//   ....[1]....
        /*83f0*/ 	.word	0xffffffff


	//   ....[2]....
        /*83f4*/ 	.word	0xffffffff


	//   ....[3]....
        /*83f8*/ 	.word	0xffffffff


	//----- nvinfo : EIATTR_COOP_GROUP_INSTR_OFFSETS
	.align		4
.L_52:
        /*83fc*/ 	.byte	0x04, 0x28
        /*83fe*/ 	.short	(.L_54 - .L_53)


	//   ....[0]....
.L_53:
        /*8400*/ 	.word	0x00000070


	//   ....[1]....
        /*8404*/ 	.word	0x00000330


	//   ....[2]....
        /*8408*/ 	.word	0x00028730


	//   ....[3]....
        /*840c*/ 	.word	0x000289a0


	//----- nvinfo : EIATTR_VRC_CTA_INIT_COUNT
	.align		4
.L_54:
        /*8410*/ 	.byte	0x02, 0x4a
        /*8412*/ 	.byte	0x80
	.zero		1


	//----- nvinfo : EIATTR_MBARRIER_INSTR_OFFSETS
	.align		4
        /*8414*/ 	.byte	0x04, 0x39
        /*8416*/ 	.short	(.L_56 - .L_55)


	//   ....[0]....
.L_55:
        /*8418*/ 	.word	0x00003de0
        /*841c*/ 	.word	0x000000ff
        /*8420*/ 	.word	0x00000000
        /*8424*/ 	.short	0x0100
        /*8426*/ 	.byte	0x08
	.zero		1


	//   ....[1]....
        /*8428*/ 	.word	0x000086e0
        /*842c*/ 	.word	0x000000ff
        /*8430*/ 	.word	0x00028008
        /*8434*/ 	.short	0x0100
        /*8436*/ 	.byte	0x05
	.zero		1


	//   ....[2]....
        /*8438*/ 	.word	0x000154b0
        /*843c*/ 	.word	0x000000ff
        /*8440*/ 	.word	0x00000000
        /*8444*/ 	.short	0x010a
        /*8446*/ 	.byte	0x08
	.zero		1


	//   ....[3]....
        /*8448*/ 	.word	0x000259d0
        /*844c*/ 	.word	0x000000ff
        /*8450*/ 	.word	0x00000000
        /*8454*/ 	.short	0x010a
        /*8456*/ 	.byte	0x08
	.zero		1


	//   ....[4]....
        /*8458*/ 	.word	0x00025af0
        /*845c*/ 	.word	0x000000ff
        /*8460*/ 	.word	0x00028000
        /*8464*/ 	.short	0x0108
        /*8466*/ 	.byte	0x05
	.zero		1


	//   ....[5]....
        /*8468*/ 	.word	0x00025b20
        /*846c*/ 	.word	0x000000ff
        /*8470*/ 	.word	0x00028008
        /*8474*/ 	.short	0x0108
        /*8476*/ 	.byte	0x05
	.zero		1


	//   ....[6]....
        /*8478*/ 	.word	0x000289c0
        /*847c*/ 	.word	0x000000ff
        /*8480*/ 	.word	0x00000000
        /*8484*/ 	.short	0x010a
        /*8486*/ 	.byte	0x08
	.zero		1


	//   ....[7]....
        /*8488*/ 	.word	0x000289f0
        /*848c*/ 	.word	0x000000ff
        /*8490*/ 	.word	0x00000000
        /*8494*/ 	.short	0x010a
        /*8496*/ 	.byte	0x08
	.zero		1


	//----- nvinfo : EIATTR_NUM_MBARRIERS
	.align		4
.L_56:
        /*8498*/ 	.byte	0x03, 0x38
        /*849a*/ 	.short	0x0002


	//----- nvinfo : EIATTR_EXIT_INSTR_OFFSETS
	.align		4
        /*849c*/ 	.byte	0x04, 0x1c
        /*849e*/ 	.short	(.L_58 - .L_57)


	//   ....[0]....
.L_57:
        /*84a0*/ 	.word	0x000289b0


	//----- nvinfo : EIATTR_REQNTID
	.align		4
.L_58:
        /*84a4*/ 	.byte	0x04, 0x10
        /*84a6*/ 	.short	(.L_60 - .L_59)
.L_59:
        /*84a8*/ 	.word	0x00000080
        /*84ac*/ 	.word	0x00000001
        /*84b0*/ 	.word	0x00000001


	//----- nvinfo : EIATTR_CRS_STACK_SIZE
	.align		4
.L_60:
        /*84b4*/ 	.byte	0x04, 0x1e
        /*84b6*/ 	.short	(.L_62 - .L_61)
.L_61:
        /*84b8*/ 	.word	0x00000000


	//----- nvinfo : EIATTR_CBANK_PARAM_SIZE
	.align		4
.L_62:
        /*84bc*/ 	.byte	0x03, 0x19
        /*84be*/ 	.short	0x0050


	//----- nvinfo : EIATTR_PARAM_CBANK
	.align		4
        /*84c0*/ 	.byte	0x04, 0x0a
        /*84c2*/ 	.short	(.L_64 - .L_63)
	.align		4
.L_63:
        /*84c4*/ 	.word	index@(.nv.constant0.matmul_kernel)
        /*84c8*/ 	.short	0x0380
        /*84ca*/ 	.short	0x0050


	//----- nvinfo : EIATTR_SW_WAR
	.align		4
.L_64:
        /*84cc*/ 	.byte	0x04, 0x36
        /*84ce*/ 	.short	(.L_66 - .L_65)
.L_65:
        /*84d0*/ 	.word	0x00000008
.L_66:


//--------------------- .nv.compat                --------------------------
	.section	.nv.compat,"",@"SHT_CUDA_COMPAT_INFO"
	.align	4
        /*0000*/ 	.byte	0x02, 0x02, 0x02, 0x00, 0x02, 0x05, 0x05, 0x00, 0x02, 0x03, 0x00, 0x00, 0x02, 0x06, 0x01, 0x00


//--------------------- .nv.callgraph             --------------------------
	.section	.nv.callgraph,"",@"SHT_CUDA_CALLGRAPH"
	.align	4
	.sectionentsize	8
	.align		4
        /*0000*/ 	.word	0x00000000
	.align		4
        /*0004*/ 	.word	0xffffffff
	.align		4
        /*0008*/ 	.word	0x00000000
	.align		4
        /*000c*/ 	.word	0xfffffffe
	.align		4
        /*0010*/ 	.word	0x00000000
	.align		4
        /*0014*/ 	.word	0xfffffffd
	.align		4
        /*0018*/ 	.word	0x00000000
	.align		4
        /*001c*/ 	.word	0xfffffffc


//--------------------- .text.matmul_kernel       --------------------------
	.section	.text.matmul_kernel,"ax",@progbits
	.align	128
        .global         matmul_kernel
        .type           matmul_kernel,@function
        .size           matmul_kernel,(.L_x_20 - matmul_kernel)
        .other          matmul_kernel,@"STO_CUDA_ENTRY STV_DEFAULT"
matmul_kernel:
.text.matmul_kernel:
[----:B------:R-:W0:Y:S01]  /*0000*/  LDC R1, c[0x0][0x37c] ;  /* 0x0000df00ff017b82 */ /* 0x000e220000000800 */
[----:B------:R-:W1:Y:S01]  /*0010*/  S2R R52, SR_TID.X ;  /* 0x0000000000347919 */ /* 0x000e620000002100 */
[----:B0-----:R-:W-:Y:S01]  /*0020*/  VIADD R1, R1, 0xffffe770 ;  /* 0xffffe77001017836 */ /* 0x001fe20000000000 */
[----:B-1----:R-:W-:-:S13]  /*0030*/  ISETP.GE.U32.AND P0, PT, R52, 0x20, PT ;  /* 0x000000203400780c */ /* 0x002fda0003f06070 */
[----:B------:R-:W-:Y:S02]  /*0040*/  VOTEU.ANY UP0, P0 ;  /* 0x0000000000ff7886 */ /* 0x000fe40000000100 */
[----:B------:R-:W-:Y:S05]  /*0050*/  BRA.U UP0, `(.L_x_0) ;  /* 0x0000000100b87547 */ /* 0x000fea000b800000 */
[----:B------:R-:W0:Y:S01]  /*0060*/  S2UR UR6, SR_CgaCtaId ;  /* 0x00000000000679c3 */ /* 0x000e220000008800 */
[----:B------:R-:W-:Y:S01]  /*0070*/  NOP ;  /* 0x0000000000007918 */ /* 0x000fe20000000000 */
[----:B------:R-:W-:Y:S02]  /*0080*/  UMOV UR4, 0x40 ;  /* 0x0000004000047882 */ /* 0x000fe40000000000 */
[----:B0-----:R-:W-:-:S09]  /*0090*/  ULEA UR4, UR6, UR4, 0x18 ;  /* 0x0000000406047291 */ /* 0x001fd2000f8ec0ff */
[----:B------:R-:W0:Y:S01]  /*00a0*/  LDS.U8 R0, [UR4] ;  /* 0x00000004ff007984 */ /* 0x000e220008000000 */
[----:B------:R-:W-:Y:S02]  /*00b0*/  UMOV UR4, 0x400 ;  /* 0x0000040000047882 */ /* 0x000fe40000000000 */
[----:B------:R-:W-:Y:S01]  /*00c0*/  ULEA UR4, UR6, UR4, 0x18 ;  /* 0x0000000406047291 */ /* 0x000fe2000f8ec0ff */
[----:B0-----:R-:W-:-:S13]  /*00d0*/  ISETP.NE.AND P0, PT, R0, RZ, PT ;  /* 0x000000ff0000720c */ /* 0x001fda0003f05270 */
[----:B------:R-:W-:Y:S05]  /*00e0*/  @P0 BRA `(.L_x_1) ;  /* 0x00000000007c0947 */ /* 0x000fea0003800000 */
[----:B------:R-:W-:-:S13]  /*00f0*/  ELECT P0, URZ, PT ;  /* 0x0000000000ff782f */ /* 0x000fda0003800000 */
[----:B------:R-:W-:Y:S05]  /*0100*/  @!P0 BRA `(.L_x_2) ;  /* 0x0000000000848947 */ /* 0x000fea0003800000 */
[----:B------:R-:W-:Y:S01]  /*0110*/  UMOV UR5, 0x4 ;  /* 0x0000000400057882 */ /* 0x000fe20000000000 */
[----:B------:R-:W-:Y:S02]  /*0120*/  IMAD.MOV.U32 R4, RZ, RZ, 0x1 ;  /* 0x00000001ff047424 */ /* 0x000fe400078e00ff */
[----:B------:R-:W-:Y:S02]  /*0130*/  IMAD.MOV.U32 R5, RZ, RZ, 0xf ;  /* 0x0000000fff057424 */ /* 0x000fe400078e00ff */
[----:B------:R-:W-:Y:S04]  /*0140*/  DEPBAR.LE SB0, 0x36 ;  /* 0x00008d800000791a */ /* 0x000fe80000000000 */
[----:B------:R-:W0:Y:S02]  /*0150*/  UTCATOMSWS.FIND_AND_SET.ALIGN UP1, UR5, UR5 ;  /* 0x00000005000575e3 */ /* 0x000e240008020800 */
[----:B0-----:R-:W-:-:S04]  /*0160*/  PLOP3.LUT P0, PT, PT, PT, UP1, 0x80, 0x8 ;  /* 0x000000000008781c */ /* 0x001fc80003f0f018 */
[----:B------:R-:W-:-:S04]  /*0170*/  SEL R0, RZ, 0xffffffff, !P0 ;  /* 0xffffffffff007807 */ /* 0x000fc80004000000 */
[----:B------:R-:W-:Y:S01]  /*0180*/  ISETP.NE.AND P0, PT, R0, RZ, PT ;  /* 0x000000ff0000720c */ /* 0x000fe20003f05270 */
[----:B------:R-:W-:-:S12]  /*0190*/  IMAD.U32 R0, RZ, RZ, UR5 ;  /* 0x00000005ff007e24 */ /* 0x000fd8000f8e00ff */
[----:B------:R-:W-:Y:S05]  /*01a0*/  @P0 BRA `(.L_x_3) ;  /* 0x0000000000240947 */ /* 0x000fea0003800000 */
.L_x_4:
[----:B------:R-:W-:Y:S05]  /*01b0*/  NANOSLEEP 0x64 ;  /* 0x000000640000795d */ /* 0x000fea0003800000 */
[----:B------:R-:W-:-:S05]  /*01c0*/  UMOV UR5, 0x4 ;  /* 0x0000000400057882 */ /* 0x000fca0000000000 */
[----:B------:R-:W-:Y:S04]  /*01d0*/  DEPBAR.LE SB0, 0x36 ;  /* 0x00008d800000791a */ /* 0x000fe80000000000 */
[----:B------:R-:W0:Y:S02]  /*01e0*/  UTCATOMSWS.FIND_AND_SET.ALIGN UP1, UR5, UR5 ;  /* 0x00000005000575e3 */ /* 0x000e240008020800 */
[----:B0-----:R-:W-:-:S04]  /*01f0*/  PLOP3.LUT P0, PT, PT, PT, UP1, 0x80, 0x8 ;  /* 0x000000000008781c */ /* 0x001fc80003f0f018 */
[----:B------:R-:W-:-:S04]  /*0200*/  SEL R0, RZ, 0xffffffff, !P0 ;  /* 0xffffffffff007807 */ /* 0x000fc80004000000 */
[----:B------:R-:W-:Y:S01]  /*0210*/  ISETP.NE.AND P0, PT, R0, RZ, PT ;  /* 0x000000ff0000720c */ /* 0x000fe20003f05270 */
[----:B------:R-:W-:-:S12]  /*0220*/  IMAD.U32 R0, RZ, RZ, UR5 ;  /* 0x00000005ff007e24 */ /* 0x000fd8000f8e00ff */
[----:B------:R-:W-:Y:S05]  /*0230*/  @!P0 BRA `(.L_x_4) ;  /* 0xfffffffc00dc8947 */ /* 0x000fea000383ffff */
.L_x_3:
[C---:B------:R-:W-:Y:S01]  /*0240*/  VIADD R3, R0.reuse, 0x10 ;  /* 0x0000001000037836 */ /* 0x040fe20000000000 */
[----:B------:R-:W-:Y:S01]  /*0250*/  UMOV UR5, 0x50 ;  /* 0x0000005000057882 */ /* 0x000fe20000000000 */
[----:B------:R-:W-:Y:S01]  /*0260*/  SHF.L.U32 R2, R5, R0, RZ ;  /* 0x0000000005027219 */ /* 0x000fe200000006ff */
[----:B------:R-:W-:Y:S01]  /*0270*/  ULEA UR5, UR6, UR5, 0x18 ;  /* 0x0000000506057291 */ /* 0x000fe2000f8ec0ff */
[----:B------:R-:W-:Y:S01]  /*0280*/  IMAD.SHL.U32 R0, R0, 0x20, RZ ;  /* 0x0000002000007824 */ /* 0x000fe200078e00ff */
[----:B------:R-:W-:-:S04]  /*0290*/  SHF.L.U32 R3, R4, R3, RZ ;  /* 0x0000000304037219 */ /* 0x000fc800000006ff */
[----:B------:R-:W-:-:S05]  /*02a0*/  LOP3.LUT R2, R3, R2, RZ, 0xfc, !PT ;  /* 0x0000000203027212 */ /* 0x000fca00078efcff */
[----:B------:R0:W-:Y:S04]  /*02b0*/  ATOMS.OR RZ, [UR5], R2 ;  /* 0x00000002ffff798c */ /* 0x0001e8000b000005 */
[----:B------:R0:W-:Y:S01]  /*02c0*/  STS [UR4], R0 ;  /* 0x00000000ff007988 */ /* 0x0001e20008000804 */
[----:B------:R-:W-:Y:S05]  /*02d0*/  BRA `(.L_x_2) ;  /* 0x0000000000107947 */ /* 0x000fea0003800000 */
.L_x_1:
[----:B------:R-:W-:Y:S01]  /*02e0*/  IMAD.MOV.U32 R0, RZ, RZ, -0x1 ;  /* 0xffffffffff007424 */ /* 0x000fe200078e00ff */
[----:B------:R-:W-:-:S04]  /*02f0*/  MOV R2, 0x320 ;  /* 0x0000032000027802 */ /* 0x000fc80000000f00 */
[----:B------:R0:W-:Y:S03]  /*0300*/  STS [UR4], R0 ;  /* 0x00000000ff007988 */ /* 0x0001e60008000804 */
[----:B0-----:R-:W-:Y:S05]  /*0310*/  CALL.REL.NOINC `($__internal_1_$__cuda_sm10x_tcgen05_guardrail_trap_phase_invalid_during_alloc) ;  /* 0x0000028400cc7944 */ /* 0x001fea0003c00000 */
.L_x_2:
[----:B------:R-:W-:Y:S05]  /*0320*/  WARPSYNC.ALL ;  /* 0x0000000000007948 */ /* 0x000fea0003800000 */
[----:B------:R-:W-:Y:S01]  /*0330*/  NOP ;  /* 0x0000000000007918 */ /* 0x000fe20000000000 */
.L_x_0:
[----:B0-----:R-:W0:Y:S01]  /*0340*/  LDC.64 R2, c[0x0][0x398] ;  /* 0x0000e600ff027b82 */ /* 0x001e220000000a00 */
[----:B------:R-:W1:Y:S01]  /*0350*/  S2R R9, SR_CTAID.X ;  /* 0x0000000000097919 */ /* 0x000e620000002500 */
[----:B------:R-:W-:Y:S01]  /*0360*/  UMOV UR5, 0x400 ;  /* 0x0000040000057882 */ /* 0x000fe20000000000 */
[----:B------:R-:W-:Y:S01]  /*0370*/  SHF.R.U32.HI R15, RZ, 0x5, R52 ;  /* 0x00000005ff0f7819 */ /* 0x000fe20000011634 */
[----:B------:R-:W2:Y:S01]  /*0380*/  LDCU UR11, c[0x0][0x3a4] ;  /* 0x00007480ff0b77ac */ /* 0x000ea20008000800 */
[----:B------:R-:W-:-:S03]  /*0390*/  LOP3.LUT R49, R52, 0x7f, RZ, 0xc0, !PT ;  /* 0x0000007f34317812 */ /* 0x000fc600078ec0ff */
[----:B------:R-:W3:Y:S01]  /*03a0*/  S2UR UR4, SR_CgaCtaId ;  /* 0x00000000000479c3 */ /* 0x000ee20000008800 */
[----:B------:R-:W4:Y:S01]  /*03b0*/  LDCU.64 UR16, c[0x0][0x358] ;  /* 0x00006b00ff1077ac */ /* 0x000f220008000a00 */
[----:B------:R-:W0:Y:S06]  /*03c0*/  LDCU.128 UR12, c[0x0][0x380] ;  /* 0x00007000ff0c77ac */ /* 0x000e2c0008000c00 */
[----:B------:R-:W5:Y:S01]  /*03d0*/  LDC R113, c[0x0][0x3a0] ;  /* 0x0000e800ff717b82 */ /* 0x000f620000000800 */
[----:B------:R-:W-:Y:S01]  /*03e0*/  UMOV UR10, 0x1 ;  /* 0x00000001000a7882 */ /* 0x000fe20000000000 */
[----:B0-----:R-:W-:Y:S01]  /*03f0*/  VIADD R0, R3, 0x3f ;  /* 0x0000003f03007836 */ /* 0x001fe20000000000 */
[----:B------:R-:W-:-:S05]  /*0400*/  IABS R24, R2 ;  /* 0x0000000200187213 */ /* 0x000fca0000000000 */
[----:B------:R-:W0:Y:S01]  /*0410*/  LDC.64 R162, c[0x0][0x3a8] ;  /* 0x0000ea00ffa27b82 */ /* 0x000e220000000a00 */
[----:B------:R-:W-:Y:S01]  /*0420*/  SHF.R.S32.HI R5, RZ, 0x1f, R0 ;  /* 0x0000001fff057819 */ /* 0x000fe20000011400 */
[----:B---3--:R-:W-:-:S03]  /*0430*/  ULEA UR5, UR4, UR5, 0x18 ;  /* 0x0000000504057291 */ /* 0x008fc6000f8ec0ff */
[----:B------:R-:W-:Y:S02]  /*0440*/  LEA.HI R5, R5, R0, RZ, 0x6 ;  /* 0x0000000005057211 */ /* 0x000fe400078f30ff */
[----:B-1----:R-:W-:Y:S01]  /*0450*/  IABS R10, R9 ;  /* 0x00000009000a7213 */ /* 0x002fe20000000000 */
[----:B------:R-:W-:Y:S01]  /*0460*/  UIADD3 UR8, UPT, UPT, UR5, 0x28000, URZ ;  /* 0x0002800005087890 */ /* 0x000fe2000fffe0ff */
[----:B------:R-:W-:-:S05]  /*0470*/  SHF.R.S32.HI R5, RZ, 0x6, R5 ;  /* 0x00000006ff057819 */ /* 0x000fca0000011405 */
[----:B------:R-:W-:-:S05]  /*0480*/  IMAD.SHL.U32 R6, R5, 0x4, RZ ;  /* 0x0000000405067824 */ /* 0x000fca00078e00ff */
[-C--:B------:R-:W-:Y:S02]  /*0490*/  IABS R7, R6.reuse ;  /* 0x0000000600077213 */ /* 0x080fe40000000000 */
[----:B------:R-:W-:Y:S02]  /*04a0*/  IABS R12, R6 ;  /* 0x00000006000c7213 */ /* 0x000fe40000000000 */
[----:B------:R-:W1:Y:S08]  /*04b0*/  I2F.RP R0, R7 ;  /* 0x0000000700007306 */ /* 0x000e700000209400 */
[----:B-1----:R-:W1:Y:S02]  /*04c0*/  MUFU.RCP R0, R0 ;  /* 0x0000000000007308 */ /* 0x002e640000001000 */
[----:B-1----:R-:W-:-:S02]  /*04d0*/  VIADD R4, R0, 0xffffffe ;  /* 0x0ffffffe00047836 */ /* 0x002fc40000000000 */
[----:B------:R-:W-:-:S04]  /*04e0*/  IMAD.MOV R0, RZ, RZ, -R12 ;  /* 0x000000ffff007224 */ /* 0x000fc800078e0a0c */
[----:B------:R1:W3:Y:S02]  /*04f0*/  F2I.FTZ.U32.TRUNC.NTZ R5, R4 ;  /* 0x0000000400057305 */ /* 0x0002e4000021f000 */
[----:B-1----:R-:W-:Y:S02]  /*0500*/  IMAD.MOV.U32 R4, RZ, RZ, RZ ;  /* 0x000000ffff047224 */ /* 0x002fe400078e00ff */
[----:B---3--:R-:W-:-:S04]  /*0510*/  IMAD.MOV R8, RZ, RZ, -R5 ;  /* 0x000000ffff087224 */ /* 0x008fc800078e0a05 */
[----:B------:R-:W-:Y:S02]  /*0520*/  IMAD R11, R8, R7, RZ ;  /* 0x00000007080b7224 */ /* 0x000fe400078e02ff */
[----:B------:R-:W-:Y:S02]  /*0530*/  IMAD.MOV.U32 R8, RZ, RZ, R10 ;  /* 0x000000ffff087224 */ /* 0x000fe400078e000a */
[----:B------:R-:W-:-:S06]  /*0540*/  IMAD.HI.U32 R5, R5, R11, R4 ;  /* 0x0000000b05057227 */ /* 0x000fcc00078e0004 */
[----:B------:R-:W-:-:S04]  /*0550*/  IMAD.HI.U32 R5, R5, R8, RZ ;  /* 0x0000000805057227 */ /* 0x000fc800078e00ff */
[----:B------:R-:W-:Y:S01]  /*0560*/  IMAD R0, R5, R0, R8 ;  /* 0x0000000005007224 */ /* 0x000fe200078e0208 */
[----:B------:R-:W-:Y:S04]  /*0570*/  BAR.SYNC.DEFER_BLOCKING 0x0 ;  /* 0x0000000000007b1d */ /* 0x000fe80000010000 */
[----:B------:R-:W-:-:S13]  /*0580*/  ISETP.GT.U32.AND P1, PT, R7, R0, PT ;  /* 0x000000000700720c */ /* 0x000fda0003f24070 */
[----:B------:R-:W-:Y:S02]  /*0590*/  @!P1 IMAD.IADD R0, R0, 0x1, -R7 ;  /* 0x0000000100009824 */ /* 0x000fe400078e0a07 */
[----:B------:R-:W-:Y:S01]  /*05a0*/  @!P1 VIADD R5, R5, 0x1 ;  /* 0x0000000105059836 */ /* 0x000fe20000000000 */
[----:B------:R-:W-:Y:S02]  /*05b0*/  ISETP.NE.AND P1, PT, R6, RZ, PT ;  /* 0x000000ff0600720c */ /* 0x000fe40003f25270 */
[----:B------:R-:W-:Y:S02]  /*05c0*/  ISETP.GE.U32.AND P0, PT, R0, R7, PT ;  /* 0x000000070000720c */ /* 0x000fe40003f06070 */
[----:B------:R-:W-:-:S04]  /*05d0*/  LOP3.LUT R0, R9, R6, RZ, 0x3c, !PT ;  /* 0x0000000609007212 */ /* 0x000fc800078e3cff */
[----:B------:R-:W-:Y:S01]  /*05e0*/  ISETP.GE.AND P2, PT, R0, RZ, PT ;  /* 0x000000ff0000720c */ /* 0x000fe20003f46270 */
[----:B------:R-:W-:-:S06]  /*05f0*/  VIADD R0, R2, 0xff ;  /* 0x000000ff02007836 */ /* 0x000fcc0000000000 */
[----:B------:R-:W-:-:S04]  /*0600*/  @P0 VIADD R5, R5, 0x1 ;  /* 0x0000000105050836 */ /* 0x000fc80000000000 */
[----:B------:R-:W-:Y:S01]  /*0610*/  IMAD.MOV.U32 R4, RZ, RZ, R5 ;  /* 0x000000ffff047224 */ /* 0x000fe200078e0005 */
[----:B------:R-:W-:-:S04]  /*0620*/  SHF.R.S32.HI R5, RZ, 0x1f, R0 ;  /* 0x0000001fff057819 */ /* 0x000fc80000011400 */
[----:B------:R-:W-:Y:S02]  /*0630*/  @!P2 IADD3 R4, PT, PT, -R4, RZ, RZ ;  /* 0x000000ff0404a210 */ /* 0x000fe40007ffe1ff */
[----:B------:R-:W-:Y:S02]  /*0640*/  @!P1 LOP3.LUT R4, RZ, R6, RZ, 0x33, !PT ;  /* 0x00000006ff049212 */ /* 0x000fe400078e33ff */
[----:B------:R-:W-:Y:S02]  /*0650*/  LEA.HI R5, R5, R0, RZ, 0x8 ;  /* 0x0000000005057211 */ /* 0x000fe400078f40ff */
[----:B------:R-:W-:Y:S01]  /*0660*/  IABS R0, R3 ;  /* 0x0000000300007213 */ /* 0x000fe20000000000 */
[----:B------:R-:W-:Y:S02]  /*0670*/  IMAD.SHL.U32 R12, R4, 0x4, RZ ;  /* 0x00000004040c7824 */ /* 0x000fe400078e00ff */
[----:B------:R-:W-:Y:S01]  /*0680*/  IMAD.MOV R4, RZ, RZ, -R4 ;  /* 0x000000ffff047224 */ /* 0x000fe200078e0a04 */
[----:B------:R-:W1:Y:S02]  /*0690*/  I2F.RP R8, R0 ;  /* 0x0000000000087306 */ /* 0x000e640000209400 */
[----:B------:R-:W-:Y:S01]  /*06a0*/  LEA.HI.SX32 R5, R5, -R12, 0x18 ;  /* 0x8000000c05057211 */ /* 0x000fe200078fc2ff */
[----:B------:R-:W-:-:S02]  /*06b0*/  IMAD R14, R6, R4, R9 ;  /* 0x00000004060e7224 */ /* 0x000fc400078e0209 */
[----:B------:R-:W-:Y:S01]  /*06c0*/  IMAD.MOV.U32 R4, RZ, RZ, RZ ;  /* 0x000000ffff047224 */ /* 0x000fe200078e00ff */
[----:B------:R-:W-:Y:S02]  /*06d0*/  VIMNMX R11, PT, PT, R5, 0x4, PT ;  /* 0x00000004050b7848 */ /* 0x000fe40003fe0100 */
[----:B------:R-:W-:Y:S02]  /*06e0*/  IABS R6, R14 ;  /* 0x0000000e00067213 */ /* 0x000fe40000000000 */
[-C--:B------:R-:W-:Y:S02]  /*06f0*/  IABS R10, R11.reuse ;  /* 0x0000000b000a7213 */ /* 0x080fe40000000000 */
[----:B------:R-:W-:Y:S02]  /*0700*/  IABS R9, R11 ;  /* 0x0000000b00097213 */ /* 0x000fe40000000000 */
[----:B------:R-:W3:Y:S08]  /*0710*/  I2F.RP R7, R10 ;  /* 0x0000000a00077306 */ /* 0x000ef00000209400 */
[----:B-1----:R-:W1:Y:S08]  /*0720*/  MUFU.RCP R8, R8 ;  /* 0x0000000800087308 */ /* 0x002e700000001000 */
[----:B---3--:R-:W3:Y:S01]  /*0730*/  MUFU.RCP R7, R7 ;  /* 0x0000000700077308 */ /* 0x008ee20000001000 */
[----:B-1----:R-:W-:-:S07]  /*0740*/  VIADD R26, R8, 0xffffffe ;  /* 0x0ffffffe081a7836 */ /* 0x002fce0000000000 */
[----:B------:R1:W-:Y:S01]  /*0750*/  F2I.FTZ.U32.TRUNC.NTZ R27, R26 ;  /* 0x0000001a001b7305 */ /* 0x0003e2000021f000 */
[----:B---3--:R-:W-:Y:S02]  /*0760*/  VIADD R5, R7, 0xffffffe ;  /* 0x0ffffffe07057836 */ /* 0x008fe40000000000 */
[----:B-1----:R-:W-:-:S05]  /*0770*/  IMAD.MOV.U32 R26, RZ, RZ, RZ ;  /* 0x000000ffff1a7224 */ /* 0x002fca00078e00ff */
[----:B------:R-:W1:Y:S02]  /*0780*/  F2I.FTZ.U32.TRUNC.NTZ R5, R5 ;  /* 0x0000000500057305 */ /* 0x000e64000021f000 */
[----:B-1----:R-:W-:-:S04]  /*0790*/  IMAD.MOV R13, RZ, RZ, -R5 ;  /* 0x000000ffff0d7224 */ /* 0x002fc800078e0a05 */
[----:B------:R-:W-:Y:S02]  /*07a0*/  IMAD R7, R13, R10, RZ ;  /* 0x0000000a0d077224 */ /* 0x000fe400078e02ff */
[----:B------:R-:W-:Y:S02]  /*07b0*/  IMAD.MOV R13, RZ, RZ, -R27 ;  /* 0x000000ffff0d7224 */ /* 0x000fe400078e0a1b */
[----:B------:R-:W-:-:S04]  /*07c0*/  IMAD.HI.U32 R4, R5, R7, R4 ;  /* 0x0000000705047227 */ /* 0x000fc800078e0004 */
[----:B------:R-:W-:Y:S02]  /*07d0*/  IMAD.MOV.U32 R5, RZ, RZ, R6 ;  /* 0x000000ffff057224 */ /* 0x000fe400078e0006 */
[----:B------:R-:W-:Y:S01]  /*07e0*/  IMAD.MOV R7, RZ, RZ, -R9 ;  /* 0x000000ffff077224 */ /* 0x000fe200078e0a09 */
[----:B------:R-:W1:Y:S01]  /*07f0*/  I2F.RP R6, R24 ;  /* 0x0000001800067306 */ /* 0x000e620000209400 */
[----:B------:R-:W-:Y:S01]  /*0800*/  IMAD.HI.U32 R4, R4, R5, RZ ;  /* 0x0000000504047227 */ /* 0x000fe200078e00ff */
[----:B------:R-:W3:Y:S03]  /*0810*/  LDS R9, [UR5] ;  /* 0x00000005ff097984 */ /* 0x000ee60008000800 */
[----:B------:R-:W-:Y:S01]  /*0820*/  IMAD R5, R4, R7, R5 ;  /* 0x0000000704057224 */ /* 0x000fe200078e0205 */
[----:B------:R-:W-:Y:S04]  /*0830*/  BAR.SYNC.DEFER_BLOCKING 0x0 ;  /* 0x0000000000007b1d */ /* 0x000fe80000010000 */
[----:B------:R-:W-:-:S02]  /*0840*/  ISETP.GT.U32.AND P1, PT, R10, R5, PT ;  /* 0x000000050a00720c */ /* 0x000fc40003f24070 */
[----:B-1----:R-:W1:Y:S11]  /*0850*/  MUFU.RCP R6, R6 ;  /* 0x0000000600067308 */ /* 0x002e760000001000 */
[----:B------:R-:W-:-:S02]  /*0860*/  @!P1 IMAD.IADD R5, R5, 0x1, -R10 ;  /* 0x0000000105059824 */ /* 0x000fc400078e0a0a */
[----:B------:R-:W-:Y:S01]  /*0870*/  @!P1 VIADD R4, R4, 0x1 ;  /* 0x0000000104049836 */ /* 0x000fe20000000000 */
[----:B------:R-:W-:Y:S02]  /*0880*/  ISETP.NE.AND P1, PT, R11, RZ, PT ;  /* 0x000000ff0b00720c */ /* 0x000fe40003f25270 */
[----:B------:R-:W-:Y:S02]  /*0890*/  ISETP.GE.U32.AND P0, PT, R5, R10, PT ;  /* 0x0000000a0500720c */ /* 0x000fe40003f06070 */
[----:B------:R-:W-:Y:S01]  /*08a0*/  LOP3.LUT R5, R14, R11, RZ, 0x3c, !PT ;  /* 0x0000000b0e057212 */ /* 0x000fe200078e3cff */
[----:B-1----:R-:W-:-:S03]  /*08b0*/  VIADD R7, R6, 0xffffffe ;  /* 0x0ffffffe06077836 */ /* 0x002fc60000000000 */
[----:B------:R-:W-:Y:S01]  /*08c0*/  ISETP.GE.AND P2, PT, R5, RZ, PT ;  /* 0x000000ff0500720c */ /* 0x000fe20003f46270 */
[----:B------:R-:W-:Y:S01]  /*08d0*/  IMAD.SHL.U32 R6, R15, 0x200000, RZ ;  /* 0x002000000f067824 */ /* 0x000fe200078e00ff */
[----:B------:R1:W0:Y:S04]  /*08e0*/  F2I.FTZ.U32.TRUNC.NTZ R5, R7 ;  /* 0x0000000700057305 */ /* 0x000228000021f000 */
[----:B------:R-:W-:Y:S01]  /*08f0*/  LOP3.LUT R6, R6, 0x600000, RZ, 0xc0, !PT ;  /* 0x0060000006067812 */ /* 0x000fe200078ec0ff */
[----:B------:R-:W-:Y:S01]  /*0900*/  @P0 VIADD R4, R4, 0x1 ;  /* 0x0000000104040836 */ /* 0x000fe20000000000 */
[----:B---3--:R-:W-:Y:S02]  /*0910*/  R2UR UR6, R9 ;  /* 0x00000000090672ca */ /* 0x008fe400000e0000 */
[----:B------:R-:W-:Y:S01]  /*0920*/  R2UR UR9, R6 ;  /* 0x00000000060972ca */ /* 0x000fe200000e0000 */
[----:B-1----:R-:W-:-:S02]  /*0930*/  IMAD R7, R13, R0, RZ ;  /* 0x000000000d077224 */ /* 0x002fc400078e02ff */
[----:B------:R-:W-:Y:S01]  /*0940*/  @!P2 IMAD.MOV R4, RZ, RZ, -R4 ;  /* 0x000000ffff04a224 */ /* 0x000fe200078e0a04 */
[----:B------:R-:W-:Y:S01]  /*0950*/  @!P1 LOP3.LUT R4, RZ, R11, RZ, 0x33, !PT ;  /* 0x0000000bff049212 */ /* 0x000fe200078e33ff */
[----:B------:R-:W-:-:S04]  /*0960*/  IMAD.HI.U32 R26, R27, R7, R26 ;  /* 0x000000071b1a7227 */ /* 0x000fc800078e001a */
[----:B------:R-:W-:Y:S02]  /*0970*/  IMAD.SHL.U32 R164, R4, 0x40, RZ ;  /* 0x0000004004a47824 */ /* 0x000fe400078e00ff */
[----:B------:R-:W-:Y:S02]  /*0980*/  IMAD.MOV R4, RZ, RZ, -R4 ;  /* 0x000000ffff047224 */ /* 0x000fe400078e0a04 */
[C---:B------:R-:W-:Y:S01]  /*0990*/  VIADD R6, R164.reuse, 0x1 ;  /* 0x00000001a4067836 */ /* 0x040fe20000000000 */
[----:B------:R-:W-:Y:S01]  /*09a0*/  IADD3 R10, PT, PT, R164, 0x2, RZ ;  /* 0x00000002a40a7810 */ /* 0x000fe20007ffe0ff */
[----:B0-----:R-:W-:Y:S02]  /*09b0*/  IMAD.MOV R25, RZ, RZ, -R5 ;  /* 0x000000ffff197224 */ /* 0x001fe400078e0a05 */
[----:B------:R-:W-:Y:S01]  /*09c0*/  IMAD R27, R11, R4, R14 ;  /* 0x000000040b1b7224 */ /* 0x000fe200078e020e */
[----:B------:R-:W-:Y:S01]  /*09d0*/  IABS R7, R6 ;  /* 0x0000000600077213 */ /* 0x000fe20000000000 */
[----:B------:R-:W-:Y:S01]  /*09e0*/  IMAD R25, R25, R24, RZ ;  /* 0x0000001819197224 */ /* 0x000fe200078e02ff */
[----:B------:R-:W-:Y:S01]  /*09f0*/  ISETP.GE.AND P3, PT, R6, RZ, PT ;  /* 0x000000ff0600720c */ /* 0x000fe20003f66270 */
[----:B------:R-:W-:Y:S01]  /*0a00*/  VIADD R18, R164, 0x3f ;  /* 0x0000003fa4127836 */ /* 0x000fe20000000000 */
[----:B------:R-:W-:Y:S01]  /*0a10*/  IABS R9, R10 ;  /* 0x0000000a00097213 */ /* 0x000fe20000000000 */
[----:B------:R-:W-:Y:S01]  /*0a20*/  IMAD.MOV.U32 R4, RZ, RZ, RZ ;  /* 0x000000ffff047224 */ /* 0x000fe200078e00ff */
[----:B------:R-:W-:Y:S01]  /*0a30*/  ISETP.GE.AND P1, PT, R10, RZ, PT ;  /* 0x000000ff0a00720c */ /* 0x000fe20003f26270 */
[----:B------:R-:W-:Y:S01]  /*0a40*/  IMAD.IADD R27, R12, 0x1, R27 ;  /* 0x000000010c1b7824 */ /* 0x000fe200078e021b */
[----:B------:R-:W-:Y:S01]  /*0a50*/  IABS R17, R18 ;  /* 0x0000001200117213 */ /* 0x000fe20000000000 */
[----:B------:R-:W-:-:S04]  /*0a60*/  IMAD.HI.U32 R25, R5, R25, R4 ;  /* 0x0000001905197227 */ /* 0x000fc800078e0004 */
[----:B------:R-:W-:-:S04]  /*0a70*/  IMAD.HI.U32 R4, R26, R7, RZ ;  /* 0x000000071a047227 */ /* 0x000fc800078e00ff */
[----:B------:R-:W-:Y:S02]  /*0a80*/  IMAD.MOV R6, RZ, RZ, -R4 ;  /* 0x000000ffff067224 */ /* 0x000fe400078e0a04 */
[----:B------:R-:W-:-:S04]  /*0a90*/  IMAD.HI.U32 R4, R26, R17, RZ ;  /* 0x000000111a047227 */ /* 0x000fc800078e00ff */
[----:B------:R-:W-:Y:S02]  /*0aa0*/  IMAD.MOV R4, RZ, RZ, -R4 ;  /* 0x000000ffff047224 */ /* 0x000fe400078e0a04 */
[----:B------:R-:W-:-:S04]  /*0ab0*/  IMAD.HI.U32 R5, R26, R9, RZ ;  /* 0x000000091a057227 */ /* 0x000fc800078e00ff */
[----:B------:R-:W-:Y:S02]  /*0ac0*/  IMAD R17, R0, R4, R17 ;  /* 0x0000000400117224 */ /* 0x000fe400078e0211 */
[----:B------:R-:W-:Y:S02]  /*0ad0*/  VIADD R12, R164, 0x3 ;  /* 0x00000003a40c7836 */ /* 0x000fe40000000000 */
[----:B------:R-:W-:Y:S01]  /*0ae0*/  IMAD.MOV R8, RZ, RZ, -R5 ;  /* 0x000000ffff087224 */ /* 0x000fe200078e0a05 */
[C---:B------:R-:W-:Y:S01]  /*0af0*/  ISETP.GT.U32.AND P5, PT, R0.reuse, R17, PT ;  /* 0x000000110000720c */ /* 0x040fe20003fa4070 */
[C---:B------:R-:W-:Y:S01]  /*0b00*/  IMAD R5, R0.reuse, R6, R7 ;  /* 0x0000000600057224 */ /* 0x040fe200078e0207 */
[----:B------:R-:W-:Y:S01]  /*0b10*/  IABS R6, R12 ;  /* 0x0000000c00067213 */ /* 0x000fe20000000000 */
[----:B------:R-:W-:Y:S01]  /*0b20*/  IMAD R7, R0, R8, R9 ;  /* 0x0000000800077224 */ /* 0x000fe200078e0209 */
[----:B------:R-:W-:Y:S01]  /*0b30*/  ISETP.GE.AND P2, PT, R12, RZ, PT ;  /* 0x000000ff0c00720c */ /* 0x000fe20003f46270 */
[----:B------:R-:W-:Y:S01]  /*0b40*/  VIADD R10, R164, 0x4 ;  /* 0x00000004a40a7836 */ /* 0x000fe20000000000 */
[C---:B------:R-:W-:Y:S01]  /*0b50*/  ISETP.GT.U32.AND P4, PT, R0.reuse, R5, PT ;  /* 0x000000050000720c */ /* 0x040fe20003f84070 */
[----:B------:R-:W-:Y:S01]  /*0b60*/  IMAD.MOV.U32 R9, RZ, RZ, R6 ;  /* 0x000000ffff097224 */ /* 0x000fe200078e0006 */
[----:B------:R-:W-:Y:S01]  /*0b70*/  ISETP.GT.U32.AND P0, PT, R0, R7, PT ;  /* 0x000000070000720c */ /* 0x000fe20003f04070 */
[----:B------:R-:W-:Y:S01]  /*0b80*/  VIADD R14, R164, 0x5 ;  /* 0x00000005a40e7836 */ /* 0x000fe20000000000 */
[----:B------:R-:W-:Y:S01]  /*0b90*/  IABS R11, R10 ;  /* 0x0000000a000b7213 */ /* 0x000fe20000000000 */
[----:B------:R-:W-:-:S03]  /*0ba0*/  IMAD.HI.U32 R4, R26, R9, RZ ;  /* 0x000000091a047227 */ /* 0x000fc600078e00ff */
[----:B------:R-:W-:Y:S01]  /*0bb0*/  IABS R13, R14 ;  /* 0x0000000e000d7213 */ /* 0x000fe20000000000 */
[----:B------:R-:W-:Y:S02]  /*0bc0*/  @!P5 IMAD.IADD R17, R17, 0x1, -R0 ;  /* 0x000000011111d824 */ /* 0x000fe400078e0a00 */
[----:B------:R-:W-:Y:S02]  /*0bd0*/  IMAD.MOV R6, RZ, RZ, -R4 ;  /* 0x000000ffff067224 */ /* 0x000fe400078e0a04 */
[----:B------:R-:W-:Y:S01]  /*0be0*/  VIADD R16, R164, 0x6 ;  /* 0x00000006a4107836 */ /* 0x000fe20000000000 */
[C---:B------:R-:W-:Y:S01]  /*0bf0*/  ISETP.GT.U32.AND P6, PT, R0.reuse, R17, PT ;  /* 0x000000110000720c */ /* 0x040fe20003fc4070 */
[C---:B------:R-:W-:Y:S02]  /*0c00*/  IMAD R9, R0.reuse, R6, R9 ;  /* 0x0000000600097224 */ /* 0x040fe400078e0209 */
[--C-:B------:R-:W-:Y:S01]  /*0c10*/  @!P4 IMAD.IADD R5, R5, 0x1, -R0.reuse ;  /* 0x000000010505c824 */ /* 0x100fe200078e0a00 */
[----:B------:R-:W-:Y:S01]  /*0c20*/  IABS R15, R16 ;  /* 0x00000010000f7213 */ /* 0x000fe20000000000 */
[----:B------:R-:W-:Y:S01]  /*0c30*/  @!P0 IMAD.IADD R7, R7, 0x1, -R0 ;  /* 0x0000000107078824 */ /* 0x000fe200078e0a00 */
[----:B------:R-:W-:Y:S01]  /*0c40*/  ISETP.GT.U32.AND P5, PT, R0, R9, PT ;  /* 0x000000090000720c */ /* 0x000fe20003fa4070 */
[----:B------:R-:W-:Y:S01]  /*0c50*/  IMAD.HI.U32 R4, R26, R11, RZ ;  /* 0x0000000b1a047227 */ /* 0x000fe200078e00ff */
[----:B------:R-:W-:-:S02]  /*0c60*/  ISETP.GE.AND P0, PT, R18, RZ, PT ;  /* 0x000000ff1200720c */ /* 0x000fc40003f06270 */
[----:B------:R-:W-:Y:S01]  /*0c70*/  ISETP.GT.U32.AND P4, PT, R0, R5, PT ;  /* 0x000000050000720c */ /* 0x000fe20003f84070 */
[----:B------:R-:W-:-:S04]  /*0c80*/  IMAD.HI.U32 R6, R26, R13, RZ ;  /* 0x0000000d1a067227 */ /* 0x000fc800078e00ff */
[----:B------:R-:W-:Y:S01]  /*0c90*/  @!P6 IMAD.IADD R17, R17, 0x1, -R0 ;  /* 0x000000011111e824 */ /* 0x000fe200078e0a00 */
[----:B------:R-:W-:Y:S01]  /*0ca0*/  ISETP.GT.U32.AND P6, PT, R0, R7, PT ;  /* 0x000000070000720c */ /* 0x000fe20003fc4070 */
[----:B------:R-:W-:Y:S02]  /*0cb0*/  IMAD.HI.U32 R8, R26, R15, RZ ;  /* 0x0000000f1a087227 */ /* 0x000fe400078e00ff */
[----:B------:R-:W-:Y:S02]  /*0cc0*/  @!P5 IADD3 R9, PT, PT, R9, -R0, RZ ;  /* 0x800000000909d210 */ /* 0x000fe40007ffe0ff */
[----:B------:R-:W-:Y:S02]  /*0cd0*/  IMAD.MOV R4, RZ, RZ, -R4 ;  /* 0x000000ffff047224 */ /* 0x000fe400078e0a04 */
[----:B------:R-:W-:Y:S02]  /*0ce0*/  IMAD.MOV R6, RZ, RZ, -R6 ;  /* 0x000000ffff067224 */ /* 0x000fe400078e0a06 */
[----:B------:R-:W-:-:S02]  /*0cf0*/  IMAD.MOV R8, RZ, RZ, -R8 ;  /* 0x000000ffff087224 */ /* 0x000fc400078e0a08 */
[C---:B------:R-:W-:Y:S02]  /*0d00*/  IMAD R11, R0.reuse, R4, R11 ;  /* 0x00000004000b7224 */ /* 0x040fe400078e020b */
[C---:B------:R-:W-:Y:S02]  /*0d10*/  IMAD R13, R0.reuse, R6, R13 ;  /* 0x00000006000d7224 */ /* 0x040fe400078e020d */
[----:B------:R-:W-:Y:S01]  /*0d20*/  IMAD.MOV.U32 R21, RZ, RZ, R17 ;  /* 0x000000ffff157224 */ /* 0x000fe200078e0011 */
[C---:B------:R-:W-:Y:S01]  /*0d30*/  ISETP.GT.U32.AND P5, PT, R0.reuse, R11, PT ;  /* 0x0000000b0000720c */ /* 0x040fe20003fa4070 */
[C---:B------:R-:W-:Y:S02]  /*0d40*/  IMAD R15, R0.reuse, R8, R15 ;  /* 0x00000008000f7224 */ /* 0x040fe400078e020f */
[----:B------:R-:W-:Y:S01]  /*0d50*/  @!P0 IMAD.MOV R21, RZ, RZ, -R21 ;  /* 0x000000ffff158224 */ /* 0x000fe200078e0a15 */
[----:B------:R-:W-:Y:S01]  /*0d60*/  ISETP.GT.U32.AND P0, PT, R0, R13, PT ;  /* 0x0000000d0000720c */ /* 0x000fe20003f04070 */
[----:B------:R-:W-:-:S02]  /*0d70*/  VIADD R12, R164, 0x7 ;  /* 0x00000007a40c7836 */ /* 0x000fc40000000000 */
[--C-:B------:R-:W-:Y:S01]  /*0d80*/  @!P4 IMAD.IADD R5, R5, 0x1, -R0.reuse ;  /* 0x000000010505c824 */ /* 0x100fe200078e0a00 */
[C---:B------:R-:W-:Y:S01]  /*0d90*/  ISETP.GT.U32.AND P4, PT, R0.reuse, R9, PT ;  /* 0x000000090000720c */ /* 0x040fe20003f84070 */
[--C-:B------:R-:W-:Y:S01]  /*0da0*/  @!P6 IMAD.IADD R7, R7, 0x1, -R0.reuse ;  /* 0x000000010707e824 */ /* 0x100fe200078e0a00 */
[----:B------:R-:W-:Y:S01]  /*0db0*/  ISETP.GT.U32.AND P6, PT, R0, R15, PT ;  /* 0x0000000f0000720c */ /* 0x000fe20003fc4070 */
[----:B------:R-:W-:Y:S01]  /*0dc0*/  VIADD R8, R164, 0x8 ;  /* 0x00000008a4087836 */ /* 0x000fe20000000000 */
[----:B------:R-:W-:Y:S01]  /*0dd0*/  IABS R19, R12 ;  /* 0x0000000c00137213 */ /* 0x000fe20000000000 */
[----:B------:R-:W-:Y:S01]  /*0de0*/  IMAD.MOV.U32 R20, RZ, RZ, R5 ;  /* 0x000000ffff147224 */ /* 0x000fe200078e0005 */
[----:B------:R-:W-:Y:S01]  /*0df0*/  STL [R1+0x59c], R21 ;  /* 0x00059c1501007387 */ /* 0x000fe20000100800 */
[----:B------:R-:W-:Y:S01]  /*0e00*/  @!P5 IMAD.IADD R11, R11, 0x1, -R0 ;  /* 0x000000010b0bd824 */ /* 0x000fe200078e0a00 */
[----:B------:R-:W-:Y:S01]  /*0e10*/  IABS R6, R8 ;  /* 0x0000000800067213 */ /* 0x000fe20000000000 */
[----:B------:R-:W-:Y:S01]  /*0e20*/  IMAD.HI.U32 R4, R26, R19, RZ ;  /* 0x000000131a047227 */ /* 0x000fe200078e00ff */
[----:B------:R-:W-:-:S03]  /*0e30*/  ISETP.GE.AND P5, PT, R16, RZ, PT ;  /* 0x000000ff1000720c */ /* 0x000fc60003fa6270 */
[----:B------:R-:W-:Y:S01]  /*0e40*/  @!P0 IMAD.IADD R13, R13, 0x1, -R0 ;  /* 0x000000010d0d8824 */ /* 0x000fe200078e0a00 */
[----:B------:R-:W-:Y:S01]  /*0e50*/  ISETP.GT.U32.AND P0, PT, R0, R11, PT ;  /* 0x0000000b0000720c */ /* 0x000fe20003f04070 */
[----:B------:R-:W-:Y:S02]  /*0e60*/  IMAD.MOV R5, RZ, RZ, -R4 ;  /* 0x000000ffff057224 */ /* 0x000fe400078e0a04 */
[----:B------:R-:W-:Y:S01]  /*0e70*/  @!P4 IMAD.IADD R9, R9, 0x1, -R0 ;  /* 0x000000010909c824 */ /* 0x000fe200078e0a00 */
[----:B------:R-:W-:Y:S01]  /*0e80*/  ISETP.GE.AND P4, PT, R14, RZ, PT ;  /* 0x000000ff0e00720c */ /* 0x000fe20003f86270 */
[----:B------:R-:W-:Y:S02]  /*0e90*/  IMAD.MOV.U32 R17, RZ, RZ, R6 ;  /* 0x000000ffff117224 */ /* 0x000fe400078e0006 */
[----:B------:R-:W-:Y:S01]  /*0ea0*/  @!P6 IMAD.IADD R15, R15, 0x1, -R0 ;  /* 0x000000010f0fe824 */ /* 0x000fe200078e0a00 */
[C---:B------:R-:W-:Y:S01]  /*0eb0*/  ISETP.GT.U32.AND P6, PT, R0.reuse, R13, PT ;  /* 0x0000000d0000720c */ /* 0x040fe20003fc4070 */
[----:B------:R-:W-:-:S02]  /*0ec0*/  IMAD R5, R0, R5, R19 ;  /* 0x0000000500057224 */ /* 0x000fc400078e0213 */
[----:B------:R-:W-:Y:S02]  /*0ed0*/  IMAD.MOV.U32 R6, RZ, RZ, R9 ;  /* 0x000000ffff067224 */ /* 0x000fe400078e0009 */
[----:B------:R-:W-:Y:S01]  /*0ee0*/  IMAD.HI.U32 R4, R26, R17, RZ ;  /* 0x000000111a047227 */ /* 0x000fe200078e00ff */
[----:B------:R-:W-:Y:S02]  /*0ef0*/  @!P0 IADD3 R11, PT, PT, R11, -R0, RZ ;  /* 0x800000000b0b8210 */ /* 0x000fe40007ffe0ff */
[----:B------:R-:W-:Y:S01]  /*0f00*/  ISETP.GE.AND P0, PT, R12, RZ, PT ;  /* 0x000000ff0c00720c */ /* 0x000fe20003f06270 */
[----:B------:R-:W-:Y:S01]  /*0f10*/  @!P2 IMAD.MOV R6, RZ, RZ, -R6 ;  /* 0x000000ffff06a224 */ /* 0x000fe200078e0a06 */
[----:B------:R-:W-:Y:S01]  /*0f20*/  ISETP.GT.U32.AND P2, PT, R0, R5, PT ;  /* 0x000000050000720c */ /* 0x000fe20003f44070 */
[----:B------:R-:W-:Y:S02]  /*0f30*/  IMAD.MOV R4, RZ, RZ, -R4 ;  /* 0x000000ffff047224 */ /* 0x000fe400078e0a04 */
[----:B------:R-:W-:Y:S01]  /*0f40*/  @!P3 IMAD.MOV R20, RZ, RZ, -R20 ;  /* 0x000000ffff14b224 */ /* 0x000fe200078e0a14 */
[----:B------:R-:W-:Y:S01]  /*0f50*/  ISETP.GE.AND P3, PT, R10, RZ, PT ;  /* 0x000000ff0a00720c */ /* 0x000fe20003f66270 */
[----:B------:R-:W-:-:S02]  /*0f60*/  IMAD.MOV.U32 R18, RZ, RZ, R7 ;  /* 0x000000ffff127224 */ /* 0x000fc400078e0007 */
[----:B------:R-:W-:Y:S01]  /*0f70*/  IMAD R7, R0, R4, R17 ;  /* 0x0000000400077224 */ /* 0x000fe200078e0211 */
[----:B------:R-:W-:Y:S01]  /*0f80*/  STL [R1+0x62c], R20 ;  /* 0x00062c1401007387 */ /* 0x000fe20000100800 */
[----:B------:R-:W-:Y:S02]  /*0f90*/  @!P6 IMAD.IADD R13, R13, 0x1, -R0 ;  /* 0x000000010d0de824 */ /* 0x000fe400078e0a00 */
[----:B------:R-:W-:Y:S01]  /*0fa0*/  VIADD R14, R164, 0xa ;  /* 0x0000000aa40e7836 */ /* 0x000fe20000000000 */
[C---:B------:R-:W-:Y:S01]  /*0fb0*/  ISETP.GT.U32.AND P6, PT, R0.reuse, R7, PT ;  /* 0x000000070000720c */ /* 0x040fe20003fc4070 */
[----:B------:R-:W-:Y:S01]  /*0fc0*/  @!P1 IMAD.MOV R18, RZ, RZ, -R18 ;  /* 0x000000ffff129224 */ /* 0x000fe200078e0a12 */
[----:B------:R-:W-:Y:S01]  /*0fd0*/  ISETP.GT.U32.AND P1, PT, R0, R15, PT ;  /* 0x0000000f0000720c */ /* 0x000fe20003f24070 */
[----:B------:R-:W-:Y:S01]  /*0fe0*/  VIADD R10, R164, 0x9 ;  /* 0x00000009a40a7836 */ /* 0x000fe20000000000 */
[----:B------:R-:W-:Y:S01]  /*0ff0*/  IABS R17, R14 ;  /* 0x0000000e00117213 */ /* 0x000fe20000000000 */
[----:B------:R-:W-:Y:S01]  /*1000*/  @!P2 IMAD.IADD R5, R5, 0x1, -R0 ;  /* 0x000000010505a824 */ /* 0x000fe200078e0a00 */
[----:B------:R-:W-:Y:S01]  /*1010*/  STL [R1+0x628], R18 ;  /* 0x0006281201007387 */ /* 0x000fe20000100800 */
[----:B------:R-:W-:Y:S01]  /*1020*/  IMAD.MOV.U32 R16, RZ, RZ, R11 ;  /* 0x000000ffff107224 */ /* 0x000fe200078e000b */
[----:B------:R-:W-:Y:S01]  /*1030*/  IABS R9, R10 ;  /* 0x0000000a00097213 */ /* 0x000fe20000000000 */
[----:B------:R-:W-:Y:S01]  /*1040*/  IMAD.MOV.U32 R12, RZ, RZ, R13 ;  /* 0x000000ffff0c7224 */ /* 0x000fe200078e000d */
[----:B------:R0:W-:Y:S01]  /*1050*/  STL [R1+0x624], R6 ;  /* 0x0006240601007387 */ /* 0x0001e20000100800 */
[----:B------:R-:W-:Y:S01]  /*1060*/  @!P3 IMAD.MOV R16, RZ, RZ, -R16 ;  /* 0x000000ffff10b224 */ /* 0x000fe200078e0a10 */
[----:B------:R-:W-:Y:S01]  /*1070*/  ISETP.GT.U32.AND P3, PT, R0, R5, PT ;  /* 0x000000050000720c */ /* 0x000fe20003f64070 */
[----:B------:R-:W-:Y:S01]  /*1080*/  IMAD.HI.U32 R4, R26, R9, RZ ;  /* 0x000000091a047227 */ /* 0x000fe200078e00ff */
[----:B------:R-:W-:-:S02]  /*1090*/  ISETP.GE.AND P2, PT, R10, RZ, PT ;  /* 0x000000ff0a00720c */ /* 0x000fc40003f46270 */
[----:B------:R-:W-:Y:S01]  /*10a0*/  STL [R1+0x620], R16 ;  /* 0x0006201001007387 */ /* 0x000fe20000100800 */
[--C-:B------:R-:W-:Y:S02]  /*10b0*/  @!P6 IMAD.IADD R7, R7, 0x1, -R0.reuse ;  /* 0x000000010707e824 */ /* 0x100fe400078e0a00 */
[----:B------:R-:W-:Y:S01]  /*10c0*/  @!P1 IMAD.IADD R15, R15, 0x1, -R0 ;  /* 0x000000010f0f9824 */ /* 0x000fe200078e0a00 */
[----:B------:R-:W-:Y:S01]  /*10d0*/  ISETP.GE.AND P1, PT, R8, RZ, PT ;  /* 0x000000ff0800720c */ /* 0x000fe20003f26270 */
[----:B0-----:R-:W-:Y:S01]  /*10e0*/  IMAD.HI.U32 R6, R26, R17, RZ ;  /* 0x000000111a067227 */ /* 0x001fe200078e00ff */
[----:B------:R-:W-:-:S03]  /*10f0*/  ISETP.GT.U32.AND P6, PT, R0, R7, PT ;  /* 0x000000070000720c */ /* 0x000fc60003fc4070 */
[----:B------:R-:W-:Y:S02]  /*1100*/  IMAD.MOV R6, RZ, RZ, -R6 ;  /* 0x000000ffff067224 */ /* 0x000fe400078e0a06 */
[----:B------:R-:W-:Y:S02]  /*1110*/  IMAD.MOV R4, RZ, RZ, -R4 ;  /* 0x000000ffff047224 */ /* 0x000fe400078e0a04 */
[----:B------:R-:W-:Y:S02]  /*1120*/  VIADD R8, R164, 0xb ;  /* 0x0000000ba4087836 */ /* 0x000fe40000000000 */
[C---:B------:R-:W-:Y:S02]  /*1130*/  IMAD R11, R0.reuse, R6, R17 ;  /* 0x00000006000b7224 */ /* 0x040fe400078e0211 */
[C---:B------:R-:W-:Y:S01]  /*1140*/  IMAD R9, R0.reuse, R4, R9 ;  /* 0x0000000400097224 */ /* 0x040fe200078e0209 */
[----:B------:R-:W-:Y:S01]  /*1150*/  IABS R19, R8 ;  /* 0x0000000800137213 */ /* 0x000fe20000000000 */
[----:B------:R-:W-:Y:S01]  /*1160*/  @!P3 IMAD.IADD R5, R5, 0x1, -R0 ;  /* 0x000000010505b824 */ /* 0x000fe200078e0a00 */
[C---:B------:R-:W-:Y:S01]  /*1170*/  ISETP.GT.U32.AND P3, PT, R0.reuse, R11, PT ;  /* 0x0000000b0000720c */ /* 0x040fe20003f64070 */
[----:B------:R-:W-:Y:S01]  /*1180*/  @!P4 IMAD.MOV R12, RZ, RZ, -R12 ;  /* 0x000000ffff0cc224 */ /* 0x000fe200078e0a0c */
[----:B------:R-:W-:Y:S01]  /*1190*/  ISETP.GT.U32.AND P4, PT, R0, R9, PT ;  /* 0x000000090000720c */ /* 0x000fe20003f84070 */
[----:B------:R-:W-:-:S03]  /*11a0*/  IMAD.HI.U32 R4, R26, R19, RZ ;  /* 0x000000131a047227 */ /* 0x000fc600078e00ff */
[----:B------:R0:W-:Y:S01]  /*11b0*/  STL [R1+0x61c], R12 ;  /* 0x00061c0c01007387 */ /* 0x0001e20000100800 */
[----:B------:R-:W-:Y:S02]  /*11c0*/  IMAD.MOV R4, RZ, RZ, -R4 ;  /* 0x000000ffff047224 */ /* 0x000fe400078e0a04 */
[--C-:B------:R-:W-:Y:S01]  /*11d0*/  @!P6 IMAD.IADD R7, R7, 0x1, -R0.reuse ;  /* 0x000000010707e824 */ /* 0x100fe200078e0a00 */
[----:B------:R-:W-:Y:S01]  /*11e0*/  ISETP.GE.AND P6, PT, R8, RZ, PT ;  /* 0x000000ff0800720c */ /* 0x000fe20003fc6270 */
[----:B------:R-:W-:Y:S02]  /*11f0*/  IMAD.MOV.U32 R6, RZ, RZ, R5 ;  /* 0x000000ffff067224 */ /* 0x000fe400078e0005 */
[----:B------:R-:W-:Y:S02]  /*1200*/  IMAD R13, R0, R4, R19 ;  /* 0x00000004000d7224 */ /* 0x000fe400078e0213 */
[----:B------:R-:W-:Y:S01]  /*1210*/  IMAD.MOV.U32 R5, RZ, RZ, R7 ;  /* 0x000000ffff057224 */ /* 0x000fe200078e0007 */
[----:B------:R-:W-:Y:S01]  /*1220*/  @!P4 IADD3 R9, PT, PT, R9, -R0, RZ ;  /* 0x800000000909c210 */ /* 0x000fe20007ffe0ff */
[----:B------:R-:W-:-:S02]  /*1230*/  @!P3 IMAD.IADD R11, R11, 0x1, -R0 ;  /* 0x000000010b0bb824 */ /* 0x000fc400078e0a00 */
[C---:B------:R-:W-:Y:S02]  /*1240*/  VIADD R4, R164.reuse, 0xc ;  /* 0x0000000ca4047836 */ /* 0x040fe40000000000 */
[----:B------:R-:W-:Y:S01]  /*1250*/  VIADD R8, R164, 0xd ;  /* 0x0000000da4087836 */ /* 0x000fe20000000000 */
[C---:B------:R-:W-:Y:S01]  /*1260*/  ISETP.GT.U32.AND P3, PT, R0.reuse, R11, PT ;  /* 0x0000000b0000720c */ /* 0x040fe20003f64070 */
[----:B------:R-:W-:Y:S01]  /*1270*/  @!P1 IMAD.MOV R5, RZ, RZ, -R5 ;  /* 0x000000ffff059224 */ /* 0x000fe200078e0a05 */
[----:B------:R-:W-:Y:S01]  /*1280*/  ISETP.GT.U32.AND P1, PT, R0, R13, PT ;  /* 0x0000000d0000720c */ /* 0x000fe20003f24070 */
[----:B------:R-:W-:Y:S01]  /*1290*/  IMAD.MOV.U32 R10, RZ, RZ, R15 ;  /* 0x000000ffff0a7224 */ /* 0x000fe200078e000f */
[----:B------:R-:W-:Y:S01]  /*12a0*/  ISETP.GE.AND P4, PT, R4, RZ, PT ;  /* 0x000000ff0400720c */ /* 0x000fe20003f86270 */
[----:B------:R-:W-:Y:S01]  /*12b0*/  @!P0 IMAD.MOV R6, RZ, RZ, -R6 ;  /* 0x000000ffff068224 */ /* 0x000fe200078e0a06 */
[----:B------:R-:W-:Y:S01]  /*12c0*/  ISETP.GT.U32.AND P0, PT, R0, R9, PT ;  /* 0x000000090000720c */ /* 0x000fe20003f04070 */
[----:B------:R-:W-:Y:S01]  /*12d0*/  @!P5 IMAD.MOV R10, RZ, RZ, -R10 ;  /* 0x000000ffff0ad224 */ /* 0x000fe200078e0a0a */
[----:B------:R-:W-:Y:S01]  /*12e0*/  IABS R15, R4 ;  /* 0x00000004000f7213 */ /* 0x000fe20000000000 */
[C---:B0-----:R-:W-:Y:S01]  /*12f0*/  VIADD R12, R164.reuse, 0x11 ;  /* 0x00000011a40c7836 */ /* 0x041fe20000000000 */
[----:B------:R-:W-:Y:S01]  /*1300*/  IABS R4, R8 ;  /* 0x0000000800047213 */ /* 0x000fe20000000000 */
[----:B------:R-:W-:Y:S01]  /*1310*/  VIADD R16, R164, 0x13 ;  /* 0x00000013a4107836 */ /* 0x000fe20000000000 */
[----:B------:R-:W-:Y:S01]  /*1320*/  ISETP.GE.AND P5, PT, R14, RZ, PT ;  /* 0x000000ff0e00720c */ /* 0x000fe20003fa6270 */
[----:B------:R0:W-:Y:S01]  /*1330*/  STL [R1+0x618], R10 ;  /* 0x0006180a01007387 */ /* 0x0001e20000100800 */
[----:B------:R-:W-:-:S02]  /*1340*/  @!P3 IMAD.IADD R11, R11, 0x1, -R0 ;  /* 0x000000010b0bb824 */ /* 0x000fc400078e0a00 */
[----:B------:R-:W-:Y:S01]  /*1350*/  IMAD.MOV.U32 R7, RZ, RZ, R4 ;  /* 0x000000ffff077224 */ /* 0x000fe200078e0004 */
[----:B------:R-:W-:Y:S01]  /*1360*/  STL [R1+0x614], R6 ;  /* 0x0006140601007387 */ /* 0x000fe20000100800 */
[----:B------:R-:W-:Y:S01]  /*1370*/  IMAD.HI.U32 R4, R26, R15, RZ ;  /* 0x0000000f1a047227 */ /* 0x000fe200078e00ff */
[----:B------:R-:W-:Y:S02]  /*1380*/  IABS R21, R16 ;  /* 0x0000001000157213 */ /* 0x000fe40000000000 */
[----:B------:R1:W-:Y:S01]  /*1390*/  STL [R1+0x610], R5 ;  /* 0x0006100501007387 */ /* 0x0003e20000100800 */
[----:B------:R-:W-:Y:S02]  /*13a0*/  @!P1 IMAD.IADD R13, R13, 0x1, -R0 ;  /* 0x000000010d0d9824 */ /* 0x000fe400078e0a00 */
[----:B------:R-:W-:Y:S02]  /*13b0*/  IMAD.MOV R4, RZ, RZ, -R4 ;  /* 0x000000ffff047224 */ /* 0x000fe400078e0a04 */
[----:B------:R-:W-:Y:S01]  /*13c0*/  @!P0 IMAD.IADD R9, R9, 0x1, -R0 ;  /* 0x0000000109098824 */ /* 0x000fe200078e0a00 */
[----:B------:R-:W-:Y:S01]  /*13d0*/  ISETP.GE.AND P0, PT, R8, RZ, PT ;  /* 0x000000ff0800720c */ /* 0x000fe20003f06270 */
[----:B------:R-:W-:Y:S01]  /*13e0*/  IMAD.MOV.U32 R18, RZ, RZ, R11 ;  /* 0x000000ffff127224 */ /* 0x000fe200078e000b */
[----:B------:R-:W-:Y:S01]  /*13f0*/  ISETP.GT.U32.AND P1, PT, R0, R13, PT ;  /* 0x0000000d0000720c */ /* 0x000fe20003f24070 */
[----:B0-----:R-:W-:-:S02]  /*1400*/  VIADD R10, R164, 0xe ;  /* 0x0000000ea40a7836 */ /* 0x001fc40000000000 */
[----:B-1----:R-:W-:-:S03]  /*1410*/  IMAD.HI.U32 R5, R26, R7, RZ ;  /* 0x000000071a057227 */ /* 0x002fc600078e00ff */
[----:B------:R-:W-:Y:S01]  /*1420*/  IABS R17, R10 ;  /* 0x0000000a00117213 */ /* 0x000fe20000000000 */
[----:B------:R-:W-:Y:S01]  /*1430*/  IMAD.MOV R8, RZ, RZ, -R5 ;  /* 0x000000ffff087224 */ /* 0x000fe200078e0a05 */
[----:B------:R-:W-:Y:S01]  /*1440*/  ISETP.GE.AND P3, PT, R10, RZ, PT ;  /* 0x000000ff0a00720c */ /* 0x000fe20003f66270 */
[C---:B------:R-:W-:Y:S02]  /*1450*/  IMAD R5, R0.reuse, R4, R15 ;  /* 0x0000000400057224 */ /* 0x040fe400078e020f */
[----:B------:R-:W-:Y:S02]  /*1460*/  @!P5 IMAD.MOV R18, RZ, RZ, -R18 ;  /* 0x000000ffff12d224 */ /* 0x000fe400078e0a12 */
[C---:B------:R-:W-:Y:S01]  /*1470*/  IMAD R7, R0.reuse, R8, R7 ;  /* 0x0000000800077224 */ /* 0x040fe200078e0207 */
[----:B------:R-:W-:Y:S01]  /*1480*/  ISETP.GT.U32.AND P5, PT, R0, R5, PT ;  /* 0x000000050000720c */ /* 0x000fe20003fa4070 */
[----:B------:R-:W-:Y:S01]  /*1490*/  VIADD R4, R164, 0xf ;  /* 0x0000000fa4047836 */ /* 0x000fe20000000000 */
[----:B------:R-:W-:Y:S01]  /*14a0*/  @!P1 IADD3 R13, PT, PT, R13, -R0, RZ ;  /* 0x800000000d0d9210 */ /* 0x000fe20007ffe0ff */
[----:B------:R-:W-:Y:S01]  /*14b0*/  IMAD.MOV.U32 R19, RZ, RZ, R9 ;  /* 0x000000ffff137224 */ /* 0x000fe200078e0009 */
[----:B------:R-:W-:Y:S01]  /*14c0*/  ISETP.GT.U32.AND P1, PT, R0, R7, PT ;  /* 0x000000070000720c */ /* 0x000fe20003f24070 */
[----:B------:R-:W-:Y:S01]  /*14d0*/  IMAD.HI.U32 R6, R26, R17, RZ ;  /* 0x000000111a067227 */ /* 0x000fe200078e00ff */
[----:B------:R-:W-:-:S03]  /*14e0*/  IABS R9, R4 ;  /* 0x0000000400097213 */ /* 0x000fc60000000000 */
[----:B------:R-:W-:Y:S01]  /*14f0*/  @!P2 IMAD.MOV R19, RZ, RZ, -R19 ;  /* 0x000000ffff13a224 */ /* 0x000fe200078e0a13 */
[----:B------:R-:W-:Y:S01]  /*1500*/  ISETP.GE.AND P2, PT, R4, RZ, PT ;  /* 0x000000ff0400720c */ /* 0x000fe20003f46270 */
[----:B------:R-:W-:Y:S02]  /*1510*/  VIADD R10, R164, 0x10 ;  /* 0x00000010a40a7836 */ /* 0x000fe40000000000 */
[----:B------:R-:W-:Y:S01]  /*1520*/  @!P5 IMAD.IADD R5, R5, 0x1, -R0 ;  /* 0x000000010505d824 */ /* 0x000fe200078e0a00 */
[----:B------:R-:W-:Y:S01]  /*1530*/  STL [R1+0x60c], R19 ;  /* 0x00060c1301007387 */ /* 0x000fe20000100800 */
[----:B------:R-:W-:Y:S01]  /*1540*/  IMAD.MOV R6, RZ, RZ, -R6 ;  /* 0x000000ffff067224 */ /* 0x000fe200078e0a06 */
[----:B------:R-:W-:Y:S01]  /*1550*/  IABS R11, R10 ;  /* 0x0000000a000b7213 */ /* 0x000fe20000000000 */
[----:B------:R-:W-:Y:S01]  /*1560*/  IMAD.HI.U32 R4, R26, R9, RZ ;  /* 0x000000091a047227 */ /* 0x000fe200078e00ff */
[----:B------:R-:W-:Y:S01]  /*1570*/  ISETP.GT.U32.AND P5, PT, R0, R5, PT ;  /* 0x000000050000720c */ /* 0x000fe20003fa4070 */
[----:B------:R0:W-:Y:S02]  /*1580*/  STL [R1+0x608], R18 ;  /* 0x0006081201007387 */ /* 0x0001e40000100800 */
[----:B------:R-:W-:-:S02]  /*1590*/  @!P1 IMAD.IADD R7, R7, 0x1, -R0 ;  /* 0x0000000107079824 */ /* 0x000fc400078e0a00 */
[C---:B------:R-:W-:Y:S01]  /*15a0*/  IMAD R15, R0.reuse, R6, R17 ;  /* 0x00000006000f7224 */ /* 0x040fe200078e0211 */
[----:B------:R-:W-:Y:S01]  /*15b0*/  IABS R17, R12 ;  /* 0x0000000c00117213 */ /* 0x000fe20000000000 */
[----:B------:R-:W-:Y:S01]  /*15c0*/  IMAD.MOV R4, RZ, RZ, -R4 ;  /* 0x000000ffff047224 */ /* 0x000fe200078e0a04 */
[----:B------:R-:W-:Y:S01]  /*15d0*/  ISETP.GT.U32.AND P1, PT, R0, R7, PT ;  /* 0x000000070000720c */ /* 0x000fe20003f24070 */
[----:B------:R-:W-:Y:S02]  /*15e0*/  VIADD R14, R164, 0x12 ;  /* 0x00000012a40e7836 */ /* 0x000fe40000000000 */
[----:B0-----:R-:W-:Y:S02]  /*15f0*/  IMAD.MOV.U32 R18, RZ, RZ, R13 ;  /* 0x000000ffff127224 */ /* 0x001fe400078e000d */
[C---:B------:R-:W-:Y:S01]  /*1600*/  IMAD R9, R0.reuse, R4, R9 ;  /* 0x0000000400097224 */ /* 0x040fe200078e0209 */
[----:B------:R-:W-:Y:S01]  /*1610*/  IABS R19, R14 ;  /* 0x0000000e00137213 */ /* 0x000fe20000000000 */
[----:B------:R-:W-:Y:S01]  /*1620*/  @!P6 IMAD.MOV R18, RZ, RZ, -R18 ;  /* 0x000000ffff12e224 */ /* 0x000fe200078e0a12 */
[----:B------:R-:W-:Y:S01]  /*1630*/  ISETP.GT.U32.AND P6, PT, R0, R15, PT ;  /* 0x0000000f0000720c */ /* 0x000fe20003fc4070 */
[----:B------:R-:W-:-:S03]  /*1640*/  IMAD.HI.U32 R6, R26, R11, RZ ;  /* 0x0000000b1a067227 */ /* 0x000fc600078e00ff */
[----:B------:R0:W-:Y:S01]  /*1650*/  STL [R1+0x604], R18 ;  /* 0x0006041201007387 */ /* 0x0001e20000100800 */
[----:B------:R-:W-:Y:S01]  /*1660*/  @!P5 IMAD.IADD R5, R5, 0x1, -R0 ;  /* 0x000000010505d824 */ /* 0x000fe200078e0a00 */
[----:B------:R-:W-:Y:S01]  /*1670*/  ISETP.GT.U32.AND P5, PT, R0, R9, PT ;  /* 0x000000090000720c */ /* 0x000fe20003fa4070 */
[----:B------:R-:W-:Y:S02]  /*1680*/  IMAD.MOV R6, RZ, RZ, -R6 ;  /* 0x000000ffff067224 */ /* 0x000fe400078e0a06 */
[----:B------:R-:W-:-:S04]  /*1690*/  IMAD.HI.U32 R8, R26, R17, RZ ;  /* 0x000000111a087227 */ /* 0x000fc800078e00ff */
[----:B------:R-:W-:Y:S02]  /*16a0*/  IMAD R11, R0, R6, R11 ;  /* 0x00000006000b7224 */ /* 0x000fe400078e020b */
[----:B------:R-:W-:Y:S02]  /*16b0*/  IMAD.MOV R8, RZ, RZ, -R8 ;  /* 0x000000ffff087224 */ /* 0x000fe400078e0a08 */
[----:B------:R-:W-:-:S04]  /*16c0*/  IMAD.HI.U32 R4, R26, R19, RZ ;  /* 0x000000131a047227 */ /* 0x000fc800078e00ff */
[----:B------:R-:W-:-:S04]  /*16d0*/  IMAD.HI.U32 R6, R26, R21, RZ ;  /* 0x000000151a067227 */ /* 0x000fc800078e00ff */
[--C-:B------:R-:W-:Y:S01]  /*16e0*/  @!P1 IMAD.IADD R7, R7, 0x1, -R0.reuse ;  /* 0x0000000107079824 */ /* 0x100fe200078e0a00 */
[C---:B------:R-:W-:Y:S01]  /*16f0*/  ISETP.GT.U32.AND P1, PT, R0.reuse, R11, PT ;  /* 0x0000000b0000720c */ /* 0x040fe20003f24070 */
[----:B------:R-:W-:Y:S02]  /*1700*/  @!P6 IMAD.IADD R15, R15, 0x1, -R0 ;  /* 0x000000010f0fe824 */ /* 0x000fe400078e0a00 */
[C---:B------:R-:W-:Y:S02]  /*1710*/  IMAD R13, R0.reuse, R8, R17 ;  /* 0x00000008000d7224 */ /* 0x040fe400078e0211 */
[----:B------:R-:W-:Y:S02]  /*1720*/  IMAD.MOV R4, RZ, RZ, -R4 ;  /* 0x000000ffff047224 */ /* 0x000fe400078e0a04 */
[----:B------:R-:W-:Y:S01]  /*1730*/  IMAD.MOV R6, RZ, RZ, -R6 ;  /* 0x000000ffff067224 */ /* 0x000fe200078e0a06 */
[----:B------:R-:W-:Y:S01]  /*1740*/  ISETP.GT.U32.AND P6, PT, R0, R13, PT ;  /* 0x0000000d0000720c */ /* 0x000fe20003fc4070 */
[----:B0-----:R-:W-:-:S02]  /*1750*/  VIADD R18, R164, 0x14 ;  /* 0x00000014a4127836 */ /* 0x001fc40000000000 */
[----:B------:R-:W-:Y:S01]  /*1760*/  @!P5 IMAD.IADD R9, R9, 0x1, -R0 ;  /* 0x000000010909d824 */ /* 0x000fe200078e0a00 */
[C---:B------:R-:W-:Y:S01]  /*1770*/  ISETP.GT.U32.AND P5, PT, R0.reuse, R15, PT ;  /* 0x0000000f0000720c */ /* 0x040fe20003fa4070 */
[C---:B------:R-:W-:Y:S02]  /*1780*/  IMAD R17, R0.reuse, R4, R19 ;  /* 0x0000000400117224 */ /* 0x040fe400078e0213 */
[----:B------:R-:W-:Y:S01]  /*1790*/  IMAD R19, R0, R6, R21 ;  /* 0x0000000600137224 */ /* 0x000fe200078e0215 */
[----:B------:R-:W-:Y:S01]  /*17a0*/  IABS R21, R18 ;  /* 0x0000001200157213 */ /* 0x000fe20000000000 */
[----:B------:R-:W-:Y:S02]  /*17b0*/  IMAD.MOV.U32 R23, RZ, RZ, R5 ;  /* 0x000000ffff177224 */ /* 0x000fe400078e0005 */
[----:B------:R-:W-:Y:S02]  /*17c0*/  VIADD R20, R164, 0x15 ;  /* 0x00000015a4147836 */ /* 0x000fe40000000000 */
[----:B------:R-:W-:-:S02]  /*17d0*/  @!P4 IMAD.MOV R23, RZ, RZ, -R23 ;  /* 0x000000ffff17c224 */ /* 0x000fc400078e0a17 */
[----:B------:R-:W-:Y:S02]  /*17e0*/  VIADD R22, R164, 0x16 ;  /* 0x00000016a4167836 */ /* 0x000fe40000000000 */
[----:B------:R-:W-:Y:S01]  /*17f0*/  IMAD.HI.U32 R4, R26, R21, RZ ;  /* 0x000000151a047227 */ /* 0x000fe200078e00ff */
[----:B------:R0:W-:Y:S01]  /*1800*/  STL [R1+0x600], R23 ;  /* 0x0006001701007387 */ /* 0x0001e20000100800 */
[----:B------:R-:W-:Y:S02]  /*1810*/  @!P5 IADD3 R15, PT, PT, R15, -R0, RZ ;  /* 0x800000000f0fd210 */ /* 0x000fe40007ffe0ff */
[----:B------:R-:W-:Y:S01]  /*1820*/  @!P1 IMAD.IADD R11, R11, 0x1, -R0 ;  /* 0x000000010b0b9824 */ /* 0x000fe200078e0a00 */
[C---:B------:R-:W-:Y:S01]  /*1830*/  ISETP.GT.U32.AND P1, PT, R0.reuse, R9, PT ;  /* 0x000000090000720c */ /* 0x040fe20003f24070 */
[----:B------:R-:W-:Y:S01]  /*1840*/  IMAD.MOV R4, RZ, RZ, -R4 ;  /* 0x000000ffff047224 */ /* 0x000fe200078e0a04 */
[----:B------:R-:W-:Y:S01]  /*1850*/  IABS R29, R22 ;  /* 0x00000016001d7213 */ /* 0x000fe20000000000 */
[----:B------:R-:W-:Y:S01]  /*1860*/  @!P6 IMAD.IADD R13, R13, 0x1, -R0 ;  /* 0x000000010d0de824 */ /* 0x000fe200078e0a00 */
[C---:B------:R-:W-:Y:S01]  /*1870*/  ISETP.GT.U32.AND P5, PT, R0.reuse, R17, PT ;  /* 0x000000110000720c */ /* 0x040fe20003fa4070 */
[----:B------:R-:W-:Y:S01]  /*1880*/  IMAD R5, R0, R4, R21 ;  /* 0x0000000400057224 */ /* 0x000fe200078e0215 */
[----:B0-----:R-:W-:Y:S01]  /*1890*/  IABS R23, R20 ;  /* 0x0000001400177213 */ /* 0x001fe20000000000 */
[----:B------:R-:W-:Y:S01]  /*18a0*/  IMAD.HI.U32 R6, R26, R29, RZ ;  /* 0x0000001d1a067227 */ /* 0x000fe200078e00ff */
[----:B------:R-:W-:-:S02]  /*18b0*/  ISETP.GT.U32.AND P4, PT, R0, R13, PT ;  /* 0x0000000d0000720c */ /* 0x000fc40003f84070 */
[----:B------:R-:W-:Y:S01]  /*18c0*/  ISETP.GT.U32.AND P6, PT, R0, R11, PT ;  /* 0x0000000b0000720c */ /* 0x000fe20003fc4070 */
[----:B------:R-:W-:-:S04]  /*18d0*/  IMAD.HI.U32 R4, R26, R23, RZ ;  /* 0x000000171a047227 */ /* 0x000fc800078e00ff */
[----:B------:R-:W-:Y:S02]  /*18e0*/  IMAD.MOV R4, RZ, RZ, -R4 ;  /* 0x000000ffff047224 */ /* 0x000fe400078e0a04 */
[----:B------:R-:W-:Y:S02]  /*18f0*/  IMAD.MOV R6, RZ, RZ, -R6 ;  /* 0x000000ffff067224 */ /* 0x000fe400078e0a06 */
[----:B------:R-:W-:Y:S01]  /*1900*/  @!P1 IMAD.IADD R9, R9, 0x1, -R0 ;  /* 0x0000000109099824 */ /* 0x000fe200078e0a00 */
[C---:B------:R-:W-:Y:S01]  /*1910*/  ISETP.GT.U32.AND P1, PT, R0.reuse, R19, PT ;  /* 0x000000130000720c */ /* 0x040fe20003f24070 */
[C---:B------:R-:W-:Y:S02]  /*1920*/  IMAD R21, R0.reuse, R4, R23 ;  /* 0x0000000400157224 */ /* 0x040fe400078e0217 */
[----:B------:R-:W-:Y:S02]  /*1930*/  IMAD.MOV.U32 R30, RZ, RZ, R7 ;  /* 0x000000ffff1e7224 */ /* 0x000fe400078e0007 */
[----:B------:R-:W-:-:S02]  /*1940*/  IMAD R23, R0, R6, R29 ;  /* 0x0000000600177224 */ /* 0x000fc400078e021d */
[----:B------:R-:W-:Y:S02]  /*1950*/  IMAD.MOV.U32 R28, RZ, RZ, R15 ;  /* 0x000000ffff1c7224 */ /* 0x000fe400078e000f */
[----:B------:R-:W-:Y:S02]  /*1960*/  IMAD.MOV.U32 R6, RZ, RZ, R9 ;  /* 0x000000ffff067224 */ /* 0x000fe400078e0009 */
[----:B------:R-:W-:Y:S01]  /*1970*/  @!P5 IMAD.IADD R17, R17, 0x1, -R0 ;  /* 0x000000011111d824 */ /* 0x000fe200078e0a00 */
[----:B------:R-:W-:Y:S01]  /*1980*/  ISETP.GE.AND P5, PT, R12, RZ, PT ;  /* 0x000000ff0c00720c */ /* 0x000fe20003fa6270 */
[----:B------:R-:W-:Y:S02]  /*1990*/  @!P0 IMAD.MOV R30, RZ, RZ, -R30 ;  /* 0x000000ffff1e8224 */ /* 0x000fe400078e0a1e */
[----:B------:R-:W-:Y:S01]  /*19a0*/  @!P3 IMAD.MOV R28, RZ, RZ, -R28 ;  /* 0x000000ffff1cb224 */ /* 0x000fe200078e0a1c */
[C---:B------:R-:W-:Y:S01]  /*19b0*/  ISETP.GT.U32.AND P0, PT, R0.reuse, R17, PT ;  /* 0x000000110000720c */ /* 0x040fe20003f04070 */
[----:B------:R-:W-:Y:S01]  /*19c0*/  @!P2 IMAD.MOV R6, RZ, RZ, -R6 ;  /* 0x000000ffff06a224 */ /* 0x000fe200078e0a06 */
[----:B------:R-:W-:Y:S01]  /*19d0*/  STL [R1+0x5fc], R30 ;  /* 0x0005fc1e01007387 */ /* 0x000fe20000100800 */
[--C-:B------:R-:W-:Y:S01]  /*19e0*/  @!P4 IMAD.IADD R13, R13, 0x1, -R0.reuse ;  /* 0x000000010d0dc824 */ /* 0x100fe200078e0a00 */
[----:B------:R-:W-:Y:S01]  /*19f0*/  ISETP.GT.U32.AND P4, PT, R0, R5, PT ;  /* 0x000000050000720c */ /* 0x000fe20003f84070 */
[----:B------:R-:W-:Y:S01]  /*1a00*/  @!P6 IMAD.IADD R11, R11, 0x1, -R0 ;  /* 0x000000010b0be824 */ /* 0x000fe200078e0a00 */
[----:B------:R-:W-:Y:S01]  /*1a10*/  STL [R1+0x5f8], R28 ;  /* 0x0005f81c01007387 */ /* 0x000fe20000100800 */
[----:B------:R-:W-:Y:S01]  /*1a20*/  ISETP.GE.AND P6, PT, R10, RZ, PT ;  /* 0x000000ff0a00720c */ /* 0x000fe20003fc6270 */
[----:B------:R-:W-:Y:S01]  /*1a30*/  VIADD R10, R164, 0x17 ;  /* 0x00000017a40a7836 */ /* 0x000fe20000000000 */
[----:B------:R-:W-:Y:S01]  /*1a40*/  ISETP.GT.U32.AND P3, PT, R0, R21, PT ;  /* 0x000000150000720c */ /* 0x000fe20003f64070 */
[----:B------:R0:W-:Y:S01]  /*1a50*/  STL [R1+0x5f4], R6 ;  /* 0x0005f40601007387 */ /* 0x0001e20000100800 */
[----:B------:R-:W-:-:S02]  /*1a60*/  IMAD.MOV.U32 R4, RZ, RZ, R11 ;  /* 0x000000ffff047224 */ /* 0x000fc400078e000b */
[--C-:B------:R-:W-:Y:S01]  /*1a70*/  @!P1 IMAD.IADD R19, R19, 0x1, -R0.reuse ;  /* 0x0000000113139824 */ /* 0x100fe200078e0a00 */
[----:B------:R-:W-:Y:S01]  /*1a80*/  ISETP.GE.AND P1, PT, R14, RZ, PT ;  /* 0x000000ff0e00720c */ /* 0x000fe20003f26270 */
[--C-:B------:R-:W-:Y:S01]  /*1a90*/  @!P0 IMAD.IADD R17, R17, 0x1, -R0.reuse ;  /* 0x0000000111118824 */ /* 0x100fe200078e0a00 */
[----:B------:R-:W-:Y:S01]  /*1aa0*/  IABS R8, R10 ;  /* 0x0000000a00087213 */ /* 0x000fe20000000000 */
[----:B------:R-:W-:Y:S01]  /*1ab0*/  @!P4 IMAD.IADD R5, R5, 0x1, -R0 ;  /* 0x000000010505c824 */ /* 0x000fe200078e0a00 */
[----:B------:R-:W-:Y:S01]  /*1ac0*/  ISETP.GT.U32.AND P4, PT, R0, R19, PT ;  /* 0x000000130000720c */ /* 0x000fe20003f84070 */
[----:B------:R-:W-:Y:S01]  /*1ad0*/  VIADD R9, R164, 0x1b ;  /* 0x0000001ba4097836 */ /* 0x000fe20000000000 */
[----:B------:R-:W-:Y:S01]  /*1ae0*/  ISETP.GE.AND P0, PT, R18, RZ, PT ;  /* 0x000000ff1200720c */ /* 0x000fe20003f06270 */
[----:B0-----:R-:W-:Y:S01]  /*1af0*/  IMAD.MOV.U32 R6, RZ, RZ, R13 ;  /* 0x000000ffff067224 */ /* 0x001fe200078e000d */
[----:B------:R-:W-:Y:S01]  /*1b00*/  ISETP.GT.U32.AND P2, PT, R0, R5, PT ;  /* 0x000000050000720c */ /* 0x000fe20003f44070 */
[----:B------:R-:W-:Y:S01]  /*1b10*/  @!P6 IMAD.MOV R4, RZ, RZ, -R4 ;  /* 0x000000ffff04e224 */ /* 0x000fe200078e0a04 */
[----:B------:R-:W-:Y:S01]  /*1b20*/  ISETP.GE.AND P6, PT, R16, RZ, PT ;  /* 0x000000ff1000720c */ /* 0x000fe20003fc6270 */
[----:B------:R-:W-:Y:S01]  /*1b30*/  IMAD.MOV.U32 R7, RZ, RZ, R8 ;  /* 0x000000ffff077224 */ /* 0x000fe200078e0008 */
[----:B------:R-:W-:Y:S01]  /*1b40*/  @!P5 IADD3 R6, PT, PT, -R6, RZ, RZ ;  /* 0x000000ff0606d210 */ /* 0x000fe20007ffe1ff */
[--C-:B------:R-:W-:Y:S01]  /*1b50*/  @!P3 IMAD.IADD R21, R21, 0x1, -R0.reuse ;  /* 0x000000011515b824 */ /* 0x100fe200078e0a00 */
[----:B------:R-:W-:Y:S01]  /*1b60*/  ISETP.GT.U32.AND P5, PT, R0, R23, PT ;  /* 0x000000170000720c */ /* 0x000fe20003fa4070 */
[----:B------:R0:W-:Y:S01]  /*1b70*/  STL [R1+0x5f0], R4 ;  /* 0x0005f00401007387 */ /* 0x0001e20000100800 */
[----:B------:R-:W-:Y:S01]  /*1b80*/  ISETP.GE.AND P3, PT, R10, RZ, PT ;  /* 0x000000ff0a00720c */ /* 0x000fe20003f66270 */
[----:B------:R-:W-:Y:S01]  /*1b90*/  @!P4 IMAD.IADD R19, R19, 0x1, -R0 ;  /* 0x000000011313c824 */ /* 0x000fe200078e0a00 */
[----:B------:R-:W-:Y:S01]  /*1ba0*/  ISETP.GE.AND P4, PT, R20, RZ, PT ;  /* 0x000000ff1400720c */ /* 0x000fe20003f86270 */
[----:B------:R1:W-:Y:S01]  /*1bb0*/  STL [R1+0x5ec], R6 ;  /* 0x0005ec0601007387 */ /* 0x0003e20000100800 */
[----:B------:R-:W-:-:S02]  /*1bc0*/  VIADD R10, R164, 0x1c ;  /* 0x0000001ca40a7836 */ /* 0x000fc40000000000 */
[----:B------:R-:W-:Y:S02]  /*1bd0*/  IMAD.MOV.U32 R11, RZ, RZ, R19 ;  /* 0x000000ffff0b7224 */ /* 0x000fe400078e0013 */
[----:B------:R-:W-:Y:S01]  /*1be0*/  @!P2 IMAD.IADD R5, R5, 0x1, -R0 ;  /* 0x000000010505a824 */ /* 0x000fe200078e0a00 */
[----:B------:R-:W-:Y:S01]  /*1bf0*/  ISETP.GE.AND P2, PT, R22, RZ, PT ;  /* 0x000000ff1600720c */ /* 0x000fe20003f46270 */
[----:B0-----:R-:W-:Y:S01]  /*1c00*/  IMAD.HI.U32 R4, R26, R7, RZ ;  /* 0x000000071a047227 */ /* 0x001fe200078e00ff */
[----:B------:R-:W-:-:S03]  /*1c10*/  IABS R19, R10 ;  /* 0x0000000a00137213 */ /* 0x000fc60000000000 */
[----:B------:R-:W-:Y:S02]  /*1c20*/  @!P5 IMAD.IADD R23, R23, 0x1, -R0 ;  /* 0x000000011717d824 */ /* 0x000fe400078e0a00 */
[----:B-1----:R-:W-:Y:S01]  /*1c30*/  IMAD.MOV.U32 R6, RZ, RZ, R17 ;  /* 0x000000ffff067224 */ /* 0x002fe200078e0011 */
[----:B------:R-:W-:Y:S01]  /*1c40*/  IABS R17, R9 ;  /* 0x0000000900117213 */ /* 0x000fe20000000000 */
[----:B------:R-:W-:Y:S01]  /*1c50*/  IMAD.MOV R4, RZ, RZ, -R4 ;  /* 0x000000ffff047224 */ /* 0x000fe200078e0a04 */
[C---:B------:R-:W-:Y:S01]  /*1c60*/  ISETP.GT.U32.AND P5, PT, R0.reuse, R23, PT ;  /* 0x000000170000720c */ /* 0x040fe20003fa4070 */
[----:B------:R-:W-:Y:S01]  /*1c70*/  @!P1 IMAD.MOV R6, RZ, RZ, -R6 ;  /* 0x000000ffff069224 */ /* 0x000fe200078e0a06 */
[C---:B------:R-:W-:Y:S01]  /*1c80*/  ISETP.GT.U32.AND P1, PT, R0.reuse, R21, PT ;  /* 0x000000150000720c */ /* 0x040fe20003f24070 */
[----:B------:R-:W-:Y:S02]  /*1c90*/  IMAD R7, R0, R4, R7 ;  /* 0x0000000400077224 */ /* 0x000fe400078e0207 */
[----:B------:R-:W-:Y:S01]  /*1ca0*/  @!P6 IMAD.MOV R11, RZ, RZ, -R11 ;  /* 0x000000ffff0be224 */ /* 0x000fe200078e0a0b */
[----:B------:R0:W-:Y:S01]  /*1cb0*/  STL [R1+0x5e8], R6 ;  /* 0x0005e80601007387 */ /* 0x0001e20000100800 */
[----:B------:R-:W-:-:S02]  /*1cc0*/  VIADD R4, R164, 0x18 ;  /* 0x00000018a4047836 */ /* 0x000fc40000000000 */
[----:B------:R-:W-:Y:S01]  /*1cd0*/  @!P0 IMAD.MOV R5, RZ, RZ, -R5 ;  /* 0x000000ffff058224 */ /* 0x000fe200078e0a05 */
[----:B------:R1:W-:Y:S01]  /*1ce0*/  STL [R1+0x5e4], R11 ;  /* 0x0005e40b01007387 */ /* 0x0003e20000100800 */
[----:B------:R-:W-:Y:S01]  /*1cf0*/  VIADD R8, R164, 0x1a ;  /* 0x0000001aa4087836 */ /* 0x000fe20000000000 */
[----:B------:R-:W-:Y:S01]  /*1d00*/  ISETP.GE.AND P6, PT, R4, RZ, PT ;  /* 0x000000ff0400720c */ /* 0x000fe20003fc6270 */
[--C-:B------:R-:W-:Y:S01]  /*1d10*/  @!P5 IMAD.IADD R23, R23, 0x1, -R0.reuse ;  /* 0x000000011717d824 */ /* 0x100fe200078e0a00 */
[----:B------:R-:W-:Y:S01]  /*1d20*/  ISETP.GT.U32.AND P5, PT, R0, R7, PT ;  /* 0x000000070000720c */ /* 0x000fe20003fa4070 */
[----:B------:R-:W-:Y:S01]  /*1d30*/  @!P1 IMAD.IADD R21, R21, 0x1, -R0 ;  /* 0x0000000115159824 */ /* 0x000fe200078e0a00 */
[----:B------:R-:W-:Y:S01]  /*1d40*/  IABS R4, R4 ;  /* 0x0000000400047213 */ /* 0x000fe20000000000 */
[----:B------:R3:W-:Y:S01]  /*1d50*/  STL [R1+0x5e0], R5 ;  /* 0x0005e00501007387 */ /* 0x0007e20000100800 */
[----:B0-----:R-:W-:Y:S01]  /*1d60*/  VIADD R6, R164, 0x19 ;  /* 0x00000019a4067836 */ /* 0x001fe20000000000 */
[----:B------:R-:W-:Y:S01]  /*1d70*/  IABS R13, R8 ;  /* 0x00000008000d7213 */ /* 0x000fe20000000000 */
[----:B-1----:R-:W-:Y:S01]  /*1d80*/  IMAD.MOV.U32 R11, RZ, RZ, R21 ;  /* 0x000000ffff0b7224 */ /* 0x002fe200078e0015 */
[----:B------:R-:W-:Y:S01]  /*1d90*/  ISETP.GE.AND P1, PT, R8, RZ, PT ;  /* 0x000000ff0800720c */ /* 0x000fe20003f26270 */
[----:B------:R-:W-:Y:S01]  /*1da0*/  IMAD.HI.U32 R8, R26, R17, RZ ;  /* 0x000000111a087227 */ /* 0x000fe200078e00ff */
[----:B------:R-:W-:-:S02]  /*1db0*/  IABS R15, R6 ;  /* 0x00000006000f7213 */ /* 0x000fc40000000000 */
[----:B------:R-:W-:Y:S01]  /*1dc0*/  @!P4 IADD3 R11, PT, PT, -R11, RZ, RZ ;  /* 0x000000ff0b0bc210 */ /* 0x000fe20007ffe1ff */
[----:B------:R-:W-:Y:S01]  /*1dd0*/  IMAD.MOV R8, RZ, RZ, -R8 ;  /* 0x000000ffff087224 */ /* 0x000fe200078e0a08 */
[----:B------:R-:W-:Y:S01]  /*1de0*/  ISETP.GE.AND P4, PT, R9, RZ, PT ;  /* 0x000000ff0900720c */ /* 0x000fe20003f86270 */
[----:B---3--:R-:W-:Y:S01]  /*1df0*/  IMAD.MOV.U32 R5, RZ, RZ, R23 ;  /* 0x000000ffff057224 */ /* 0x008fe200078e0017 */
[----:B------:R-:W-:Y:S01]  /*1e00*/  ISETP.GE.AND P0, PT, R6, RZ, PT ;  /* 0x000000ff0600720c */ /* 0x000fe20003f06270 */
[----:B------:R-:W-:Y:S01]  /*1e10*/  @!P5 IMAD.IADD R7, R7, 0x1, -R0 ;  /* 0x000000010707d824 */ /* 0x000fe200078e0a00 */
[----:B------:R-:W-:Y:S01]  /*1e20*/  STL [R1+0x5dc], R11 ;  /* 0x0005dc0b01007387 */ /* 0x000fe20000100800 */
[----:B------:R-:W-:Y:S02]  /*1e30*/  IMAD.MOV.U32 R9, RZ, RZ, R4 ;  /* 0x000000ffff097224 */ /* 0x000fe400078e0004 */
[----:B------:R-:W-:Y:S01]  /*1e40*/  @!P2 IMAD.MOV R5, RZ, RZ, -R5 ;  /* 0x000000ffff05a224 */ /* 0x000fe200078e0a05 */
[----:B------:R-:W-:Y:S01]  /*1e50*/  ISETP.GT.U32.AND P5, PT, R0, R7, PT ;  /* 0x000000070000720c */ /* 0x000fe20003fa4070 */
[----:B------:R-:W-:Y:S01]  /*1e60*/  IMAD.HI.U32 R4, R26, R9, RZ ;  /* 0x000000091a047227 */ /* 0x000fe200078e00ff */
[----:B------:R-:W-:-:S02]  /*1e70*/  ISETP.GE.AND P2, PT, R10, RZ, PT ;  /* 0x000000ff0a00720c */ /* 0x000fc40003f46270 */
[----:B------:R0:W-:Y:S01]  /*1e80*/  STL [R1+0x5d8], R5 ;  /* 0x0005d80501007387 */ /* 0x0001e20000100800 */
[----:B------:R-:W-:Y:S02]  /*1e90*/  IMAD.MOV R10, RZ, RZ, -R4 ;  /* 0x000000ffff0a7224 */ /* 0x000fe400078e0a04 */
[----:B------:R-:W-:-:S04]  /*1ea0*/  IMAD.HI.U32 R6, R26, R13, RZ ;  /* 0x0000000d1a067227 */ /* 0x000fc800078e00ff */
[----:B------:R-:W-:Y:S02]  /*1eb0*/  IMAD.MOV R6, RZ, RZ, -R6 ;  /* 0x000000ffff067224 */ /* 0x000fe400078e0a06 */
[----:B------:R-:W-:Y:S02]  /*1ec0*/  @!P5 IMAD.IADD R7, R7, 0x1, -R0 ;  /* 0x000000010707d824 */ /* 0x000fe400078e0a00 */
[----:B0-----:R-:W-:-:S04]  /*1ed0*/  IMAD.HI.U32 R5, R26, R15, RZ ;  /* 0x0000000f1a057227 */ /* 0x001fc800078e00ff */
[----:B------:R-:W-:Y:S02]  /*1ee0*/  IMAD.MOV R11, RZ, RZ, -R5 ;  /* 0x000000ffff0b7224 */ /* 0x000fe400078e0a05 */
[C---:B------:R-:W-:Y:S02]  /*1ef0*/  IMAD R5, R0.reuse, R10, R9 ;  /* 0x0000000a00057224 */ /* 0x040fe400078e0209 */
[----:B------:R-:W-:Y:S02]  /*1f00*/  IMAD.MOV.U32 R16, RZ, RZ, R7 ;  /* 0x000000ffff107224 */ /* 0x000fe400078e0007 */
[C---:B------:R-:W-:Y:S01]  /*1f10*/  IMAD R13, R0.reuse, R6, R13 ;  /* 0x00000006000d7224 */ /* 0x040fe200078e020d */
[----:B------:R-:W-:Y:S01]  /*1f20*/  ISETP.GT.U32.AND P5, PT, R0, R5, PT ;  /* 0x000000050000720c */ /* 0x000fe20003fa4070 */
[----:B------:R-:W-:Y:S02]  /*1f30*/  @!P3 IMAD.MOV R16, RZ, RZ, -R16 ;  /* 0x000000ffff10b224 */ /* 0x000fe400078e0a10 */
[----:B------:R-:W-:-:S02]  /*1f40*/  VIADD R12, R164, 0x1d ;  /* 0x0000001da40c7836 */ /* 0x000fc40000000000 */
[----:B------:R-:W-:Y:S01]  /*1f50*/  IMAD.HI.U32 R4, R26, R19, RZ ;  /* 0x000000131a047227 */ /* 0x000fe200078e00ff */
[----:B------:R0:W-:Y:S03]  /*1f60*/  STL [R1+0x5d4], R16 ;  /* 0x0005d41001007387 */ /* 0x0001e60000100800 */
[C---:B------:R-:W-:Y:S02]  /*1f70*/  IMAD R15, R0.reuse, R11, R15 ;  /* 0x0000000b000f7224 */ /* 0x040fe400078e020f */
[C---:B------:R-:W-:Y:S01]  /*1f80*/  IMAD R11, R0.reuse, R8, R17 ;  /* 0x00000008000b7224 */ /* 0x040fe200078e0211 */
[----:B------:R-:W-:Y:S01]  /*1f90*/  IABS R17, R12 ;  /* 0x0000000c00117213 */ /* 0x000fe20000000000 */
[----:B------:R-:W-:Y:S01]  /*1fa0*/  @!P5 IMAD.IADD R5, R5, 0x1, -R0 ;  /* 0x000000010505d824 */ /* 0x000fe200078e0a00 */
[----:B------:R-:W-:Y:S01]  /*1fb0*/  ISETP.GT.U32.AND P3, PT, R0, R15, PT ;  /* 0x0000000f0000720c */ /* 0x000fe20003f64070 */
[----:B------:R-:W-:-:S02]  /*1fc0*/  IMAD.MOV R4, RZ, RZ, -R4 ;  /* 0x000000ffff047224 */ /* 0x000fc400078e0a04 */
[----:B------:R-:W-:Y:S01]  /*1fd0*/  VIADD R14, R164, 0x1e ;  /* 0x0000001ea40e7836 */ /* 0x000fe20000000000 */
[C---:B------:R-:W-:Y:S01]  /*1fe0*/  ISETP.GT.U32.AND P5, PT, R0.reuse, R5, PT ;  /* 0x000000050000720c */ /* 0x040fe20003fa4070 */
[----:B------:R-:W-:Y:S02]  /*1ff0*/  IMAD R9, R0, R4, R19 ;  /* 0x0000000400097224 */ /* 0x000fe400078e0213 */
[----:B------:R-:W-:Y:S01]  /*2000*/  IMAD.HI.U32 R4, R26, R17, RZ ;  /* 0x000000111a047227 */ /* 0x000fe200078e00ff */
[----:B------:R-:W-:-:S03]  /*2010*/  IABS R29, R14 ;  /* 0x0000000e001d7213 */ /* 0x000fc60000000000 */
[----:B------:R-:W-:Y:S02]  /*2020*/  IMAD.MOV R4, RZ, RZ, -R4 ;  /* 0x000000ffff047224 */ /* 0x000fe400078e0a04 */
[----:B------:R-:W-:Y:S02]  /*2030*/  VIADD R44, R164, 0x1f ;  /* 0x0000001fa42c7836 */ /* 0x000fe40000000000 */
[----:B------:R-:W-:Y:S02]  /*2040*/  IMAD R7, R0, R4, R17 ;  /* 0x0000000400077224 */ /* 0x000fe400078e0211 */
[----:B------:R-:W-:Y:S01]  /*2050*/  @!P5 IADD3 R5, PT, PT, R5, -R0, RZ ;  /* 0x800000000505d210 */ /* 0x000fe20007ffe0ff */
[----:B------:R-:W-:Y:S01]  /*2060*/  IMAD.HI.U32 R4, R26, R29, RZ ;  /* 0x0000001d1a047227 */ /* 0x000fe200078e00ff */
[----:B------:R-:W-:Y:S02]  /*2070*/  ISETP.GT.U32.AND P5, PT, R0, R13, PT ;  /* 0x0000000d0000720c */ /* 0x000fe40003fa4070 */
[----:B------:R-:W-:Y:S01]  /*2080*/  IABS R33, R44 ;  /* 0x0000002c00217213 */ /* 0x000fe20000000000 */
[----:B0-----:R-:W-:-:S02]  /*2090*/  IMAD.MOV.U32 R16, RZ, RZ, R5 ;  /* 0x000000ffff107224 */ /* 0x001fc400078e0005 */
[----:B------:R-:W-:Y:S02]  /*20a0*/  @!P3 IMAD.IADD R15, R15, 0x1, -R0 ;  /* 0x000000010f0fb824 */ /* 0x000fe400078e0a00 */
[----:B------:R-:W-:Y:S01]  /*20b0*/  @!P6 IMAD.MOV R16, RZ, RZ, -R16 ;  /* 0x000000ffff10e224 */ /* 0x000fe200078e0a10 */
[C---:B------:R-:W-:Y:S01]  /*20c0*/  ISETP.GT.U32.AND P6, PT, R0.reuse, R11, PT ;  /* 0x0000000b0000720c */ /* 0x040fe20003fc4070 */
[----:B------:R-:W-:Y:S01]  /*20d0*/  IMAD.MOV R4, RZ, RZ, -R4 ;  /* 0x000000ffff047224 */ /* 0x000fe200078e0a04 */
[----:B------:R-:W-:Y:S01]  /*20e0*/  ISETP.GT.U32.AND P3, PT, R0, R15, PT ;  /* 0x0000000f0000720c */ /* 0x000fe20003f64070 */
[----:B------:R-:W-:Y:S01]  /*20f0*/  IMAD.HI.U32 R6, R26, R33, RZ ;  /* 0x000000211a067227 */ /* 0x000fe200078e00ff */
[----:B------:R0:W-:Y:S03]  /*2100*/  STL [R1+0x5d0], R16 ;  /* 0x0005d01001007387 */ /* 0x0001e60000100800 */
[----:B------:R-:W-:-:S02]  /*2110*/  @!P5 IMAD.IADD R13, R13, 0x1, -R0 ;  /* 0x000000010d0dd824 */ /* 0x000fc400078e0a00 */
[C---:B------:R-:W-:Y:S02]  /*2120*/  IMAD R29, R0.reuse, R4, R29 ;  /* 0x00000004001d7224 */ /* 0x040fe400078e021d */
[----:B------:R-:W-:Y:S01]  /*2130*/  IMAD.MOV R6, RZ, RZ, -R6 ;  /* 0x000000ffff067224 */ /* 0x000fe200078e0a06 */
[----:B------:R-:W-:Y:S01]  /*2140*/  ISETP.GT.U32.AND P5, PT, R0, R13, PT ;  /* 0x0000000d0000720c */ /* 0x000fe20003fa4070 */
[--C-:B------:R-:W-:Y:S01]  /*2150*/  @!P6 IMAD.IADD R11, R11, 0x1, -R0.reuse ;  /* 0x000000010b0be824 */ /* 0x100fe200078e0a00 */
[----:B0-----:R-:W-:Y:S01]  /*2160*/  IADD3 R16, PT, PT, R164, 0x2a, RZ ;  /* 0x0000002aa4107810 */ /* 0x001fe20007ffe0ff */
[C---:B------:R-:W-:Y:S02]  /*2170*/  IMAD R33, R0.reuse, R6, R33 ;  /* 0x0000000600217224 */ /* 0x040fe400078e0221 */
[--C-:B------:R-:W-:Y:S01]  /*2180*/  @!P3 IMAD.IADD R15, R15, 0x1, -R0.reuse ;  /* 0x000000010f0fb824 */ /* 0x100fe200078e0a00 */
[----:B------:R-:W-:Y:S01]  /*2190*/  ISETP.GT.U32.AND P6, PT, R0, R11, PT ;  /* 0x0000000b0000720c */ /* 0x000fe20003fc4070 */
[----:B------:R-:W-:Y:S01]  /*21a0*/  VIADD R46, R164, 0x22 ;  /* 0x00000022a42e7836 */ /* 0x000fe20000000000 */
[----:B------:R-:W-:Y:S01]  /*21b0*/  ISETP.GT.U32.AND P3, PT, R0, R9, PT ;  /* 0x000000090000720c */ /* 0x000fe20003f64070 */
[----:B------:R-:W-:Y:S01]  /*21c0*/  IMAD.MOV.U32 R4, RZ, RZ, R15 ;  /* 0x000000ffff047224 */ /* 0x000fe200078e000f */
[----:B------:R-:W-:Y:S01]  /*21d0*/  IABS R23, R16 ;  /* 0x0000001000177213 */ /* 0x000fe20000000000 */
[----:B------:R-:W-:Y:S01]  /*21e0*/  VIADD R30, R164, 0x20 ;  /* 0x00000020a41e7836 */ /* 0x000fe20000000000 */
[----:B------:R-:W-:Y:S01]  /*21f0*/  IABS R37, R46 ;  /* 0x0000002e00257213 */ /* 0x000fe20000000000 */
[----:B------:R-:W-:Y:S01]  /*2200*/  @!P5 IMAD.IADD R13, R13, 0x1, -R0 ;  /* 0x000000010d0dd824 */ /* 0x000fe200078e0a00 */
[----:B------:R-:W-:Y:S01]  /*2210*/  ISETP.GT.U32.AND P5, PT, R0, R29, PT ;  /* 0x0000001d0000720c */ /* 0x000fe20003fa4070 */
[----:B------:R-:W-:Y:S01]  /*2220*/  @!P0 IMAD.MOV R4, RZ, RZ, -R4 ;  /* 0x000000ffff048224 */ /* 0x000fe200078e0a04 */
[----:B------:R-:W-:Y:S01]  /*2230*/  IABS R35, R30 ;  /* 0x0000001e00237213 */ /* 0x000fe20000000000 */
[----:B------:R-:W-:Y:S01]  /*2240*/  VIADD R32, R164, 0x23 ;  /* 0x00000023a4207836 */ /* 0x000fe20000000000 */
[C---:B------:R-:W-:Y:S01]  /*2250*/  ISETP.GT.U32.AND P0, PT, R0.reuse, R7, PT ;  /* 0x000000070000720c */ /* 0x040fe20003f04070 */
[--C-:B------:R-:W-:Y:S01]  /*2260*/  @!P6 IMAD.IADD R11, R11, 0x1, -R0.reuse ;  /* 0x000000010b0be824 */ /* 0x100fe200078e0a00 */
[----:B------:R-:W-:Y:S01]  /*2270*/  ISETP.GT.U32.AND P6, PT, R0, R33, PT ;  /* 0x000000210000720c */ /* 0x000fe20003fc4070 */
[----:B------:R0:W-:Y:S01]  /*2280*/  STL [R1+0x5cc], R4 ;  /* 0x0005cc0401007387 */ /* 0x0001e20000100800 */
[----:B------:R-:W-:Y:S01]  /*2290*/  @!P3 IMAD.IADD R9, R9, 0x1, -R0 ;  /* 0x000000010909b824 */ /* 0x000fe200078e0a00 */
[----:B------:R-:W-:Y:S01]  /*22a0*/  IABS R39, R32 ;  /* 0x0000002000277213 */ /* 0x000fe20000000000 */
[----:B------:R-:W-:-:S03]  /*22b0*/  IMAD.HI.U32 R8, R26, R35, RZ ;  /* 0x000000231a087227 */ /* 0x000fc600078e00ff */
[----:B------:R-:W-:Y:S01]  /*22c0*/  ISETP.GT.U32.AND P3, PT, R0, R9, PT ;  /* 0x000000090000720c */ /* 0x000fe20003f64070 */
[----:B------:R-:W-:Y:S02]  /*22d0*/  @!P5 IMAD.IADD R29, R29, 0x1, -R0 ;  /* 0x000000011d1dd824 */ /* 0x000fe400078e0a00 */
[----:B------:R-:W-:-:S03]  /*22e0*/  IMAD.HI.U32 R5, R26, R39, RZ ;  /* 0x000000271a057227 */ /* 0x000fc600078e00ff */
[----:B------:R-:W-:Y:S01]  /*22f0*/  ISETP.GT.U32.AND P5, PT, R0, R29, PT ;  /* 0x0000001d0000720c */ /* 0x000fe20003fa4070 */
[----:B0-----:R-:W-:-:S04]  /*2300*/  IMAD.HI.U32 R4, R26, R37, RZ ;  /* 0x000000251a047227 */ /* 0x001fc800078e00ff */
[----:B------:R-:W-:Y:S02]  /*2310*/  @!P6 IMAD.IADD R33, R33, 0x1, -R0 ;  /* 0x000000012121e824 */ /* 0x000fe400078e0a00 */
[----:B------:R-:W-:Y:S01]  /*2320*/  IMAD.MOV R4, RZ, RZ, -R4 ;  /* 0x000000ffff047224 */ /* 0x000fe200078e0a04 */
[----:B------:R-:W-:Y:S01]  /*2330*/  @!P3 IADD3 R9, PT, PT, R9, -R0, RZ ;  /* 0x800000000909b210 */ /* 0x000fe20007ffe0ff */
[----:B------:R-:W-:Y:S01]  /*2340*/  IMAD.MOV R8, RZ, RZ, -R8 ;  /* 0x000000ffff087224 */ /* 0x000fe200078e0a08 */
[C---:B------:R-:W-:Y:S01]  /*2350*/  ISETP.GT.U32.AND P6, PT, R0.reuse, R33, PT ;  /* 0x000000210000720c */ /* 0x040fe20003fc4070 */
[C---:B------:R-:W-:Y:S02]  /*2360*/  IMAD R37, R0.reuse, R4, R37 ;  /* 0x0000000400257224 */ /* 0x040fe400078e0225 */
[----:B------:R-:W-:Y:S02]  /*2370*/  IMAD.MOV R5, RZ, RZ, -R5 ;  /* 0x000000ffff057224 */ /* 0x000fe400078e0a05 */
[----:B------:R-:W-:Y:S01]  /*2380*/  @!P5 IMAD.IADD R29, R29, 0x1, -R0 ;  /* 0x000000011d1dd824 */ /* 0x000fe200078e0a00 */
[C---:B------:R-:W-:Y:S01]  /*2390*/  ISETP.GT.U32.AND P5, PT, R0.reuse, R37, PT ;  /* 0x000000250000720c */ /* 0x040fe20003fa4070 */
[----:B------:R-:W-:-:S02]  /*23a0*/  IMAD R35, R0, R8, R35 ;  /* 0x0000000800237224 */ /* 0x000fc400078e0223 */
[----:B------:R-:W-:Y:S02]  /*23b0*/  IMAD R39, R0, R5, R39 ;  /* 0x0000000500277224 */ /* 0x000fe400078e0227 */
[----:B------:R-:W-:Y:S01]  /*23c0*/  VIADD R40, R164, 0x25 ;  /* 0x00000025a4287836 */ /* 0x000fe20000000000 */
[C---:B------:R-:W-:Y:S01]  /*23d0*/  ISETP.GT.U32.AND P3, PT, R0.reuse, R35, PT ;  /* 0x000000230000720c */ /* 0x040fe20003f64070 */
[--C-:B------:R-:W-:Y:S01]  /*23e0*/  @!P6 IMAD.IADD R33, R33, 0x1, -R0.reuse ;  /* 0x000000012121e824 */ /* 0x100fe200078e0a00 */
[----:B------:R-:W-:Y:S01]  /*23f0*/  ISETP.GT.U32.AND P6, PT, R0, R39, PT ;  /* 0x000000270000720c */ /* 0x000fe20003fc4070 */
[C---:B------:R-:W-:Y:S01]  /*2400*/  VIADD R38, R164.reuse, 0x26 ;  /* 0x00000026a4267836 */ /* 0x040fe20000000000 */
[----:B------:R-:W-:Y:S01]  /*2410*/  IABS R15, R40 ;  /* 0x00000028000f7213 */ /* 0x000fe20000000000 */
[----:B------:R-:W-:Y:S02]  /*2420*/  VIADD R34, R164, 0x24 ;  /* 0x00000024a4227836 */ /* 0x000fe40000000000 */
[----:B------:R-:W-:Y:S01]  /*2430*/  @!P5 IMAD.IADD R37, R37, 0x1, -R0 ;  /* 0x000000012525d824 */ /* 0x000fe200078e0a00 */
[----:B------:R-:W-:Y:S01]  /*2440*/  IABS R17, R38 ;  /* 0x0000002600117213 */ /* 0x000fe20000000000 */
[----:B------:R-:W-:Y:S01]  /*2450*/  IMAD.HI.U32 R4, R26, R15, RZ ;  /* 0x0000000f1a047227 */ /* 0x000fe200078e00ff */
[----:B------:R-:W-:-:S02]  /*2460*/  IABS R41, R34 ;  /* 0x0000002200297213 */ /* 0x000fc40000000000 */
[----:B------:R-:W-:Y:S01]  /*2470*/  ISETP.GT.U32.AND P5, PT, R0, R37, PT ;  /* 0x000000250000720c */ /* 0x000fe20003fa4070 */
[--C-:B------:R-:W-:Y:S02]  /*2480*/  @!P3 IMAD.IADD R35, R35, 0x1, -R0.reuse ;  /* 0x000000012323b824 */ /* 0x100fe400078e0a00 */
[----:B------:R-:W-:Y:S02]  /*2490*/  @!P6 IMAD.IADD R39, R39, 0x1, -R0 ;  /* 0x000000012727e824 */ /* 0x000fe400078e0a00 */
[----:B------:R-:W-:Y:S01]  /*24a0*/  IMAD.HI.U32 R5, R26, R17, RZ ;  /* 0x000000111a057227 */ /* 0x000fe200078e00ff */
[C---:B------:R-:W-:Y:S02]  /*24b0*/  ISETP.GT.U32.AND P3, PT, R0.reuse, R35, PT ;  /* 0x000000230000720c */ /* 0x040fe40003f64070 */
[----:B------:R-:W-:Y:S01]  /*24c0*/  ISETP.GT.U32.AND P6, PT, R0, R39, PT ;  /* 0x000000270000720c */ /* 0x000fe20003fc4070 */
[----:B------:R-:W-:Y:S02]  /*24d0*/  IMAD.MOV R4, RZ, RZ, -R4 ;  /* 0x000000ffff047224 */ /* 0x000fe400078e0a04 */
[----:B------:R-:W-:-:S02]  /*24e0*/  IMAD.MOV R8, RZ, RZ, -R5 ;  /* 0x000000ffff087224 */ /* 0x000fc400078e0a05 */
[----:B------:R-:W-:Y:S02]  /*24f0*/  VIADD R28, R164, 0x21 ;  /* 0x00000021a41c7836 */ /* 0x000fe40000000000 */
[----:B------:R-:W-:-:S03]  /*2500*/  IMAD.HI.U32 R6, R26, R41, RZ ;  /* 0x000000291a067227 */ /* 0x000fc600078e00ff */
[----:B------:R-:W-:Y:S01]  /*2510*/  IABS R31, R28 ;  /* 0x0000001c001f7213 */ /* 0x000fe20000000000 */
[C---:B------:R-:W-:Y:S02]  /*2520*/  IMAD R5, R0.reuse, R4, R15 ;  /* 0x0000000400057224 */ /* 0x040fe400078e020f */
[----:B------:R-:W-:Y:S02]  /*2530*/  @!P0 IMAD.IADD R7, R7, 0x1, -R0 ;  /* 0x0000000107078824 */ /* 0x000fe400078e0a00 */
[----:B------:R-:W-:Y:S02]  /*2540*/  IMAD.MOV R6, RZ, RZ, -R6 ;  /* 0x000000ffff067224 */ /* 0x000fe400078e0a06 */
[----:B------:R-:W-:Y:S01]  /*2550*/  @!P5 IMAD.IADD R37, R37, 0x1, -R0 ;  /* 0x000000012525d824 */ /* 0x000fe200078e0a00 */
[----:B------:R-:W-:Y:S01]  /*2560*/  ISETP.GT.U32.AND P5, PT, R0, R5, PT ;  /* 0x000000050000720c */ /* 0x000fe20003fa4070 */
[----:B------:R-:W-:Y:S01]  /*2570*/  VIADD R36, R164, 0x27 ;  /* 0x00000027a4247836 */ /* 0x000fe20000000000 */
[C---:B------:R-:W-:Y:S01]  /*2580*/  ISETP.GT.U32.AND P0, PT, R0.reuse, R7, PT ;  /* 0x000000070000720c */ /* 0x040fe20003f04070 */
[----:B------:R-:W-:-:S02]  /*2590*/  IMAD R41, R0, R6, R41 ;  /* 0x0000000600297224 */ /* 0x000fc400078e0229 */
[----:B------:R-:W-:Y:S01]  /*25a0*/  IMAD R4, R0, R8, R17 ;  /* 0x0000000800047224 */ /* 0x000fe200078e0211 */
[----:B------:R-:W-:Y:S01]  /*25b0*/  IABS R19, R36 ;  /* 0x0000002400137213 */ /* 0x000fe20000000000 */
[----:B------:R-:W-:-:S04]  /*25c0*/  IMAD.HI.U32 R10, R26, R31, RZ ;  /* 0x0000001f1a0a7227 */ /* 0x000fc800078e00ff */
[--C-:B------:R-:W-:Y:S01]  /*25d0*/  @!P3 IMAD.IADD R35, R35, 0x1, -R0.reuse ;  /* 0x000000012323b824 */ /* 0x100fe200078e0a00 */
[C---:B------:R-:W-:Y:S01]  /*25e0*/  ISETP.GT.U32.AND P3, PT, R0.reuse, R41, PT ;  /* 0x000000290000720c */ /* 0x040fe20003f64070 */
[----:B------:R-:W-:Y:S01]  /*25f0*/  @!P6 IMAD.IADD R39, R39, 0x1, -R0 ;  /* 0x000000012727e824 */ /* 0x000fe200078e0a00 */
[----:B------:R-:W-:Y:S01]  /*2600*/  ISETP.GT.U32.AND P6, PT, R0, R4, PT ;  /* 0x000000040000720c */ /* 0x000fe20003fc4070 */
[----:B------:R-:W-:Y:S02]  /*2610*/  IMAD.MOV R10, RZ, RZ, -R10 ;  /* 0x000000ffff0a7224 */ /* 0x000fe400078e0a0a */
        /* <DEDUP_REMOVED lines=11> */
[----:B------:R-:W-:Y:S01]  /*26d0*/  IMAD.HI.U32 R6, R26, R15, RZ ;  /* 0x0000000f1a067227 */ /* 0x000fe200078e00ff */
[----:B------:R-:W-:Y:S01]  /*26e0*/  IABS R165, R18 ;  /* 0x0000001200a57213 */ /* 0x000fe20000000000 */
[----:B------:R-:W-:Y:S02]  /*26f0*/  STL [R1+0x7a8], R18 ;  /* 0x0007a81201007387 */ /* 0x000fe40000100800 */
[--C-:B------:R-:W-:Y:S02]  /*2700*/  @!P3 IMAD.IADD R41, R41, 0x1, -R0.reuse ;  /* 0x000000012929b824 */ /* 0x100fe400078e0a00 */
[----:B------:R-:W-:Y:S01]  /*2710*/  @!P6 IMAD.IADD R4, R4, 0x1, -R0 ;  /* 0x000000010404e824 */ /* 0x000fe200078e0a00 */
[----:B------:R0:W-:Y:S01]  /*2720*/  STL [R1+0x7ac], R16 ;  /* 0x0007ac1001007387 */ /* 0x0001e20000100800 */
[----:B------:R-:W-:Y:S01]  /*2730*/  IMAD.MOV R6, RZ, RZ, -R6 ;  /* 0x000000ffff067224 */ /* 0x000fe200078e0a06 */
[----:B------:R-:W-:Y:S01]  /*2740*/  ISETP.GT.U32.AND P3, PT, R0, R41, PT ;  /* 0x000000290000720c */ /* 0x000fe20003f64070 */
[----:B------:R-:W-:Y:S01]  /*2750*/  IMAD.HI.U32 R8, R26, R165, RZ ;  /* 0x000000a51a087227 */ /* 0x000fe200078e00ff */
[----:B------:R-:W-:-:S03]  /*2760*/  ISETP.GT.U32.AND P6, PT, R0, R4, PT ;  /* 0x000000040000720c */ /* 0x000fc60003fc4070 */
[----:B------:R-:W-:Y:S02]  /*2770*/  @!P0 IMAD.IADD R31, R31, 0x1, -R0 ;  /* 0x000000011f1f8824 */ /* 0x000fe400078e0a00 */
[----:B------:R-:W-:Y:S02]  /*2780*/  IMAD.MOV R8, RZ, RZ, -R8 ;  /* 0x000000ffff087224 */ /* 0x000fe400078e0a08 */
[C---:B0-----:R-:W-:Y:S01]  /*2790*/  IMAD R16, R0.reuse, R6, R15 ;  /* 0x0000000600107224 */ /* 0x041fe200078e020f */
[C---:B------:R-:W-:Y:S01]  /*27a0*/  ISETP.GT.U32.AND P0, PT, R0.reuse, R31, PT ;  /* 0x0000001f0000720c */ /* 0x040fe20003f04070 */
[--C-:B------:R-:W-:Y:S02]  /*27b0*/  @!P5 IMAD.IADD R5, R5, 0x1, -R0.reuse ;  /* 0x000000010505d824 */ /* 0x100fe400078e0a00 */
[C---:B------:R-:W-:Y:S01]  /*27c0*/  IMAD R165, R0.reuse, R8, R165 ;  /* 0x0000000800a57224 */ /* 0x040fe200078e02a5 */
[C---:B------:R-:W-:Y:S01]  /*27d0*/  ISETP.GT.U32.AND P5, PT, R0.reuse, R16, PT ;  /* 0x000000100000720c */ /* 0x040fe20003fa4070 */
[--C-:B------:R-:W-:Y:S01]  /*27e0*/  @!P3 IMAD.IADD R41, R41, 0x1, -R0.reuse ;  /* 0x000000012929b824 */ /* 0x100fe200078e0a00 */
[----:B------:R-:W-:Y:S01]  /*27f0*/  ISETP.GT.U32.AND P3, PT, R0, R20, PT ;  /* 0x000000140000720c */ /* 0x000fe20003f64070 */
[----:B------:R-:W-:Y:S01]  /*2800*/  @!P6 IMAD.IADD R4, R4, 0x1, -R0 ;  /* 0x000000010404e824 */ /* 0x000fe200078e0a00 */
[----:B------:R-:W-:Y:S01]  /*2810*/  ISETP.GT.U32.AND P6, PT, R0, R165, PT ;  /* 0x000000a50000720c */ /* 0x000fe20003fc4070 */
[----:B------:R-:W-:-:S02]  /*2820*/  VIADD R10, R164, 0x2b ;  /* 0x0000002ba40a7836 */ /* 0x000fc40000000000 */
[----:B------:R-:W-:Y:S02]  /*2830*/  VIADD R21, R164, 0x2c ;  /* 0x0000002ca4157836 */ /* 0x000fe40000000000 */
[--C-:B------:R-:W-:Y:S01]  /*2840*/  @!P0 IMAD.IADD R31, R31, 0x1, -R0.reuse ;  /* 0x000000011f1f8824 */ /* 0x100fe200078e0a00 */
[----:B------:R-:W-:Y:S01]  /*2850*/  IABS R17, R10 ;  /* 0x0000000a00117213 */ /* 0x000fe20000000000 */
[----:B------:R0:W-:Y:S01]  /*2860*/  STL [R1+0x7b4], R10 ;  /* 0x0007b40a01007387 */ /* 0x0001e20000100800 */
[----:B------:R-:W-:Y:S01]  /*2870*/  ISETP.GE.AND P0, PT, R12, RZ, PT ;  /* 0x000000ff0c00720c */ /* 0x000fe20003f06270 */
[--C-:B------:R-:W-:Y:S02]  /*2880*/  @!P5 IMAD.IADD R16, R16, 0x1, -R0.reuse ;  /* 0x000000011010d824 */ /* 0x100fe400078e0a00 */
[----:B------:R-:W-:Y:S01]  /*2890*/  IMAD.HI.U32 R12, R26, R17, RZ ;  /* 0x000000111a0c7227 */ /* 0x000fe200078e00ff */
[----:B------:R1:W-:Y:S02]  /*28a0*/  STL [R1+0x7b0], R21 ;  /* 0x0007b01501007387 */ /* 0x0003e40000100800 */
[----:B------:R-:W-:Y:S01]  /*28b0*/  ISETP.GT.U32.AND P5, PT, R0, R16, PT ;  /* 0x000000100000720c */ /* 0x000fe20003fa4070 */
[----:B------:R-:W-:-:S02]  /*28c0*/  @!P3 IMAD.IADD R20, R20, 0x1, -R0 ;  /* 0x000000011414b824 */ /* 0x000fc400078e0a00 */
[----:B------:R-:W-:Y:S02]  /*28d0*/  @!P6 IMAD.IADD R165, R165, 0x1, -R0 ;  /* 0x00000001a5a5e824 */ /* 0x000fe400078e0a00 */
[----:B------:R-:W-:Y:S01]  /*28e0*/  IMAD.MOV R12, RZ, RZ, -R12 ;  /* 0x000000ffff0c7224 */ /* 0x000fe200078e0a0c */
[----:B------:R-:W-:Y:S01]  /*28f0*/  ISETP.GT.U32.AND P3, PT, R0, R20, PT ;  /* 0x000000140000720c */ /* 0x000fe20003f64070 */
[----:B0-----:R-:W-:Y:S01]  /*2900*/  IMAD.HI.U32 R10, R26, R23, RZ ;  /* 0x000000171a0a7227 */ /* 0x001fe200078e00ff */
[----:B-1----:R-:W-:Y:S02]  /*2910*/  IABS R21, R21 ;  /* 0x0000001500157213 */ /* 0x002fe40000000000 */
[C---:B------:R-:W-:Y:S01]  /*2920*/  ISETP.GT.U32.AND P6, PT, R0.reuse, R165, PT ;  /* 0x000000a50000720c */ /* 0x040fe20003fc4070 */
[----:B------:R-:W-:Y:S02]  /*2930*/  IMAD R22, R0, R12, R17 ;  /* 0x0000000c00167224 */ /* 0x000fe400078e0211 */
[----:B------:R-:W-:-:S04]  /*2940*/  IMAD.HI.U32 R6, R26, R21, RZ ;  /* 0x000000151a067227 */ /* 0x000fc800078e00ff */
[C---:B------:R-:W-:Y:S02]  /*2950*/  VIADD R43, R164.reuse, 0x2d ;  /* 0x0000002da42b7836 */ /* 0x040fe40000000000 */
[----:B------:R-:W-:Y:S02]  /*2960*/  VIADD R19, R164, 0x2e ;  /* 0x0000002ea4137836 */ /* 0x000fe40000000000 */
[----:B------:R-:W-:Y:S01]  /*2970*/  IMAD.MOV R10, RZ, RZ, -R10 ;  /* 0x000000ffff0a7224 */ /* 0x000fe200078e0a0a */
[----:B------:R-:W-:Y:S01]  /*2980*/  STL [R1+0x7bc], R43 ;  /* 0x0007bc2b01007387 */ /* 0x000fe20000100800 */
[----:B------:R-:W-:Y:S01]  /*2990*/  IMAD.MOV R6, RZ, RZ, -R6 ;  /* 0x000000ffff067224 */ /* 0x000fe200078e0a06 */
[----:B------:R-:W-:Y:S01]  /*29a0*/  IABS R15, R43 ;  /* 0x0000002b000f7213 */ /* 0x000fe20000000000 */
[----:B------:R-:W-:Y:S01]  /*29b0*/  @!P5 IMAD.IADD R16, R16, 0x1, -R0 ;  /* 0x000000011010d824 */ /* 0x000fe200078e0a00 */
[C---:B------:R-:W-:Y:S01]  /*29c0*/  ISETP.GT.U32.AND P5, PT, R0.reuse, R22, PT ;  /* 0x000000160000720c */ /* 0x040fe20003fa4070 */
[C---:B------:R-:W-:Y:S01]  /*29d0*/  IMAD R23, R0.reuse, R10, R23 ;  /* 0x0000000a00177224 */ /* 0x040fe200078e0217 */
[----:B------:R0:W-:Y:S01]  /*29e0*/  STL [R1+0x7b8], R19 ;  /* 0x0007b81301007387 */ /* 0x0001e20000100800 */
[----:B------:R-:W-:-:S02]  /*29f0*/  IMAD R21, R0, R6, R21 ;  /* 0x0000000600157224 */ /* 0x000fc400078e0215 */
[--C-:B------:R-:W-:Y:S01]  /*2a00*/  @!P3 IMAD.IADD R20, R20, 0x1, -R0.reuse ;  /* 0x000000011414b824 */ /* 0x100fe200078e0a00 */
[C---:B------:R-:W-:Y:S01]  /*2a10*/  ISETP.GT.U32.AND P3, PT, R0.reuse, R23, PT ;  /* 0x000000170000720c */ /* 0x040fe20003f64070 */
[--C-:B------:R-:W-:Y:S01]  /*2a20*/  @!P6 IMAD.IADD R165, R165, 0x1, -R0.reuse ;  /* 0x00000001a5a5e824 */ /* 0x100fe200078e0a00 */
[----:B------:R-:W-:Y:S01]  /*2a30*/  ISETP.GT.U32.AND P6, PT, R0, R21, PT ;  /* 0x000000150000720c */ /* 0x000fe20003fc4070 */
[----:B------:R-:W-:Y:S02]  /*2a40*/  VIADD R18, R164, 0x2f ;  /* 0x0000002fa4127836 */ /* 0x000fe40000000000 */
[----:B------:R-:W-:Y:S01]  /*2a50*/  IMAD.HI.U32 R8, R26, R15, RZ ;  /* 0x0000000f1a087227 */ /* 0x000fe200078e00ff */
[----:B0-----:R-:W-:Y:S02]  /*2a60*/  IABS R19, R19 ;  /* 0x0000001300137213 */ /* 0x001fe40000000000 */
[----:B------:R-:W-:Y:S01]  /*2a70*/  IABS R17, R18 ;  /* 0x0000001200117213 */ /* 0x000fe20000000000 */
[----:B------:R-:W-:Y:S01]  /*2a80*/  @!P5 IMAD.IADD R22, R22, 0x1, -R0 ;  /* 0x000000011616d824 */ /* 0x000fe200078e0a00 */
[----:B------:R-:W-:Y:S01]  /*2a90*/  STL [R1+0x7c4], R18 ;  /* 0x0007c41201007387 */ /* 0x000fe20000100800 */
[----:B------:R-:W-:-:S02]  /*2aa0*/  IMAD.HI.U32 R10, R26, R19, RZ ;  /* 0x000000131a0a7227 */ /* 0x000fc400078e00ff */
[----:B------:R-:W-:Y:S01]  /*2ab0*/  @!P3 IADD3 R23, PT, PT, R23, -R0, RZ ;  /* 0x800000001717b210 */ /* 0x000fe20007ffe0ff */
[----:B------:R-:W-:Y:S01]  /*2ac0*/  STL [R1+0x1c], R20 ;  /* 0x00001c1401007387 */ /* 0x000fe20000100800 */
[----:B------:R-:W-:Y:S01]  /*2ad0*/  IMAD.MOV R10, RZ, RZ, -R10 ;  /* 0x000000ffff0a7224 */ /* 0x000fe200078e0a0a */
[----:B------:R-:W-:Y:S01]  /*2ae0*/  ISETP.GT.U32.AND P5, PT, R0, R22, PT ;  /* 0x000000160000720c */ /* 0x000fe20003fa4070 */
[----:B------:R-:W-:Y:S01]  /*2af0*/  IMAD.HI.U32 R12, R26, R17, RZ ;  /* 0x000000111a0c7227 */ /* 0x000fe200078e00ff */
[----:B------:R0:W-:Y:S01]  /*2b00*/  STL [R1+0x18], R16 ;  /* 0x0000181001007387 */ /* 0x0001e20000100800 */
[C---:B------:R-:W-:Y:S02]  /*2b10*/  ISETP.GT.U32.AND P3, PT, R0.reuse, R23, PT ;  /* 0x000000170000720c */ /* 0x040fe40003f64070 */
[----:B------:R-:W-:Y:S02]  /*2b20*/  IMAD R19, R0, R10, R19 ;  /* 0x0000000a00137224 */ /* 0x000fe400078e0213 */
[----:B------:R-:W-:-:S02]  /*2b30*/  @!P6 IMAD.IADD R21, R21, 0x1, -R0 ;  /* 0x000000011515e824 */ /* 0x000fc400078e0a00 */
[----:B------:R-:W-:Y:S01]  /*2b40*/  IMAD.MOV R12, RZ, RZ, -R12 ;  /* 0x000000ffff0c7224 */ /* 0x000fe200078e0a0c */
[----:B------:R-:W-:Y:S01]  /*2b50*/  ISETP.GT.U32.AND P6, PT, R0, R19, PT ;  /* 0x000000130000720c */ /* 0x000fe20003fc4070 */
[----:B------:R-:W-:Y:S02]  /*2b60*/  IMAD.MOV R8, RZ, RZ, -R8 ;  /* 0x000000ffff087224 */ /* 0x000fe400078e0a08 */
[C---:B0-----:R-:W-:Y:S02]  /*2b70*/  VIADD R16, R164.reuse, 0x30 ;  /* 0x00000030a4107836 */ /* 0x041fe40000000000 */
[----:B------:R-:W-:Y:S02]  /*2b80*/  VIADD R6, R164, 0x31 ;  /* 0x00000031a4067836 */ /* 0x000fe40000000000 */
[C---:B------:R-:W-:Y:S01]  /*2b90*/  IMAD R18, R0.reuse, R12, R17 ;  /* 0x0000000c00127224 */ /* 0x040fe200078e0211 */
[----:B------:R-:W-:Y:S01]  /*2ba0*/  IABS R17, R16 ;  /* 0x0000001000117213 */ /* 0x000fe20000000000 */
[----:B------:R-:W-:Y:S01]  /*2bb0*/  IMAD R20, R0, R8, R15 ;  /* 0x0000000800147224 */ /* 0x000fe200078e020f */
[----:B------:R-:W-:Y:S01]  /*2bc0*/  IABS R8, R6 ;  /* 0x0000000600087213 */ /* 0x000fe20000000000 */
[----:B------:R-:W-:Y:S01]  /*2bd0*/  @!P5 IMAD.IADD R22, R22, 0x1, -R0 ;  /* 0x000000011616d824 */ /* 0x000fe200078e0a00 */
[----:B------:R-:W-:Y:S01]  /*2be0*/  STL [R1+0x7c0], R16 ;  /* 0x0007c01001007387 */ /* 0x000fe20000100800 */
[----:B------:R-:W-:Y:S01]  /*2bf0*/  ISETP.GT.U32.AND P5, PT, R0, R18, PT ;  /* 0x000000120000720c */ /* 0x000fe20003fa4070 */
[----:B------:R-:W-:-:S02]  /*2c00*/  IMAD.MOV.U32 R12, RZ, RZ, R13 ;  /* 0x000000ffff0c7224 */ /* 0x000fc400078e000d */
[----:B------:R0:W-:Y:S01]  /*2c10*/  STL [R1+0x7cc], R6 ;  /* 0x0007cc0601007387 */ /* 0x0001e20000100800 */
[----:B------:R-:W-:Y:S02]  /*2c20*/  IMAD.MOV.U32 R13, RZ, RZ, R8 ;  /* 0x000000ffff0d7224 */ /* 0x000fe400078e0008 */
[--C-:B------:R-:W-:Y:S02]  /*2c30*/  @!P6 IMAD.IADD R19, R19, 0x1, -R0.reuse ;  /* 0x000000011313e824 */ /* 0x100fe400078e0a00 */
[----:B------:R-:W-:Y:S01]  /*2c40*/  @!P3 IMAD.IADD R23, R23, 0x1, -R0 ;  /* 0x000000011717b824 */ /* 0x000fe200078e0a00 */
[----:B------:R-:W-:Y:S01]  /*2c50*/  ISETP.GT.U32.AND P3, PT, R0, R20, PT ;  /* 0x000000140000720c */ /* 0x000fe20003f64070 */
[----:B------:R-:W-:Y:S01]  /*2c60*/  VIADD R10, R164, 0x32 ;  /* 0x00000032a40a7836 */ /* 0x000fe20000000000 */
[----:B------:R-:W-:Y:S01]  /*2c70*/  ISETP.GT.U32.AND P6, PT, R0, R19, PT ;  /* 0x000000130000720c */ /* 0x000fe20003fc4070 */
[----:B------:R-:W-:Y:S02]  /*2c80*/  @!P1 IMAD.MOV R12, RZ, RZ, -R12 ;  /* 0x000000ffff0c9224 */ /* 0x000fe400078e0a0c */
[----:B0-----:R-:W-:Y:S01]  /*2c90*/  IMAD.HI.U32 R6, R26, R17, RZ ;  /* 0x000000111a067227 */ /* 0x001fe200078e00ff */
[----:B------:R0:W-:Y:S01]  /*2ca0*/  STL [R1+0x7c8], R10 ;  /* 0x0007c80a01007387 */ /* 0x0001e20000100800 */
[----:B------:R-:W-:-:S02]  /*2cb0*/  IABS R15, R10 ;  /* 0x0000000a000f7213 */ /* 0x000fc40000000000 */
[----:B------:R-:W-:Y:S01]  /*2cc0*/  IMAD.MOV R8, RZ, RZ, -R6 ;  /* 0x000000ffff087224 */ /* 0x000fe200078e0a06 */
[----:B------:R-:W-:Y:S01]  /*2cd0*/  STL [R1+0x5c8], R12 ;  /* 0x0005c80c01007387 */ /* 0x000fe20000100800 */
[----:B------:R-:W-:-:S04]  /*2ce0*/  IMAD.HI.U32 R6, R26, R13, RZ ;  /* 0x0000000d1a067227 */ /* 0x000fc800078e00ff */
[--C-:B------:R-:W-:Y:S01]  /*2cf0*/  @!P5 IMAD.IADD R18, R18, 0x1, -R0.reuse ;  /* 0x000000011212d824 */ /* 0x100fe200078e0a00 */
[----:B------:R-:W-:Y:S01]  /*2d00*/  IADD3 R16, PT, PT, -R6, RZ, RZ ;  /* 0x000000ff06107210 */ /* 0x000fe20007ffe1ff */
[----:B0-----:R-:W-:Y:S02]  /*2d10*/  VIADD R10, R164, 0x33 ;  /* 0x00000033a40a7836 */ /* 0x001fe40000000000 */
[C---:B------:R-:W-:Y:S01]  /*2d20*/  IMAD R17, R0.reuse, R8, R17 ;  /* 0x0000000800117224 */ /* 0x040fe200078e0211 */
[C---:B------:R-:W-:Y:S01]  /*2d30*/  ISETP.GT.U32.AND P5, PT, R0.reuse, R18, PT ;  /* 0x000000120000720c */ /* 0x040fe20003fa4070 */
[----:B------:R-:W-:Y:S01]  /*2d40*/  IMAD R16, R0, R16, R13 ;  /* 0x0000001000107224 */ /* 0x000fe200078e020d */
[----:B------:R-:W-:Y:S01]  /*2d50*/  IABS R8, R10 ;  /* 0x0000000a00087213 */ /* 0x000fe20000000000 */
[----:B------:R-:W-:Y:S01]  /*2d60*/  IMAD.HI.U32 R6, R26, R15, RZ ;  /* 0x0000000f1a067227 */ /* 0x000fe200078e00ff */
[----:B------:R0:W-:Y:S03]  /*2d70*/  STL [R1+0x7d0], R10 ;  /* 0x0007d00a01007387 */ /* 0x0001e60000100800 */
[--C-:B------:R-:W-:Y:S01]  /*2d80*/  @!P3 IMAD.IADD R20, R20, 0x1, -R0.reuse ;  /* 0x000000011414b824 */ /* 0x100fe200078e0a00 */
[C---:B------:R-:W-:Y:S01]  /*2d90*/  ISETP.GT.U32.AND P3, PT, R0.reuse, R21, PT ;  /* 0x000000150000720c */ /* 0x040fe20003f64070 */
[----:B------:R-:W-:Y:S01]  /*2da0*/  @!P6 IMAD.IADD R19, R19, 0x1, -R0 ;  /* 0x000000011313e824 */ /* 0x000fe200078e0a00 */
[C---:B------:R-:W-:Y:S01]  /*2db0*/  ISETP.GT.U32.AND P6, PT, R0.reuse, R16, PT ;  /* 0x000000100000720c */ /* 0x040fe20003fc4070 */
[----:B------:R-:W-:Y:S01]  /*2dc0*/  IMAD.MOV.U32 R13, RZ, RZ, R8 ;  /* 0x000000ffff0d7224 */ /* 0x000fe200078e0008 */
[----:B------:R-:W-:Y:S01]  /*2dd0*/  ISETP.GT.U32.AND P1, PT, R0, R20, PT ;  /* 0x000000140000720c */ /* 0x000fe20003f24070 */
[----:B------:R-:W-:-:S02]  /*2de0*/  IMAD.MOV R8, RZ, RZ, -R6 ;  /* 0x000000ffff087224 */ /* 0x000fc400078e0a06 */
[----:B0-----:R-:W-:Y:S02]  /*2df0*/  VIADD R10, R164, 0x34 ;  /* 0x00000034a40a7836 */ /* 0x001fe40000000000 */
[----:B------:R-:W-:Y:S02]  /*2e00*/  IMAD R15, R0, R8, R15 ;  /* 0x00000008000f7224 */ /* 0x000fe400078e020f */
[--C-:B------:R-:W-:Y:S01]  /*2e10*/  @!P5 IMAD.IADD R18, R18, 0x1, -R0.reuse ;  /* 0x000000011212d824 */ /* 0x100fe200078e0a00 */
[----:B------:R-:W-:Y:S01]  /*2e20*/  IABS R43, R10 ;  /* 0x0000000a002b7213 */ /* 0x000fe20000000000 */
[----:B------:R-:W-:Y:S01]  /*2e30*/  IMAD.HI.U32 R6, R26, R13, RZ ;  /* 0x0000000d1a067227 */ /* 0x000fe200078e00ff */
[----:B------:R-:W-:Y:S01]  /*2e40*/  ISETP.GT.U32.AND P5, PT, R0, R15, PT ;  /* 0x0000000f0000720c */ /* 0x000fe20003fa4070 */
[----:B------:R0:W-:Y:S02]  /*2e50*/  STL [R1+0x7d4], R10 ;  /* 0x0007d40a01007387 */ /* 0x0001e40000100800 */
[----:B------:R-:W-:-:S02]  /*2e60*/  @!P6 IMAD.IADD R16, R16, 0x1, -R0 ;  /* 0x000000011010e824 */ /* 0x000fc400078e0a00 */
[----:B------:R-:W-:Y:S01]  /*2e70*/  @!P1 IMAD.IADD R20, R20, 0x1, -R0 ;  /* 0x0000000114149824 */ /* 0x000fe200078e0a00 */
[----:B------:R-:W-:Y:S01]  /*2e80*/  ISETP.GE.AND P1, PT, R14, RZ, PT ;  /* 0x000000ff0e00720c */ /* 0x000fe20003f26270 */
[----:B------:R-:W-:Y:S01]  /*2e90*/  IMAD.MOV R14, RZ, RZ, -R6 ;  /* 0x000000ffff0e7224 */ /* 0x000fe200078e0a06 */
[----:B------:R-:W-:Y:S01]  /*2ea0*/  ISETP.GT.U32.AND P6, PT, R0, R16, PT ;  /* 0x000000100000720c */ /* 0x000fe20003fc4070 */
[----:B------:R-:W-:-:S04]  /*2eb0*/  IMAD.HI.U32 R6, R26, R43, RZ ;  /* 0x0000002b1a067227 */ /* 0x000fc800078e00ff */
[----:B0-----:R-:W-:Y:S02]  /*2ec0*/  VIADD R10, R164, 0x35 ;  /* 0x00000035a40a7836 */ /* 0x001fe40000000000 */
[----:B------:R-:W-:Y:S02]  /*2ed0*/  IMAD R14, R0, R14, R13 ;  /* 0x0000000e000e7224 */ /* 0x000fe400078e020d */
[----:B------:R-:W-:Y:S01]  /*2ee0*/  IMAD.MOV R13, RZ, RZ, -R6 ;  /* 0x000000ffff0d7224 */ /* 0x000fe200078e0a06 */
[----:B------:R0:W-:Y:S01]  /*2ef0*/  STL [R1+0x7d8], R10 ;  /* 0x0007d80a01007387 */ /* 0x0001e20000100800 */
[----:B------:R-:W-:Y:S01]  /*2f00*/  IABS R45, R10 ;  /* 0x0000000a002d7213 */ /* 0x000fe20000000000 */
[----:B------:R-:W-:Y:S01]  /*2f10*/  @!P5 IMAD.IADD R15, R15, 0x1, -R0 ;  /* 0x000000010f0fd824 */ /* 0x000fe200078e0a00 */
[----:B------:R-:W-:Y:S01]  /*2f20*/  @!P6 IADD3 R16, PT, PT, R16, -R0, RZ ;  /* 0x800000001010e210 */ /* 0x000fe20007ffe0ff */
[----:B------:R-:W-:Y:S01]  /*2f30*/  IMAD R13, R0, R13, R43 ;  /* 0x0000000d000d7224 */ /* 0x000fe200078e022b */
[----:B------:R-:W-:Y:S01]  /*2f40*/  ISETP.GE.AND P5, PT, R44, RZ, PT ;  /* 0x000000ff2c00720c */ /* 0x000fe20003fa6270 */
[----:B------:R-:W-:-:S03]  /*2f50*/  IMAD.HI.U32 R6, R26, R45, RZ ;  /* 0x0000002d1a067227 */ /* 0x000fc600078e00ff */
[C---:B------:R-:W-:Y:S01]  /*2f60*/  ISETP.GT.U32.AND P6, PT, R0.reuse, R13, PT ;  /* 0x0000000d0000720c */ /* 0x040fe20003fc4070 */
[----:B0-----:R-:W-:Y:S02]  /*2f70*/  IMAD.MOV.U32 R10, RZ, RZ, R11 ;  /* 0x000000ffff0a7224 */ /* 0x001fe400078e000b */
[----:B------:R-:W-:Y:S02]  /*2f80*/  IMAD.MOV R6, RZ, RZ, -R6 ;  /* 0x000000ffff067224 */ /* 0x000fe400078e0a06 */
[----:B------:R-:W-:Y:S01]  /*2f90*/  @!P4 IMAD.MOV R10, RZ, RZ, -R10 ;  /* 0x000000ffff0ac224 */ /* 0x000fe200078e0a0a */
[----:B------:R-:W-:Y:S01]  /*2fa0*/  ISETP.GT.U32.AND P4, PT, R0, R15, PT ;  /* 0x0000000f0000720c */ /* 0x000fe20003f84070 */
[----:B------:R-:W-:Y:S02]  /*2fb0*/  VIADD R8, R164, 0x36 ;  /* 0x00000036a4087836 */ /* 0x000fe40000000000 */
[C---:B------:R-:W-:Y:S02]  /*2fc0*/  IMAD R12, R0.reuse, R6, R45 ;  /* 0x00000006000c7224 */ /* 0x040fe400078e022d */
[--C-:B------:R-:W-:Y:S01]  /*2fd0*/  @!P3 IMAD.IADD R21, R21, 0x1, -R0.reuse ;  /* 0x000000011515b824 */ /* 0x100fe200078e0a00 */
[----:B------:R0:W-:Y:S01]  /*2fe0*/  STL [R1+0x7dc], R8 ;  /* 0x0007dc0801007387 */ /* 0x0001e20000100800 */
[----:B------:R-:W-:Y:S01]  /*2ff0*/  IABS R11, R8 ;  /* 0x00000008000b7213 */ /* 0x000fe20000000000 */
[----:B------:R-:W-:Y:S01]  /*3000*/  @!P6 IMAD.IADD R13, R13, 0x1, -R0 ;  /* 0x000000010d0de824 */ /* 0x000fe200078e0a00 */
[----:B------:R-:W-:Y:S01]  /*3010*/  ISETP.GT.U32.AND P3, PT, R0, R17, PT ;  /* 0x000000110000720c */ /* 0x000fe20003f64070 */
[----:B------:R1:W-:Y:S01]  /*3020*/  STL [R1+0x5c4], R10 ;  /* 0x0005c40a01007387 */ /* 0x0003e20000100800 */
[----:B------:R-:W-:-:S02]  /*3030*/  VIADD R44, R164, 0x3e ;  /* 0x0000003ea42c7836 */ /* 0x000fc40000000000 */
[----:B------:R-:W-:Y:S01]  /*3040*/  @!P4 IMAD.IADD R15, R15, 0x1, -R0 ;  /* 0x000000010f0fc824 */ /* 0x000fe200078e0a00 */
[----:B------:R-:W-:Y:S01]  /*3050*/  ISETP.GT.U32.AND P4, PT, R0, R12, PT ;  /* 0x0000000c0000720c */ /* 0x000fe20003f84070 */
[----:B------:R-:W-:Y:S01]  /*3060*/  IMAD.HI.U32 R6, R26, R11, RZ ;  /* 0x0000000b1a067227 */ /* 0x000fe200078e00ff */
[----:B------:R-:W-:-:S03]  /*3070*/  ISETP.GT.U32.AND P6, PT, R0, R13, PT ;  /* 0x0000000d0000720c */ /* 0x000fc60003fc4070 */
[----:B0-----:R-:W-:Y:S02]  /*3080*/  IMAD.MOV.U32 R8, RZ, RZ, R9 ;  /* 0x000000ffff087224 */ /* 0x001fe400078e0009 */
[----:B------:R-:W-:Y:S02]  /*3090*/  VIADD R9, R164, 0x37 ;  /* 0x00000037a4097836 */ /* 0x000fe40000000000 */
[----:B------:R-:W-:Y:S01]  /*30a0*/  @!P2 IMAD.MOV R8, RZ, RZ, -R8 ;  /* 0x000000ffff08a224 */ /* 0x000fe200078e0a08 */
[----:B------:R-:W-:Y:S01]  /*30b0*/  ISETP.GE.AND P2, PT, R30, RZ, PT ;  /* 0x000000ff1e00720c */ /* 0x000fe20003f46270 */
[----:B------:R-:W-:Y:S02]  /*30c0*/  IMAD.MOV R6, RZ, RZ, -R6 ;  /* 0x000000ffff067224 */ /* 0x000fe400078e0a06 */
[----:B------:R-:W-:Y:S01]  /*30d0*/  @!P4 IMAD.IADD R12, R12, 0x1, -R0 ;  /* 0x000000010c0cc824 */ /* 0x000fe200078e0a00 */
[----:B------:R0:W-:Y:S01]  /*30e0*/  STL [R1+0x5c0], R8 ;  /* 0x0005c00801007387 */ /* 0x0001e20000100800 */
[----:B------:R-:W-:-:S02]  /*30f0*/  IMAD R11, R0, R6, R11 ;  /* 0x00000006000b7224 */ /* 0x000fc400078e020b */
[----:B------:R-:W-:Y:S01]  /*3100*/  VIADD R30, R164, 0x39 ;  /* 0x00000039a41e7836 */ /* 0x000fe20000000000 */
[----:B------:R-:W-:Y:S01]  /*3110*/  STL [R1+0x7e0], R9 ;  /* 0x0007e00901007387 */ /* 0x000fe20000100800 */
[----:B------:R-:W-:Y:S01]  /*3120*/  ISETP.GT.U32.AND P4, PT, R0, R12, PT ;  /* 0x0000000c0000720c */ /* 0x000fe20003f84070 */
[----:B-1----:R-:W-:Y:S02]  /*3130*/  VIADD R10, R164, 0x3a ;  /* 0x0000003aa40a7836 */ /* 0x002fe40000000000 */
[--C-:B------:R-:W-:Y:S01]  /*3140*/  @!P6 IMAD.IADD R13, R13, 0x1, -R0.reuse ;  /* 0x000000010d0de824 */ /* 0x100fe200078e0a00 */
[----:B------:R-:W-:Y:S01]  /*3150*/  ISETP.GT.U32.AND P6, PT, R0, R11, PT ;  /* 0x0000000b0000720c */ /* 0x000fe20003fc4070 */
[----:B0-----:R-:W-:Y:S01]  /*3160*/  IMAD.MOV.U32 R8, RZ, RZ, R7 ;  /* 0x000000ffff087224 */ /* 0x001fe200078e0007 */
[----:B------:R-:W-:Y:S01]  /*3170*/  IABS R7, R9 ;  /* 0x0000000900077213 */ /* 0x000fe20000000000 */
[----:B------:R-:W-:Y:S01]  /*3180*/  @!P3 IMAD.IADD R17, R17, 0x1, -R0 ;  /* 0x000000011111b824 */ /* 0x000fe200078e0a00 */
[----:B------:R-:W-:Y:S01]  /*3190*/  IABS R45, R10 ;  /* 0x0000000a002d7213 */ /* 0x000fe20000000000 */
[----:B------:R-:W-:Y:S01]  /*31a0*/  @!P0 IMAD.MOV R8, RZ, RZ, -R8 ;  /* 0x000000ffff088224 */ /* 0x000fe200078e0a08 */
[----:B------:R-:W-:Y:S01]  /*31b0*/  IABS R43, R30 ;  /* 0x0000001e002b7213 */ /* 0x000fe20000000000 */
[----:B------:R-:W-:Y:S01]  /*31c0*/  IMAD.HI.U32 R6, R26, R7, RZ ;  /* 0x000000071a067227 */ /* 0x000fe200078e00ff */
[----:B------:R-:W-:-:S02]  /*31d0*/  ISETP.GT.U32.AND P3, PT, R0, R17, PT ;  /* 0x000000110000720c */ /* 0x000fc40003f64070 */
[----:B------:R0:W-:Y:S01]  /*31e0*/  STL [R1+0x5bc], R8 ;  /* 0x0005bc0801007387 */ /* 0x0001e20000100800 */
[----:B------:R-:W-:Y:S01]  /*31f0*/  IMAD.MOV R6, RZ, RZ, -R6 ;  /* 0x000000ffff067224 */ /* 0x000fe200078e0a06 */
[----:B------:R-:W-:Y:S01]  /*3200*/  ISETP.GE.AND P0, PT, R28, RZ, PT ;  /* 0x000000ff1c00720c */ /* 0x000fe20003f06270 */
[--C-:B------:R-:W-:Y:S02]  /*3210*/  @!P4 IMAD.IADD R12, R12, 0x1, -R0.reuse ;  /* 0x000000010c0cc824 */ /* 0x100fe400078e0a00 */
[----:B------:R-:W-:Y:S02]  /*3220*/  @!P6 IMAD.IADD R11, R11, 0x1, -R0 ;  /* 0x000000010b0be824 */ /* 0x000fe400078e0a00 */
[----:B------:R-:W-:Y:S02]  /*3230*/  IMAD R53, R27, 0x100, R49 ;  /* 0x000001001b357824 */ /* 0x000fe400078e0231 */
[----:B------:R-:W-:Y:S01]  /*3240*/  @!P1 IMAD.MOV R29, RZ, RZ, -R29 ;  /* 0x000000ffff1d9224 */ /* 0x000fe200078e0a1d */
[----:B------:R-:W-:Y:S01]  /*3250*/  ISETP.GT.U32.AND P6, PT, R0, R11, PT ;  /* 0x0000000b0000720c */ /* 0x000fe20003fc4070 */
[----:B0-----:R-:W-:-:S02]  /*3260*/  VIADD R8, R164, 0x38 ;  /* 0x00000038a4087836 */ /* 0x001fc40000000000 */
[--C-:B------:R-:W-:Y:S01]  /*3270*/  @!P3 IMAD.IADD R17, R17, 0x1, -R0.reuse ;  /* 0x000000011111b824 */ /* 0x100fe200078e0a00 */
[----:B------:R-:W-:Y:S01]  /*3280*/  ISETP.GT.U32.AND P3, PT, R0, R14, PT ;  /* 0x0000000e0000720c */ /* 0x000fe20003f64070 */
[----:B------:R-:W-:Y:S01]  /*3290*/  VIADD R50, R53, 0x80 ;  /* 0x0000008035327836 */ /* 0x000fe20000000000 */
[----:B------:R0:W-:Y:S01]  /*32a0*/  STL [R1+0x7e4], R8 ;  /* 0x0007e40801007387 */ /* 0x0001e20000100800 */
[----:B------:R-:W-:Y:S01]  /*32b0*/  IABS R9, R8 ;  /* 0x0000000800097213 */ /* 0x000fe20000000000 */
[----:B------:R-:W-:Y:S02]  /*32c0*/  @!P5 IMAD.MOV R33, RZ, RZ, -R33 ;  /* 0x000000ffff21d224 */ /* 0x000fe400078e0a21 */
[----:B------:R1:W-:Y:S01]  /*32d0*/  STL [R1+0x7e8], R30 ;  /* 0x0007e81e01007387 */ /* 0x0003e20000100800 */
[----:B------:R-:W-:Y:S01]  /*32e0*/  IABS R48, R50 ;  /* 0x0000003200307213 */ /* 0x000fe20000000000 */
[----:B------:R-:W-:Y:S02]  /*32f0*/  @!P2 IMAD.MOV R35, RZ, RZ, -R35 ;  /* 0x000000ffff23a224 */ /* 0x000fe400078e0a23 */
[----:B------:R3:W-:Y:S01]  /*3300*/  STL [R1+0x7ec], R10 ;  /* 0x0007ec0a01007387 */ /* 0x0007e20000100800 */
[----:B------:R-:W-:-:S02]  /*3310*/  @!P6 IMAD.IADD R11, R11, 0x1, -R0 ;  /* 0x000000010b0be824 */ /* 0x000fc400078e0a00 */
[----:B0-----:R-:W-:Y:S02]  /*3320*/  VIADD R8, R164, 0x3b ;  /* 0x0000003ba4087836 */ /* 0x001fe40000000000 */
[----:B------:R-:W-:Y:S02]  /*3330*/  @!P3 IMAD.IADD R14, R14, 0x1, -R0 ;  /* 0x000000010e0eb824 */ /* 0x000fe400078e0a00 */
[----:B-1----:R-:W-:Y:S01]  /*3340*/  VIADD R30, R164, 0x3c ;  /* 0x0000003ca41e7836 */ /* 0x002fe20000000000 */
[----:B------:R0:W-:Y:S01]  /*3350*/  STL [R1+0x7f0], R8 ;  /* 0x0007f00801007387 */ /* 0x0001e20000100800 */
[----:B------:R-:W-:Y:S01]  /*3360*/  IABS R47, R8 ;  /* 0x00000008002f7213 */ /* 0x000fe20000000000 */
[C---:B---3--:R-:W-:Y:S01]  /*3370*/  IMAD R10, R0.reuse, R6, R7 ;  /* 0x00000006000a7224 */ /* 0x048fe200078e0207 */
[----:B------:R-:W-:Y:S01]  /*3380*/  ISETP.GT.U32.AND P3, PT, R0, R14, PT ;  /* 0x0000000e0000720c */ /* 0x000fe20003f64070 */
[----:B------:R-:W-:Y:S01]  /*3390*/  IMAD.HI.U32 R6, R26, R9, RZ ;  /* 0x000000091a067227 */ /* 0x000fe200078e00ff */
[----:B------:R1:W-:Y:S02]  /*33a0*/  STL [R1+0x7f4], R30 ;  /* 0x0007f41e01007387 */ /* 0x0003e40000100800 */
[----:B------:R-:W-:Y:S01]  /*33b0*/  ISETP.GT.U32.AND P4, PT, R0, R10, PT ;  /* 0x0000000a0000720c */ /* 0x000fe20003f84070 */
[----:B------:R-:W-:Y:S01]  /*33c0*/  IMAD.HI.U32 R7, R26, R43, RZ ;  /* 0x0000002b1a077227 */ /* 0x000fe200078e00ff */
[----:B0-----:R-:W-:-:S03]  /*33d0*/  IADD3 R8, PT, PT, -R6, RZ, RZ ;  /* 0x000000ff06087210 */ /* 0x001fc60007ffe1ff */
[----:B------:R-:W-:-:S04]  /*33e0*/  IMAD.HI.U32 R6, R26, R45, RZ ;  /* 0x0000002d1a067227 */ /* 0x000fc800078e00ff */
[----:B------:R-:W-:Y:S02]  /*33f0*/  IMAD R9, R0, R8, R9 ;  /* 0x0000000800097224 */ /* 0x000fe400078e0209 */
[----:B------:R-:W-:Y:S02]  /*3400*/  IMAD.MOV R7, RZ, RZ, -R7 ;  /* 0x000000ffff077224 */ /* 0x000fe400078e0a07 */
[----:B------:R-:W-:Y:S01]  /*3410*/  @!P4 IMAD.IADD R10, R10, 0x1, -R0 ;  /* 0x000000010a0ac824 */ /* 0x000fe200078e0a00 */
[C---:B------:R-:W-:Y:S01]  /*3420*/  ISETP.GT.U32.AND P6, PT, R0.reuse, R9, PT ;  /* 0x000000090000720c */ /* 0x040fe20003fc4070 */
[----:B------:R-:W-:Y:S02]  /*3430*/  IMAD.MOV R28, RZ, RZ, -R6 ;  /* 0x000000ffff1c7224 */ /* 0x000fe400078e0a06 */
[C---:B------:R-:W-:Y:S01]  /*3440*/  IMAD R8, R0.reuse, R7, R43 ;  /* 0x0000000700087224 */ /* 0x040fe200078e022b */
[C---:B------:R-:W-:Y:S01]  /*3450*/  ISETP.GT.U32.AND P4, PT, R0.reuse, R10, PT ;  /* 0x0000000a0000720c */ /* 0x040fe20003f84070 */
[----:B------:R-:W-:Y:S01]  /*3460*/  IMAD R7, R0, R28, R45 ;  /* 0x0000001c00077224 */ /* 0x000fe200078e022d */
[----:B------:R-:W-:Y:S01]  /*3470*/  IABS R43, R30 ;  /* 0x0000001e002b7213 */ /* 0x000fe20000000000 */
[----:B------:R-:W-:Y:S01]  /*3480*/  IMAD.HI.U32 R6, R26, R47, RZ ;  /* 0x0000002f1a067227 */ /* 0x000fe200078e00ff */
[----:B-1----:R-:W-:-:S03]  /*3490*/  IABS R30, R164 ;  /* 0x000000a4001e7213 */ /* 0x002fc60000000000 */
[----:B------:R-:W-:Y:S02]  /*34a0*/  IMAD.MOV R6, RZ, RZ, -R6 ;  /* 0x000000ffff067224 */ /* 0x000fe400078e0a06 */
[----:B------:R-:W-:Y:S01]  /*34b0*/  @!P6 IMAD.IADD R9, R9, 0x1, -R0 ;  /* 0x000000010909e824 */ /* 0x000fe200078e0a00 */
[----:B------:R-:W-:Y:S01]  /*34c0*/  ISETP.GT.U32.AND P6, PT, R0, R7, PT ;  /* 0x000000070000720c */ /* 0x000fe20003fc4070 */
[----:B------:R-:W-:-:S04]  /*34d0*/  IMAD.HI.U32 R28, R26, R43, RZ ;  /* 0x0000002b1a1c7227 */ /* 0x000fc800078e00ff */
[----:B------:R-:W-:Y:S01]  /*34e0*/  @!P4 IMAD.IADD R10, R10, 0x1, -R0 ;  /* 0x000000010a0ac824 */ /* 0x000fe200078e0a00 */
[C---:B------:R-:W-:Y:S01]  /*34f0*/  ISETP.GT.U32.AND P4, PT, R0.reuse, R8, PT ;  /* 0x000000080000720c */ /* 0x040fe20003f84070 */
[----:B------:R-:W-:Y:S01]  /*3500*/  IMAD R6, R0, R6, R47 ;  /* 0x0000000600067224 */ /* 0x000fe200078e022f */
[----:B------:R-:W-:Y:S01]  /*3510*/  IABS R47, R44 ;  /* 0x0000002c002f7213 */ /* 0x000fe20000000000 */
[----:B------:R-:W-:Y:S02]  /*3520*/  IMAD.MOV R28, RZ, RZ, -R28 ;  /* 0x000000ffff1c7224 */ /* 0x000fe400078e0a1c */
[--C-:B------:R-:W-:Y:S01]  /*3530*/  @!P3 IMAD.IADD R14, R14, 0x1, -R0.reuse ;  /* 0x000000010e0eb824 */ /* 0x100fe200078e0a00 */
[----:B------:R-:W-:Y:S01]  /*3540*/  ISETP.GE.AND P3, PT, R46, RZ, PT ;  /* 0x000000ff2e00720c */ /* 0x000fe20003f66270 */
[----:B------:R-:W-:Y:S02]  /*3550*/  IMAD R55, R0, R28, R43 ;  /* 0x0000001c00377224 */ /* 0x000fe400078e022b */
[----:B------:R-:W-:-:S02]  /*3560*/  @!P6 IMAD.IADD R7, R7, 0x1, -R0 ;  /* 0x000000010707e824 */ /* 0x000fc400078e0a00 */
[----:B------:R-:W-:Y:S01]  /*3570*/  VIADD R46, R164, 0x3d ;  /* 0x0000003da42e7836 */ /* 0x000fe20000000000 */
[----:B------:R-:W-:Y:S01]  /*3580*/  ISETP.GT.U32.AND P6, PT, R0, R55, PT ;  /* 0x000000370000720c */ /* 0x000fe20003fc4070 */
[----:B------:R-:W-:Y:S01]  /*3590*/  @!P4 IMAD.IADD R8, R8, 0x1, -R0 ;  /* 0x000000010808c824 */ /* 0x000fe200078e0a00 */
[C---:B------:R-:W-:Y:S01]  /*35a0*/  ISETP.GT.U32.AND P4, PT, R0.reuse, R6, PT ;  /* 0x000000060000720c */ /* 0x040fe20003f84070 */
[----:B------:R-:W-:Y:S01]  /*35b0*/  IMAD.MOV.U32 R43, RZ, RZ, R30 ;  /* 0x000000ffff2b7224 */ /* 0x000fe200078e001e */
[----:B------:R-:W-:Y:S01]  /*35c0*/  IABS R45, R46 ;  /* 0x0000002e002d7213 */ /* 0x000fe20000000000 */
[----:B------:R0:W-:Y:S01]  /*35d0*/  STL [R1+0x7f8], R46 ;  /* 0x0007f82e01007387 */ /* 0x0001e20000100800 */
[----:B------:R-:W-:Y:S01]  /*35e0*/  ISETP.GT.U32.AND P1, PT, R0, R8, PT ;  /* 0x000000080000720c */ /* 0x000fe20003f24070 */
[C---:B------:R-:W-:Y:S02]  /*35f0*/  IMAD.HI.U32 R28, R26.reuse, R47, RZ ;  /* 0x0000002f1a1c7227 */ /* 0x040fe400078e00ff */
[----:B------:R1:W-:Y:S02]  /*3600*/  STL [R1+0x7fc], R44 ;  /* 0x0007fc2c01007387 */ /* 0x0003e40000100800 */
[----:B------:R-:W-:-:S02]  /*3610*/  IMAD.HI.U32 R27, R26, R45, RZ ;  /* 0x0000002d1a1b7227 */ /* 0x000fc400078e00ff */
[----:B------:R-:W-:Y:S02]  /*3620*/  STL [R1+0x800], R53 ;  /* 0x0008003501007387 */ /* 0x000fe40000100800 */
[--C-:B------:R-:W-:Y:S01]  /*3630*/  @!P4 IMAD.IADD R6, R6, 0x1, -R0.reuse ;  /* 0x000000010606c824 */ /* 0x100fe200078e0a00 */
[C---:B------:R-:W-:Y:S01]  /*3640*/  ISETP.GT.U32.AND P4, PT, R0.reuse, R9, PT ;  /* 0x000000090000720c */ /* 0x040fe20003f84070 */
[----:B------:R-:W-:Y:S01]  /*3650*/  @!P6 IMAD.IADD R55, R55, 0x1, -R0 ;  /* 0x000000013737e824 */ /* 0x000fe200078e0a00 */
[----:B0-----:R-:W-:Y:S01]  /*3660*/  IABS R46, R53 ;  /* 0x00000035002e7213 */ /* 0x001fe20000000000 */
[----:B------:R-:W-:Y:S01]  /*3670*/  IMAD.MOV R30, RZ, RZ, -R27 ;  /* 0x000000ffff1e7224 */ /* 0x000fe200078e0a1b */
[----:B------:R-:W-:Y:S01]  /*3680*/  ISETP.GT.U32.AND P6, PT, R0, R7, PT ;  /* 0x000000070000720c */ /* 0x000fe20003fc4070 */
[----:B------:R-:W-:Y:S01]  /*3690*/  IMAD.HI.U32 R26, R26, R43, RZ ;  /* 0x0000002b1a1a7227 */ /* 0x000fe200078e00ff */
[----:B------:R-:W-:Y:S01]  /*36a0*/  STL [R1+0x8b0], R50 ;  /* 0x0008b03201007387 */ /* 0x000fe20000100800 */
[----:B------:R-:W-:-:S02]  /*36b0*/  ISETP.GT.U32.AND P5, PT, R0, R6, PT ;  /* 0x000000060000720c */ /* 0x000fc40003fa4070 */
[----:B-1----:R-:W-:Y:S01]  /*36c0*/  IMAD.MOV R44, RZ, RZ, -R28 ;  /* 0x000000ffff2c7224 */ /* 0x002fe200078e0a1c */
[----:B------:R-:W-:Y:S01]  /*36d0*/  MOV R28, R48 ;  /* 0x00000030001c7202 */ /* 0x000fe20000000f00 */
[----:B------:R-:W-:Y:S01]  /*36e0*/  IMAD.MOV.U32 R27, RZ, RZ, R46 ;  /* 0x000000ffff1b7224 */ /* 0x000fe200078e002e */
[----:B------:R0:W-:Y:S01]  /*36f0*/  STL [R1+0x5b8], R29 ;  /* 0x0005b81d01007387 */ /* 0x0001e20000100800 */
[C---:B------:R-:W-:Y:S01]  /*3700*/  IMAD R54, R0.reuse, R30, R45 ;  /* 0x0000001e00367224 */ /* 0x040fe200078e022d */
[C---:B------:R-:W-:Y:S01]  /*3710*/  ISETP.GT.U32.AND P2, PT, R0.reuse, R55, PT ;  /* 0x000000370000720c */ /* 0x040fe20003f44070 */
[----:B------:R-:W-:Y:S01]  /*3720*/  IMAD.MOV R30, RZ, RZ, -R26 ;  /* 0x000000ffff1e7224 */ /* 0x000fe200078e0a1a */
[----:B------:R1:W-:Y:S01]  /*3730*/  STL [R1+0x5b4], R33 ;  /* 0x0005b42101007387 */ /* 0x0003e20000100800 */
[C---:B------:R-:W-:Y:S02]  /*3740*/  IMAD R51, R0.reuse, R44, R47 ;  /* 0x0000002c00337224 */ /* 0x040fe400078e022f */
[----:B------:R-:W-:Y:S01]  /*3750*/  IMAD.HI.U32 R26, R25, R27, RZ ;  /* 0x0000001b191a7227 */ /* 0x000fe200078e00ff */
[----:B------:R-:W-:Y:S03]  /*3760*/  STL [R1+0x5b0], R35 ;  /* 0x0005b02301007387 */ /* 0x000fe60000100800 */
[----:B------:R-:W-:Y:S01]  /*3770*/  @!P4 IMAD.IADD R9, R9, 0x1, -R0 ;  /* 0x000000010909c824 */ /* 0x000fe200078e0a00 */
[C---:B------:R-:W-:Y:S01]  /*3780*/  ISETP.GT.U32.AND P4, PT, R0.reuse, R54, PT ;  /* 0x000000360000720c */ /* 0x040fe20003f84070 */
[----:B0-----:R-:W-:-:S02]  /*3790*/  IMAD R29, R0, R30, R43 ;  /* 0x0000001e001d7224 */ /* 0x001fc400078e022b */
[----:B------:R-:W-:Y:S01]  /*37a0*/  @!P1 IMAD.IADD R8, R8, 0x1, -R0 ;  /* 0x0000000108089824 */ /* 0x000fe200078e0a00 */
[----:B------:R-:W-:Y:S01]  /*37b0*/  ISETP.GT.U32.AND P1, PT, R0, R51, PT ;  /* 0x000000330000720c */ /* 0x000fe20003f24070 */
[----:B------:R-:W-:-:S04]  /*37c0*/  IMAD.HI.U32 R25, R25, R28, RZ ;  /* 0x0000001c19197227 */ /* 0x000fc800078e00ff */
[----:B------:R-:W-:Y:S02]  /*37d0*/  IMAD.MOV R26, RZ, RZ, -R26 ;  /* 0x000000ffff1a7224 */ /* 0x000fe400078e0a1a */
[--C-:B------:R-:W-:Y:S01]  /*37e0*/  @!P6 IMAD.IADD R7, R7, 0x1, -R0.reuse ;  /* 0x000000010707e824 */ /* 0x100fe200078e0a00 */
[----:B------:R-:W-:Y:S01]  /*37f0*/  ISETP.GT.U32.AND P6, PT, R0, R29, PT ;  /* 0x0000001d0000720c */ /* 0x000fe20003fc4070 */
[----:B-1----:R-:W-:Y:S02]  /*3800*/  IMAD.MOV R33, RZ, RZ, -R25 ;  /* 0x000000ffff217224 */ /* 0x002fe400078e0a19 */
[----:B------:R-:W-:Y:S02]  /*3810*/  IMAD R25, R24, R26, R27 ;  /* 0x0000001a18197224 */ /* 0x000fe400078e021b */
[----:B------:R-:W-:Y:S02]  /*3820*/  @!P5 IMAD.IADD R6, R6, 0x1, -R0 ;  /* 0x000000010606d824 */ /* 0x000fe400078e0a00 */
[C---:B------:R-:W-:Y:S01]  /*3830*/  IMAD R27, R24.reuse, R33, R28 ;  /* 0x00000021181b7224 */ /* 0x040fe200078e021c */
[----:B------:R-:W-:Y:S01]  /*3840*/  ISETP.GT.U32.AND P5, PT, R24, R25, PT ;  /* 0x000000191800720c */ /* 0x000fe20003fa4070 */
[----:B------:R-:W-:-:S02]  /*3850*/  @!P4 IMAD.IADD R54, R54, 0x1, -R0 ;  /* 0x000000013636c824 */ /* 0x000fc400078e0a00 */
[----:B------:R-:W-:Y:S01]  /*3860*/  IMAD.MOV.U32 R26, RZ, RZ, R37 ;  /* 0x000000ffff1a7224 */ /* 0x000fe200078e0025 */
[----:B------:R-:W-:Y:S01]  /*3870*/  ISETP.GT.U32.AND P4, PT, R24, R27, PT ;  /* 0x0000001b1800720c */ /* 0x000fe20003f84070 */
[--C-:B------:R-:W-:Y:S01]  /*3880*/  @!P1 IMAD.IADD R51, R51, 0x1, -R0.reuse ;  /* 0x0000000133339824 */ /* 0x100fe200078e0a00 */
[----:B------:R-:W-:Y:S01]  /*3890*/  ISETP.GE.AND P1, PT, R40, RZ, PT ;  /* 0x000000ff2800720c */ /* 0x000fe20003f26270 */
[--C-:B------:R-:W-:Y:S01]  /*38a0*/  @!P2 IMAD.IADD R55, R55, 0x1, -R0.reuse ;  /* 0x000000013737a824 */ /* 0x100fe200078e0a00 */
[----:B------:R-:W-:Y:S01]  /*38b0*/  ISETP.GE.AND P2, PT, R32, RZ, PT ;  /* 0x000000ff2000720c */ /* 0x000fe20003f46270 */
[----:B------:R-:W-:Y:S01]  /*38c0*/  @!P0 IMAD.MOV R31, RZ, RZ, -R31 ;  /* 0x000000ffff1f8224 */ /* 0x000fe200078e0a1f */
[----:B------:R-:W-:Y:S01]  /*38d0*/  ISETP.GE.AND P0, PT, R34, RZ, PT ;  /* 0x000000ff2200720c */ /* 0x000fe20003f06270 */
[----:B------:R-:W-:Y:S01]  /*38e0*/  @!P6 IMAD.IADD R29, R29, 0x1, -R0 ;  /* 0x000000011d1de824 */ /* 0x000fe200078e0a00 */
[C---:B------:R-:W-:Y:S01]  /*38f0*/  ISETP.GT.U32.AND P6, PT, R0.reuse, R54, PT ;  /* 0x000000360000720c */ /* 0x040fe20003fc4070 */
[----:B------:R-:W-:Y:S01]  /*3900*/  @!P3 IMAD.MOV R26, RZ, RZ, -R26 ;  /* 0x000000ffff1ab224 */ /* 0x000fe200078e0a1a */
[C---:B------:R-:W-:Y:S01]  /*3910*/  ISETP.GT.U32.AND P3, PT, R0.reuse, R51, PT ;  /* 0x000000330000720c */ /* 0x040fe20003f64070 */
[----:B------:R-:W-:Y:S01]  /*3920*/  STL [R1+0x588], R55 ;  /* 0x0005883701007387 */ /* 0x000fe20000100800 */
[----:B------:R-:W-:Y:S01]  /*3930*/  @!P5 IADD3 R25, PT, PT, R25, -R24, RZ ;  /* 0x800000181919d210 */ /* 0x000fe20007ffe0ff */
[----:B------:R-:W-:Y:S01]  /*3940*/  IMAD.MOV.U32 R28, RZ, RZ, R39 ;  /* 0x000000ffff1c7224 */ /* 0x000fe200078e0027 */
[----:B------:R-:W-:Y:S01]  /*3950*/  ISETP.GT.U32.AND P5, PT, R0, R29, PT ;  /* 0x0000001d0000720c */ /* 0x000fe20003fa4070 */
[----:B------:R-:W-:Y:S01]  /*3960*/  STL [R1+0x5ac], R31 ;  /* 0x0005ac1f01007387 */ /* 0x000fe20000100800 */
[----:B------:R-:W-:Y:S01]  /*3970*/  @!P4 IMAD.IADD R27, R27, 0x1, -R24 ;  /* 0x000000011b1bc824 */ /* 0x000fe200078e0a18 */
[----:B------:R-:W-:Y:S01]  /*3980*/  ISETP.GT.U32.AND P4, PT, R24, R25, PT ;  /* 0x000000191800720c */ /* 0x000fe20003f84070 */
[----:B------:R-:W-:Y:S01]  /*3990*/  @!P2 IMAD.MOV R28, RZ, RZ, -R28 ;  /* 0x000000ffff1ca224 */ /* 0x000fe200078e0a1c */
[----:B------:R0:W-:Y:S02]  /*39a0*/  STL [R1+0x5a8], R26 ;  /* 0x0005a81a01007387 */ /* 0x0001e40000100800 */
[--C-:B------:R-:W-:Y:S01]  /*39b0*/  @!P6 IMAD.IADD R54, R54, 0x1, -R0.reuse ;  /* 0x000000013636e824 */ /* 0x100fe200078e0a00 */
[----:B------:R-:W-:Y:S01]  /*39c0*/  ISETP.GT.U32.AND P2, PT, R24, R27, PT ;  /* 0x0000001b1800720c */ /* 0x000fe20003f44070 */
[----:B------:R-:W-:Y:S01]  /*39d0*/  @!P3 IMAD.IADD R51, R51, 0x1, -R0 ;  /* 0x000000013333b824 */ /* 0x000fe200078e0a00 */
[----:B------:R1:W-:Y:S01]  /*39e0*/  STL [R1+0x5a4], R28 ;  /* 0x0005a41c01007387 */ /* 0x0003e20000100800 */
[----:B------:R-:W-:-:S02]  /*39f0*/  ISETP.GE.AND P6, PT, R53, RZ, PT ;  /* 0x000000ff3500720c */ /* 0x000fc40003fc6270 */
[----:B------:R-:W-:Y:S01]  /*3a00*/  @!P5 IMAD.IADD R29, R29, 0x1, -R0 ;  /* 0x000000011d1dd824 */ /* 0x000fe200078e0a00 */
[----:B------:R-:W-:Y:S01]  /*3a10*/  ISETP.GE.AND P5, PT, R50, RZ, PT ;  /* 0x000000ff3200720c */ /* 0x000fe20003fa6270 */
[----:B0-----:R-:W-:Y:S01]  /*3a20*/  IMAD.MOV.U32 R26, RZ, RZ, R41 ;  /* 0x000000ffff1a7224 */ /* 0x001fe200078e0029 */
[----:B------:R-:W-:Y:S01]  /*3a30*/  ISETP.GE.AND P3, PT, R36, RZ, PT ;  /* 0x000000ff2400720c */ /* 0x000fe20003f66270 */
[----:B------:R-:W-:Y:S01]  /*3a40*/  @!P4 IMAD.IADD R25, R25, 0x1, -R24 ;  /* 0x000000011919c824 */ /* 0x000fe200078e0a18 */
[----:B------:R-:W-:Y:S01]  /*3a50*/  ISETP.GE.AND P4, PT, R42, RZ, PT ;  /* 0x000000ff2a00720c */ /* 0x000fe20003f86270 */
[----:B------:R-:W-:Y:S01]  /*3a60*/  @!P0 IMAD.MOV R26, RZ, RZ, -R26 ;  /* 0x000000ffff1a8224 */ /* 0x000fe200078e0a1a */
[----:B------:R-:W-:Y:S01]  /*3a70*/  ISETP.GE.AND P0, PT, R38, RZ, PT ;  /* 0x000000ff2600720c */ /* 0x000fe20003f06270 */
[----:B------:R-:W-:Y:S01]  /*3a80*/  @!P2 IMAD.IADD R27, R27, 0x1, -R24 ;  /* 0x000000011b1ba824 */ /* 0x000fe200078e0a18 */
[----:B------:R-:W-:Y:S01]  /*3a90*/  ISETP.NE.U32.AND P2, PT, R49, RZ, PT ;  /* 0x000000ff3100720c */ /* 0x000fe20003f45070 */
[----:B-----5:R-:W-:Y:S01]  /*3aa0*/  VIADD R24, R113, 0xffffffff ;  /* 0xffffffff71187836 */ /* 0x020fe20000000000 */
[----:B------:R1:W-:Y:S01]  /*3ab0*/  STL [R1+0x5a0], R26 ;  /* 0x0005a01a01007387 */ /* 0x0003e20000100800 */
[----:B------:R-:W-:Y:S01]  /*3ac0*/  @!P6 IMAD.MOV R25, RZ, RZ, -R25 ;  /* 0x000000ffff19e224 */ /* 0x000fe200078e0a19 */
[----:B------:R-:W-:Y:S01]  /*3ad0*/  ISETP.NE.AND P6, PT, R2, RZ, PT ;  /* 0x000000ff0200720c */ /* 0x000fe20003fc5270 */
[----:B------:R-:W-:Y:S01]  /*3ae0*/  @!P5 IMAD.MOV R27, RZ, RZ, -R27 ;  /* 0x000000ffff1bd224 */ /* 0x000fe200078e0a1b */
[----:B------:R1:W-:Y:S01]  /*3af0*/  STL [R1+0x24], R54 ;  /* 0x0000243601007387 */ /* 0x0003e20000100800 */
[----:B------:R-:W-:-:S02]  /*3b00*/  LOP3.LUT R2, RZ, R2, RZ, 0x33, !PT ;  /* 0x00000002ff027212 */ /* 0x000fc400078e33ff */
[----:B------:R-:W-:Y:S01]  /*3b10*/  ISETP.GE.AND P5, PT, R164, RZ, PT ;  /* 0x000000ffa400720c */ /* 0x000fe20003fa6270 */
[----:B------:R1:W-:Y:S01]  /*3b20*/  STL [R1+0x20], R51 ;  /* 0x0000203301007387 */ /* 0x0003e20000100800 */
[C---:B------:R-:W-:Y:S02]  /*3b30*/  SEL R25, R2.reuse, R25, !P6 ;  /* 0x0000001902197207 */ /* 0x040fe40007000000 */
[----:B------:R-:W-:Y:S01]  /*3b40*/  SEL R2, R2, R27, !P6 ;  /* 0x0000001b02027207 */ /* 0x000fe20007000000 */
[----:B--2-4-:R-:W-:Y:S08]  /*3b50*/  BRA.U UP0, `(.L_x_5) ;  /* 0x0000000100187547 */ /* 0x014ff0000b800000 */
[----:B------:R-:W-:Y:S01]  /*3b60*/  ELECT P6, URZ, PT ;  /* 0x0000000000ff782f */ /* 0x000fe200038c0000 */
[----:B------:R-:W-:Y:S01]  /*3b70*/  IMAD.MOV.U32 R0, RZ, RZ, 0x1 ;  /* 0x00000001ff007424 */ /* 0x000fe200078e00ff */
[----:B------:R-:W-:Y:S01]  /*3b80*/  UMOV UR7, 0x40 ;  /* 0x0000004000077882 */ /* 0x000fe20000000000 */
[----:B------:R-:W-:Y:S01]  /*3b90*/  UVIRTCOUNT.DEALLOC.SMPOOL 0x80 ;  /* 0x000000800000784c */ /* 0x000fe20000000000 */
[----:B------:R-:W-:-:S09]  /*3ba0*/  ULEA UR7, UR4, UR7, 0x18 ;  /* 0x0000000704077291 */ /* 0x000fd2000f8ec0ff */
[----:B------:R0:W-:Y:S03]  /*3bb0*/  @P6 STS.U8 [UR7], R0 ;  /* 0x00000000ff006988 */ /* 0x0001e60008000007 */
.L_x_5:
[----:B------:R-:W-:Y:S01]  /*3bc0*/  UIADD3 UR7, UPT, UPT, UR6, UR9, URZ ;  /* 0x0000000906077290 */ /* 0x000fe2000fffe0ff */
[----:B------:R-:W-:Y:S01]  /*3bd0*/  STL [R1+0x1330], R4 ;  /* 0x0013300401007387 */ /* 0x000fe20000100800 */
[----:B------:R-:W-:Y:S01]  /*3be0*/  VOTEU.ALL UP1, P2 ;  /* 0x0000000000ff7886 */ /* 0x000fe20001020000 */
[----:B------:R-:W-:Y:S01]  /*3bf0*/  VOTEU.ALL UP2, P2 ;  /* 0x0000000000ff7886 */ /* 0x000fe20001040000 */
[----:B0-----:R-:W-:Y:S01]  /*3c00*/  IMAD R0, R25, UR11, RZ ;  /* 0x0000000b19007c24 */ /* 0x001fe2000f8e02ff */
[----:B------:R-:W-:Y:S01]  /*3c10*/  STL [R1+0x12ac], R165 ;  /* 0x0012aca501007387 */ /* 0x000fe20000100800 */
[----:B------:R-:W-:Y:S01]  /*3c20*/  IMAD R2, R2, UR11, RZ ;  /* 0x0000000b02027c24 */ /* 0x000fe2000f8e02ff */
[----:B------:R-:W-:-:S04]  /*3c30*/  @!UP1 UIADD3 UR18, UPT, UPT, -UR10, 0x100000, URZ ;  /* 0x001000000a129890 */ /* 0x000fc8000fffe1ff */
[----:B------:R-:W-:Y:S02]  /*3c40*/  @!UP1 USHF.L.U32 UR19, UR18, 0xb, URZ ;  /* 0x0000000b12139899 */ /* 0x000fe400080006ff */
[----:B------:R-:W-:Y:S01]  /*3c50*/  @!UP1 USHF.L.U32 UR18, UR18, 0x1, URZ ;  /* 0x0000000112129899 */ /* 0x000fe200080006ff */
[----:B------:R-:W-:Y:S01]  /*3c60*/  VIADD R25, R113, 0xfffffff7 ;  /* 0xfffffff771197836 */ /* 0x000fe20000000000 */
[----:B------:R-:W-:Y:S01]  /*3c70*/  STTM.x128 tmem[UR7], RZ ;  /* 0x000000ff000079ed */ /* 0x000fe200083c0007 */
[----:B------:R-:W0:Y:S02]  /*3c80*/  FENCE.VIEW.ASYNC.T ;  /* 0x00000000000073c6 */ /* 0x000e240000000200 */
[----:B0-----:R-:W-:Y:S01]  /*3c90*/  BAR.SYNC.DEFER_BLOCKING 0x0 ;  /* 0x0000000000007b1d */ /* 0x001fe20000010000 */
[----:B------:R-:W-:Y:S02]  /*3ca0*/  LEA R160, P6, R0, UR12, 0x1 ;  /* 0x0000000c00a07c11 */ /* 0x000fe4000f8c08ff */
[----:B------:R-:W-:-:S02]  /*3cb0*/  PRMT R35, RZ, 0x7610, R35 ;  /* 0x00007610ff237816 */ /* 0x000fc40000000023 */
[----:B------:R-:W-:Y:S01]  /*3cc0*/  LEA.HI.X.SX32 R161, R0, UR13, 0x1, P6 ;  /* 0x0000000d00a17c11 */ /* 0x000fe2000b0f0eff */
[----:B------:R-:W-:Y:S01]  /*3cd0*/  VIADD R0, R113, 0xffffffef ;  /* 0xffffffef71007836 */ /* 0x000fe20000000000 */
[----:B------:R-:W-:Y:S01]  /*3ce0*/  ISETP.GE.U32.AND P6, PT, R24, 0x7fffff80, PT ;  /* 0x7fffff801800780c */ /* 0x000fe20003fc6070 */
[----:B------:R-:W-:Y:S01]  /*3cf0*/  STL [R1+0x12a8], R23 ;  /* 0x0012a81701007387 */ /* 0x000fe20000100800 */
[----:B------:R-:W-:Y:S02]  /*3d00*/  PRMT R34, RZ, 0x7610, R34 ;  /* 0x00007610ff227816 */ /* 0x000fe40000000022 */
[----:B------:R-:W-:Y:S01]  /*3d10*/  SHF.L.U32 R27, R162, 0x4, RZ ;  /* 0x00000004a21b7819 */ /* 0x000fe200000006ff */
[----:B------:R-:W-:Y:S01]  /*3d20*/  STL [R1+0x12a4], R22 ;  /* 0x0012a41601007387 */ /* 0x000fe20000100800 */
[----:B------:R-:W-:Y:S02]  /*3d30*/  PRMT R31, RZ, 0x7610, R31 ;  /* 0x00007610ff1f7816 */ /* 0x000fe4000000001f */
[----:B------:R-:W-:Y:S01]  /*3d40*/  PRMT R30, RZ, 0x7610, R30 ;  /* 0x00007610ff1e7816 */ /* 0x000fe2000000001e */
[----:B------:R-:W-:Y:S01]  /*3d50*/  STL [R1+0x12a0], R21 ;  /* 0x0012a01501007387 */ /* 0x000fe20000100800 */
[----:B------:R-:W-:-:S02]  /*3d60*/  PRMT R33, RZ, 0x7610, R33 ;  /* 0x00007610ff217816 */ /* 0x000fc40000000021 */
[----:B------:R-:W-:Y:S01]  /*3d70*/  PRMT R32, RZ, 0x7610, R32 ;  /* 0x00007610ff207816 */ /* 0x000fe20000000020 */
[----:B------:R-:W-:Y:S01]  /*3d80*/  STL [R1+0x129c], R20 ;  /* 0x00129c1401007387 */ /* 0x000fe20000100800 */
[C---:B------:R-:W-:Y:S01]  /*3d90*/  IMAD.SHL.U32 R37, R162.reuse, 0x20, RZ ;  /* 0x00000020a2257824 */ /* 0x040fe200078e00ff */
[----:B-1----:R-:W-:Y:S02]  /*3da0*/  PRMT R26, RZ, 0x7610, R26 ;  /* 0x00007610ff1a7816 */ /* 0x002fe4000000001a */
[----:B------:R-:W-:Y:S01]  /*3db0*/  PRMT R28, RZ, 0x7610, R28 ;  /* 0x00007610ff1c7816 */ /* 0x000fe2000000001c */
[----:B------:R-:W-:Y:S04]  /*3dc0*/  STL [R1+0x1298], R19 ;  /* 0x0012981301007387 */ /* 0x000fe80000100800 */
[----:B------:R-:W0:Y:S02]  /*3dd0*/  FENCE.VIEW.ASYNC.S ;  /* 0x00000000000073c6 */ /* 0x000e240000000000 */
[----:B0-----:R0:W1:Y:S01]  /*3de0*/  @!UP2 SYNCS.EXCH.64 URZ, [UR8], UR18 ;  /* 0x0000001208ffa5b2 */ /* 0x0010620008000100 */
[----:B------:R-:W-:Y:S01]  /*3df0*/  IMAD R39, R162, 0x30, RZ ;  /* 0x00000030a2277824 */ /* 0x000fe200078e02ff */
[----:B------:R-:W-:Y:S01]  /*3e00*/  PRMT R47, RZ, 0x7610, R47 ;  /* 0x00007610ff2f7816 */ /* 0x000fe2000000002f */
[----:B------:R-:W-:Y:S01]  /*3e10*/  STL [R1+0x1294], R18 ;  /* 0x0012941201007387 */ /* 0x000fe20000100800 */
[----:B------:R-:W-:-:S02]  /*3e20*/  PRMT R46, RZ, 0x7610, R46 ;  /* 0x00007610ff2e7816 */ /* 0x000fc4000000002e */
[----:B------:R-:W-:Y:S01]  /*3e30*/  PRMT R43, RZ, 0x7610, R43 ;  /* 0x00007610ff2b7816 */ /* 0x000fe2000000002b */
[----:B------:R-:W-:Y:S01]  /*3e40*/  STL [R1+0x1290], R17 ;  /* 0x0012901101007387 */ /* 0x000fe20000100800 */
[----:B------:R-:W-:Y:S02]  /*3e50*/  PRMT R42, RZ, 0x7610, R42 ;  /* 0x00007610ff2a7816 */ /* 0x000fe4000000002a */
[----:B------:R-:W-:Y:S01]  /*3e60*/  PRMT R45, RZ, 0x7610, R45 ;  /* 0x00007610ff2d7816 */ /* 0x000fe2000000002d */
[----:B------:R-:W-:Y:S01]  /*3e70*/  STL [R1+0x128c], R16 ;  /* 0x00128c1001007387 */ /* 0x000fe20000100800 */
[----:B------:R-:W-:Y:S01]  /*3e80*/  IMAD.WIDE R114, R27, 0x2, R160 ;  /* 0x000000021b727825 */ /* 0x000fe200078e02a0 */
[----:B------:R-:W-:Y:S01]  /*3e90*/  PRMT R24, RZ, 0x7610, R24 ;  /* 0x00007610ff187816 */ /* 0x000fe20000000018 */
[----:B------:R-:W2:Y:S01]  /*3ea0*/  LDCU UR4, c[0x0][0x3b0] ;  /* 0x00007600ff0477ac */ /* 0x000ea20008000800 */
[----:B------:R-:W-:Y:S01]  /*3eb0*/  STL [R1+0x1288], R15 ;  /* 0x0012880f01007387 */ /* 0x000fe20000100800 */
[----:B------:R-:W-:Y:S01]  /*3ec0*/  PRMT R44, RZ, 0x7610, R44 ;  /* 0x00007610ff2c7816 */ /* 0x000fe2000000002c */
[----:B------:R-:W-:Y:S01]  /*3ed0*/  IMAD R49, R162, 0x50, RZ ;  /* 0x00000050a2317824 */ /* 0x000fe200078e02ff */
[----:B------:R-:W-:Y:S01]  /*3ee0*/  PRMT R38, RZ, 0x7610, R38 ;  /* 0x00007610ff267816 */ /* 0x000fe20000000026 */
[----:B------:R-:W-:Y:S01]  /*3ef0*/  STL [R1+0x1284], R14 ;  /* 0x0012840e01007387 */ /* 0x000fe20000100800 */
[----:B------:R-:W-:-:S02]  /*3f00*/  PRMT R41, RZ, 0x7610, R41 ;  /* 0x00007610ff297816 */ /* 0x000fc40000000029 */
[----:B------:R-:W-:Y:S01]  /*3f10*/  PRMT R40, RZ, 0x7610, R40 ;  /* 0x00007610ff287816 */ /* 0x000fe20000000028 */
[----:B------:R-:W-:Y:S01]  /*3f20*/  STL [R1+0x1280], R13 ;  /* 0x0012800d01007387 */ /* 0x000fe20000100800 */
[C---:B------:R-:W-:Y:S01]  /*3f30*/  IMAD R154, R162.reuse, 0x60, RZ ;  /* 0x00000060a29a7824 */ /* 0x040fe200078e02ff */
[----:B------:R-:W-:Y:S02]  /*3f40*/  PRMT R50, RZ, 0x7610, R50 ;  /* 0x00007610ff327816 */ /* 0x000fe40000000032 */
[----:B------:R-:W-:Y:S01]  /*3f50*/  PRMT R36, RZ, 0x7610, R36 ;  /* 0x00007610ff247816 */ /* 0x000fe20000000024 */
[----:B-1----:R-:W-:Y:S01]  /*3f60*/  BAR.SYNC.DEFER_BLOCKING 0x0 ;  /* 0x0000000000007b1d */ /* 0x002fe20000010000 */
[C---:B------:R-:W-:Y:S02]  /*3f70*/  IMAD R146, R162.reuse, 0x70, RZ ;  /* 0x00000070a2927824 */ /* 0x040fe400078e02ff */
[----:B------:R-:W-:Y:S01]  /*3f80*/  IMAD R150, R162, 0x68, RZ ;  /* 0x00000068a2967824 */ /* 0x000fe200078e02ff */
[----:B------:R-:W-:-:S02]  /*3f90*/  PRMT R51, RZ, 0x7610, R51 ;  /* 0x00007610ff337816 */ /* 0x000fc40000000033 */
[----:B------:R-:W-:Y:S02]  /*3fa0*/  PRMT R104, RZ, 0x7610, R104 ;  /* 0x00007610ff687816 */ /* 0x000fe40000000068 */
[----:B------:R-:W-:Y:S01]  /*3fb0*/  PRMT R105, RZ, 0x7610, R105 ;  /* 0x00007610ff697816 */ /* 0x000fe20000000069 */
[----:B------:R-:W-:Y:S01]  /*3fc0*/  STL [R1+0x127c], R12 ;  /* 0x00127c0c01007387 */ /* 0x000fe20000100800 */
[----:B------:R-:W-:Y:S01]  /*3fd0*/  PRMT R48, RZ, 0x7610, R48 ;  /* 0x00007610ff307816 */ /* 0x000fe20000000030 */
[----:B------:R-:W-:Y:S01]  /*3fe0*/  IMAD R142, R162, 0x78, RZ ;  /* 0x00000078a28e7824 */ /* 0x000fe200078e02ff */
[----:B------:R-:W-:Y:S01]  /*3ff0*/  PRMT R112, RZ, 0x7610, R112 ;  /* 0x00007610ff707816 */ /* 0x000fe20000000070 */
[----:B------:R-:W-:Y:S01]  /*4000*/  STL [R1+0x1278], R11 ;  /* 0x0012780b01007387 */ /* 0x000fe20000100800 */
[----:B------:R-:W-:Y:S02]  /*4010*/  PRMT R100, RZ, 0x7610, R100 ;  /* 0x00007610ff647816 */ /* 0x000fe40000000064 */
        /* <DEDUP_REMOVED lines=19> */
[----:B------:R1:W-:Y:S01]  /*4150*/  STL [R1+0x125c], R163 ;  /* 0x00125ca301007387 */ /* 0x0003e20000100800 */
[----:B------:R-:W-:-:S02]  /*4160*/  PRMT R102, RZ, 0x7610, R102 ;  /* 0x00007610ff667816 */ /* 0x000fc40000000066 */
[----:B------:R-:W-:Y:S01]  /*4170*/  PRMT R88, RZ, 0x7610, R88 ;  /* 0x00007610ff587816 */ /* 0x000fe20000000058 */
[----:B------:R-:W3:Y:S01]  /*4180*/  @!P6 LDG.E.U16 R35, desc[UR16][R160.64] ;  /* 0x00000010a023e981 */ /* 0x000ee2000c1e1500 */
[----:B------:R-:W-:Y:S02]  /*4190*/  PRMT R89, RZ, 0x7610, R89 ;  /* 0x00007610ff597816 */ /* 0x000fe40000000059 */
[----:B------:R-:W-:Y:S01]  /*41a0*/  PRMT R98, RZ, 0x7610, R98 ;  /* 0x00007610ff627816 */ /* 0x000fe20000000062 */
[----:B------:R-:W-:Y:S01]  /*41b0*/  STL [R1+0xe90], R164 ;  /* 0x000e90a401007387 */ /* 0x000fe20000100800 */
[----:B------:R-:W-:Y:S01]  /*41c0*/  PRMT R93, RZ, 0x7610, R93 ;  /* 0x00007610ff5d7816 */ /* 0x000fe2000000005d */
[----:B-1----:R-:W-:Y:S01]  /*41d0*/  IMAD.MOV.U32 R163, RZ, RZ, R29 ;  /* 0x000000ffffa37224 */ /* 0x002fe200078e001d */
[----:B------:R-:W-:Y:S01]  /*41e0*/  PRMT R92, RZ, 0x7610, R92 ;  /* 0x00007610ff5c7816 */ /* 0x000fe2000000005c */
[----:B------:R-:W-:Y:S01]  /*41f0*/  STL [R1+0xf98], R164 ;  /* 0x000f98a401007387 */ /* 0x000fe20000100800 */
[----:B------:R-:W-:Y:S01]  /*4200*/  PRMT R87, RZ, 0x7610, R87 ;  /* 0x00007610ff577816 */ /* 0x000fe20000000057 */
[----:B------:R-:W-:Y:S01]  /*4210*/  @!P5 IMAD.MOV R163, RZ, RZ, -R163 ;  /* 0x000000ffffa3d224 */ /* 0x000fe200078e0aa3 */
[----:B------:R-:W-:Y:S01]  /*4220*/  LEA R158, P5, R2, UR12, 0x1 ;  /* 0x0000000c029e7c11 */ /* 0x000fe2000f8a08ff */
[----:B------:R-:W-:Y:S01]  /*4230*/  STL [R1+0xff8], R164 ;  /* 0x000ff8a401007387 */ /* 0x000fe20000100800 */
[----:B------:R-:W-:Y:S01]  /*4240*/  PRMT R29, RZ, 0x7610, R29 ;  /* 0x00007610ff1d7816 */ /* 0x000fe2000000001d */
[----:B------:R-:W-:Y:S01]  /*4250*/  IMAD.WIDE R156, R154, 0x2, R160 ;  /* 0x000000029a9c7825 */ /* 0x000fe200078e02a0 */
[----:B------:R-:W-:Y:S01]  /*4260*/  LEA.HI.X.SX32 R159, R2, UR13, 0x1, P5 ;  /* 0x0000000d029f7c11 */ /* 0x000fe2000a8f0eff */
[----:B------:R-:W-:Y:S01]  /*4270*/  STL [R1+0x1060], R164 ;  /* 0x001060a401007387 */ /* 0x000fe20000100800 */
[----:B------:R-:W-:Y:S01]  /*4280*/  ISETP.GE.U32.AND P5, PT, R25, 0x7fffff78, PT ;  /* 0x7fffff781900780c */ /* 0x000fe20003fa6070 */
[----:B------:R-:W-:-:S02]  /*4290*/  VIADD R2, R113, 0xffffffdf ;  /* 0xffffffdf71027836 */ /* 0x000fc40000000000 */
[----:B------:R-:W-:Y:S01]  /*42a0*/  IMAD R140, R162, 0x59, RZ ;  /* 0x00000059a28c7824 */ /* 0x000fe200078e02ff */
[----:B------:R-:W4:Y:S01]  /*42b0*/  @!P6 LDG.E.U16 R34, desc[UR16][R158.64] ;  /* 0x000000109e22e981 */ /* 0x000f22000c1e1500 */
[----:B------:R-:W-:Y:S01]  /*42c0*/  ISETP.GE.U32.AND P6, PT, R0, 0x7fffff70, PT ;  /* 0x7fffff700000780c */ /* 0x000fe20003fc6070 */
[C---:B------:R-:W-:Y:S01]  /*42d0*/  IMAD.SHL.U32 R25, R162.reuse, 0x8, RZ ;  /* 0x00000008a2197824 */ /* 0x040fe200078e00ff */
[----:B------:R-:W-:Y:S01]  /*42e0*/  PRMT R86, RZ, 0x7610, R86 ;  /* 0x00007610ff567816 */ /* 0x000fe20000000056 */
[----:B------:R-:W-:Y:S01]  /*42f0*/  IMAD.WIDE R108, R27, 0x2, R158 ;  /* 0x000000021b6c7825 */ /* 0x000fe200078e029e */
[----:B------:R-:W-:Y:S01]  /*4300*/  STL [R1+0x11c8], R164 ;  /* 0x0011c8a401007387 */ /* 0x000fe20000100800 */
[----:B------:R-:W-:Y:S01]  /*4310*/  PRMT R85, RZ, 0x7610, R85 ;  /* 0x00007610ff557816 */ /* 0x000fe20000000055 */
[----:B------:R-:W1:Y:S01]  /*4320*/  LDCU UR59, c[0x0][0x3b0] ;  /* 0x00007600ff3b77ac */ /* 0x000e620008000800 */
[C---:B------:R-:W-:Y:S01]  /*4330*/  IMAD.WIDE R118, R25.reuse, 0x2, R160 ;  /* 0x0000000219767825 */ /* 0x040fe200078e02a0 */
[----:B------:R-:W-:Y:S03]  /*4340*/  STL [R1+0x12b0], R164 ;  /* 0x0012b0a401007387 */ /* 0x000fe60000100800 */
[----:B------:R-:W-:Y:S01]  /*4350*/  IMAD R136, R162, 0x61, RZ ;  /* 0x00000061a2887824 */ /* 0x000fe200078e02ff */
[----:B------:R0:W2:Y:S01]  /*4360*/  @!P5 LDG.E.U16 R33, desc[UR16][R118.64] ;  /* 0x000000107621d981 */ /* 0x0000a2000c1e1500 */
[----:B------:R-:W-:Y:S01]  /*4370*/  IMAD.WIDE R116, R25, 0x2, R158 ;  /* 0x0000000219747825 */ /* 0x000fe200078e029e */
[----:B------:R-:W-:Y:S01]  /*4380*/  PRMT R84, RZ, 0x7610, R84 ;  /* 0x00007610ff547816 */ /* 0x000fe20000000054 */
[----:B------:R-:W0:Y:S01]  /*4390*/  LDCU UR60, c[0x0][0x3b0] ;  /* 0x00007600ff3c77ac */ /* 0x000e220008000800 */
[----:B------:R-:W2:Y:S01]  /*43a0*/  @!P6 LDG.E.U16 R31, desc[UR16][R114.64] ;  /* 0x00000010721fe981 */ /* 0x000ea2000c1e1500 */
[----:B------:R-:W-:-:S02]  /*43b0*/  VIADD R0, R113, 0xffffffe7 ;  /* 0xffffffe771007836 */ /* 0x000fc40000000000 */
[--C-:B------:R-:W-:Y:S01]  /*43c0*/  IMAD.WIDE R148, R146, 0x2, R160.reuse ;  /* 0x0000000292947825 */ /* 0x100fe200078e02a0 */
[----:B------:R-:W2:Y:S01]  /*43d0*/  @!P6 LDG.E.U16 R30, desc[UR16][R108.64] ;  /* 0x000000106c1ee981 */ /* 0x000ea2000c1e1500 */
[----:B------:R-:W-:Y:S01]  /*43e0*/  ISETP.GE.U32.AND P6, PT, R2, 0x7fffff60, PT ;  /* 0x7fffff600200780c */ /* 0x000fe20003fc6070 */
[----:B------:R-:W0:Y:S02]  /*43f0*/  LDCU UR58, c[0x0][0x3b0] ;  /* 0x00007600ff3a77ac */ /* 0x000e240008000800 */
[----:B------:R0:W2:Y:S01]  /*4400*/  @!P5 LDG.E.U16 R32, desc[UR16][R116.64] ;  /* 0x000000107420d981 */ /* 0x0000a2000c1e1500 */
[----:B------:R-:W-:Y:S01]  /*4410*/  ISETP.GE.U32.AND P5, PT, R0, 0x7fffff68, PT ;  /* 0x7fffff680000780c */ /* 0x000fe20003fa6070 */
[----:B------:R-:W-:Y:S01]  /*4420*/  IMAD.WIDE R152, R150, 0x2, R160 ;  /* 0x0000000296987825 */ /* 0x000fe200078e02a0 */
[----:B------:R-:W-:Y:S01]  /*4430*/  PRMT R83, RZ, 0x7610, R83 ;  /* 0x00007610ff537816 */ /* 0x000fe20000000053 */
[----:B------:R-:W-:Y:S01]  /*4440*/  STL [R1+0x12b4], R163 ;  /* 0x0012b4a301007387 */ /* 0x000fe20000100800 */
[----:B------:R-:W-:Y:S01]  /*4450*/  PRMT R27, RZ, 0x7610, R27 ;  /* 0x00007610ff1b7816 */ /* 0x000fe2000000001b */
[----:B------:R-:W-:-:S02]  /*4460*/  IMAD R25, R162, 0x18, RZ ;  /* 0x00000018a2197824 */ /* 0x000fc400078e02ff */
[----:B------:R-:W-:Y:S01]  /*4470*/  IMAD R132, R162, 0x69, RZ ;  /* 0x00000069a2847824 */ /* 0x000fe200078e02ff */
[----:B------:R0:W-:Y:S01]  /*4480*/  STL.64 [R1+0x510], R118 ;  /* 0x0005107601007387 */ /* 0x0001e20000100a00 */
[----:B------:R-:W-:Y:S01]  /*4490*/  IMAD.WIDE R144, R142, 0x2, R160 ;  /* 0x000000028e907825 */ /* 0x000fe200078e02a0 */
[----:B------:R-:W-:Y:S01]  /*44a0*/  PRMT R82, RZ, 0x7610, R82 ;  /* 0x00007610ff527816 */ /* 0x000fe20000000052 */
[----:B------:R-:W1:Y:S01]  /*44b0*/  LDCU UR20, c[0x0][0x3b0] ;  /* 0x00007600ff1477ac */ /* 0x000e620008000800 */
[----:B------:R0:W-:Y:S01]  /*44c0*/  STL.64 [R1+0x508], R116 ;  /* 0x0005087401007387 */ /* 0x0001e20000100a00 */
[----:B------:R-:W-:Y:S01]  /*44d0*/  VIADD R2, R113, 0xffffffcf ;  /* 0xffffffcf71027836 */ /* 0x000fe20000000000 */
[----:B------:R-:W-:Y:S01]  /*44e0*/  PRMT R79, RZ, 0x7610, R79 ;  /* 0x00007610ff4f7816 */ /* 0x000fe2000000004f */
[C---:B------:R-:W-:Y:S01]  /*44f0*/  IMAD R128, R162.reuse, 0x71, RZ ;  /* 0x00000071a2807824 */ /* 0x040fe200078e02ff */
[----:B------:R1:W-:Y:S01]  /*4500*/  STL.64 [R1+0x490], R114 ;  /* 0x0004907201007387 */ /* 0x0003e20000100a00 */
[----:B------:R-:W-:Y:S01]  /*4510*/  IMAD R124, R162, 0x79, RZ ;  /* 0x00000079a27c7824 */ /* 0x000fe200078e02ff */
[----:B------:R-:W-:-:S02]  /*4520*/  PRMT R78, RZ, 0x7610, R78 ;  /* 0x00007610ff4e7816 */ /* 0x000fc4000000004e */
[----:B------:R-:W-:Y:S01]  /*4530*/  PRMT R75, RZ, 0x7610, R75 ;  /* 0x00007610ff4b7816 */ /* 0x000fe2000000004b */
[----:B------:R1:W-:Y:S01]  /*4540*/  STL.64 [R1+0x488], R108 ;  /* 0x0004886c01007387 */ /* 0x0003e20000100a00 */
[C---:B0-----:R-:W-:Y:S01]  /*4550*/  IMAD.WIDE R118, R25.reuse, 0x2, R160 ;  /* 0x0000000219767825 */ /* 0x041fe200078e02a0 */
[----:B------:R-:W-:Y:S01]  /*4560*/  PRMT R74, RZ, 0x7610, R74 ;  /* 0x00007610ff4a7816 */ /* 0x000fe2000000004a */
[----:B------:R-:W0:Y:S02]  /*4570*/  LDCU UR57, c[0x0][0x3b0] ;  /* 0x00007600ff3977ac */ /* 0x000e240008000800 */
[----:B------:R-:W-:Y:S01]  /*4580*/  IMAD.WIDE R116, R25, 0x2, R158 ;  /* 0x0000000219747825 */ /* 0x000fe200078e029e */
[----:B------:R0:W2:Y:S01]  /*4590*/  @!P5 LDG.E.U16 R29, desc[UR16][R118.64] ;  /* 0x00000010761dd981 */ /* 0x0000a2000c1e1500 */
[----:B------:R-:W-:Y:S01]  /*45a0*/  PRMT R80, RZ, 0x7610, R80 ;  /* 0x00007610ff507816 */ /* 0x000fe20000000050 */
[----:B------:R-:W0:Y:S01]  /*45b0*/  LDCU UR19, c[0x0][0x3b0] ;  /* 0x00007600ff1377ac */ /* 0x000e220008000800 */
[C---:B-1----:R-:W-:Y:S01]  /*45c0*/  IMAD.WIDE R114, R37.reuse, 0x2, R160 ;  /* 0x0000000225727825 */ /* 0x042fe200078e02a0 */
[----:B------:R1:W2:Y:S01]  /*45d0*/  @!P5 LDG.E.U16 R28, desc[UR16][R116.64] ;  /* 0x00000010741cd981 */ /* 0x0002a2000c1e1500 */
[----:B------:R-:W-:Y:S01]  /*45e0*/  PRMT R81, RZ, 0x7610, R81 ;  /* 0x00007610ff517816 */ /* 0x000fe20000000051 */
[----:B------:R-:W0:Y:S01]  /*45f0*/  LDCU UR9, c[0x0][0x3b0] ;  /* 0x00007600ff0977ac */ /* 0x000e220008000800 */
[----:B------:R-:W-:Y:S01]  /*4600*/  IMAD.WIDE R108, R37, 0x2, R158 ;  /* 0x00000002256c7825 */ /* 0x000fe200078e029e */
[----:B------:R0:W2:Y:S01]  /*4610*/  @!P6 LDG.E.U16 R27, desc[UR16][R114.64] ;  /* 0x00000010721be981 */ /* 0x0000a2000c1e1500 */
[----:B------:R-:W-:Y:S01]  /*4620*/  PRMT R70, RZ, 0x7610, R70 ;  /* 0x00007610ff467816 */ /* 0x000fe20000000046 */
[----:B------:R-:W0:Y:S01]  /*4630*/  LDCU UR12, c[0x0][0x3b0] ;  /* 0x00007600ff0c77ac */ /* 0x000e220008000800 */
[----:B------:R-:W-:Y:S01]  /*4640*/  VIADD R0, R113, 0xffffffd7 ;  /* 0xffffffd771007836 */ /* 0x000fe20000000000 */
[----:B------:R0:W2:Y:S01]  /*4650*/  @!P6 LDG.E.U16 R26, desc[UR16][R108.64] ;  /* 0x000000106c1ae981 */ /* 0x0000a2000c1e1500 */
[----:B------:R-:W-:-:S02]  /*4660*/  ISETP.GE.U32.AND P6, PT, R2, 0x7fffff50, PT ;  /* 0x7fffff500200780c */ /* 0x000fc40003fc6070 */
[----:B------:R-:W-:Y:S02]  /*4670*/  PRMT R71, RZ, 0x7610, R71 ;  /* 0x00007610ff477816 */ /* 0x000fe40000000047 */
[----:B------:R-:W-:Y:S02]  /*4680*/  PRMT R76, RZ, 0x7610, R76 ;  /* 0x00007610ff4c7816 */ /* 0x000fe4000000004c */
[----:B------:R-:W-:Y:S02]  /*4690*/  PRMT R77, RZ, 0x7610, R77 ;  /* 0x00007610ff4d7816 */ /* 0x000fe4000000004d */
[----:B------:R-:W-:Y:S02]  /*46a0*/  PRMT R66, RZ, 0x7610, R66 ;  /* 0x00007610ff427816 */ /* 0x000fe40000000042 */
[----:B------:R-:W-:Y:S02]  /*46b0*/  PRMT R67, RZ, 0x7610, R67 ;  /* 0x00007610ff437816 */ /* 0x000fe40000000043 */
[----:B------:R-:W-:-:S02]  /*46c0*/  PRMT R62, RZ, 0x7610, R62 ;  /* 0x00007610ff3e7816 */ /* 0x000fc4000000003e */
        /* <DEDUP_REMOVED lines=13> */
[----:B------:R-:W-:Y:S01]  /*47a0*/  PRMT R55, RZ, 0x7610, R55 ;  /* 0x00007610ff377816 */ /* 0x000fe20000000037 */
[----:B------:R-:W-:Y:S01]  /*47b0*/  IMAD R120, R162, 0x5a, RZ ;  /* 0x0000005aa2787824 */ /* 0x000fe200078e02ff */
[----:B------:R-:W-:Y:S01]  /*47c0*/  ISETP.GE.U32.AND P5, PT, R0, 0x7fffff58, PT ;  /* 0x7fffff580000780c */ /* 0x000fe20003fa6070 */
[----:B------:R0:W-:Y:S01]  /*47d0*/  STL.64 [R1+0x410], R118 ;  /* 0x0004107601007387 */ /* 0x0001e20000100a00 */
[----:B------:R-:W-:Y:S01]  /*47e0*/  IMAD R37, R162, 0x28, RZ ;  /* 0x00000028a2257824 */ /* 0x000fe200078e02ff */
[----:B------:R-:W-:Y:S01]  /*47f0*/  PRMT R4, RZ, 0x7610, R4 ;  /* 0x00007610ff047816 */ /* 0x000fe20000000004 */
[----:B------:R-:W2:Y:S01]  /*4800*/  LDCU UR13, c[0x0][0x3b0] ;  /* 0x00007600ff0d77ac */ /* 0x000ea20008000800 */
[----:B------:R1:W-:Y:S01]  /*4810*/  STL.64 [R1+0x408], R116 ;  /* 0x0004087401007387 */ /* 0x0003e20000100a00 */
[----:B------:R-:W-:-:S02]  /*4820*/  PRMT R25, RZ, 0x7610, R25 ;  /* 0x00007610ff197816 */ /* 0x000fc40000000019 */
[----:B------:R-:W-:Y:S01]  /*4830*/  PRMT R54, RZ, 0x7610, R54 ;  /* 0x00007610ff367816 */ /* 0x000fe20000000036 */
[----:B------:R1:W-:Y:S01]  /*4840*/  STL.64 [R1+0x390], R114 ;  /* 0x0003907201007387 */ /* 0x0003e20000100a00 */
[----:B------:R-:W-:Y:S01]  /*4850*/  VIADD R2, R113, 0xffffffbf ;  /* 0xffffffbf71027836 */ /* 0x000fe20000000000 */
[----:B------:R-:W-:Y:S01]  /*4860*/  PRMT R53, RZ, 0x7610, R53 ;  /* 0x00007610ff357816 */ /* 0x000fe20000000035 */
[----:B------:R-:W2:Y:S01]  /*4870*/  LDCU UR18, c[0x0][0x3b0] ;  /* 0x00007600ff1277ac */ /* 0x000ea20008000800 */
[----:B------:R1:W-:Y:S01]  /*4880*/  STL.64 [R1+0x388], R108 ;  /* 0x0003886c01007387 */ /* 0x0003e20000100a00 */
[C---:B0-----:R-:W-:Y:S01]  /*4890*/  IMAD.WIDE R118, R37.reuse, 0x2, R160 ;  /* 0x0000000225767825 */ /* 0x041fe200078e02a0 */
[----:B------:R-:W0:Y:S03]  /*48a0*/  LDCU UR21, c[0x0][0x3b0] ;  /* 0x00007600ff1577ac */ /* 0x000e260008000800 */
[----:B-1----:R-:W-:Y:S01]  /*48b0*/  IMAD.WIDE R116, R37, 0x2, R158 ;  /* 0x0000000225747825 */ /* 0x002fe200078e029e */
[----:B------:R1:W2:Y:S01]  /*48c0*/  @!P5 LDG.E.U16 R25, desc[UR16][R118.64] ;  /* 0x000000107619d981 */ /* 0x0002a2000c1e1500 */
[----:B------:R-:W0:Y:S02]  /*48d0*/  LDCU UR22, c[0x0][0x3b0] ;  /* 0x00007600ff1677ac */ /* 0x000e240008000800 */
[C---:B------:R-:W-:Y:S01]  /*48e0*/  IMAD.WIDE R114, R39.reuse, 0x2, R160 ;  /* 0x0000000227727825 */ /* 0x040fe200078e02a0 */
[----:B------:R0:W2:Y:S01]  /*48f0*/  @!P5 LDG.E.U16 R24, desc[UR16][R116.64] ;  /* 0x000000107418d981 */ /* 0x0000a2000c1e1500 */
[----:B------:R-:W0:Y:S02]  /*4900*/  LDCU UR24, c[0x0][0x3b0] ;  /* 0x00007600ff1877ac */ /* 0x000e240008000800 */
[----:B------:R-:W-:Y:S01]  /*4910*/  IMAD.WIDE R108, R39, 0x2, R158 ;  /* 0x00000002276c7825 */ /* 0x000fe200078e029e */
[----:B------:R0:W2:Y:S01]  /*4920*/  @!P6 LDG.E.U16 R47, desc[UR16][R114.64] ;  /* 0x00000010722fe981 */ /* 0x0000a2000c1e1500 */
[----:B------:R-:W0:Y:S02]  /*4930*/  LDCU UR23, c[0x0][0x3b0] ;  /* 0x00007600ff1777ac */ /* 0x000e240008000800 */
[C---:B------:R-:W-:Y:S01]  /*4940*/  VIADD R0, R113.reuse, 0xffffffc7 ;  /* 0xffffffc771007836 */ /* 0x040fe20000000000 */
[----:B------:R0:W2:Y:S01]  /*4950*/  @!P6 LDG.E.U16 R46, desc[UR16][R108.64] ;  /* 0x000000106c2ee981 */ /* 0x0000a2000c1e1500 */
[----:B------:R-:W-:Y:S01]  /*4960*/  ISETP.GE.U32.AND P6, PT, R2, 0x7fffff40, PT ;  /* 0x7fffff400200780c */ /* 0x000fe20003fc6070 */
[----:B------:R-:W-:Y:S01]  /*4970*/  IMAD.SHL.U32 R39, R162, 0x40, RZ ;  /* 0x00000040a2277824 */ /* 0x000fe200078e00ff */
[----:B------:R-:W0:Y:S01]  /*4980*/  LDCU UR25, c[0x0][0x3b0] ;  /* 0x00007600ff1977ac */ /* 0x000e220008000800 */
[----:B------:R-:W-:Y:S01]  /*4990*/  ISETP.GE.U32.AND P5, PT, R0, 0x7fffff48, PT ;  /* 0x7fffff480000780c */ /* 0x000fe20003fa6070 */
[----:B------:R1:W-:Y:S01]  /*49a0*/  STL.64 [R1+0x310], R118 ;  /* 0x0003107601007387 */ /* 0x0003e20000100a00 */
[----:B------:R-:W-:Y:S01]  /*49b0*/  IMAD R37, R162, 0x38, RZ ;  /* 0x00000038a2257824 */ /* 0x000fe200078e02ff */
[----:B------:R-:W2:Y:S02]  /*49c0*/  LDCU UR26, c[0x0][0x3b0] ;  /* 0x00007600ff1a77ac */ /* 0x000ea40008000800 */
[----:B------:R0:W-:Y:S01]  /*49d0*/  STL.64 [R1+0x308], R116 ;  /* 0x0003087401007387 */ /* 0x0001e20000100a00 */
[----:B------:R-:W-:Y:S01]  /*49e0*/  VIADD R2, R113, 0xffffffaf ;  /* 0xffffffaf71027836 */ /* 0x000fe20000000000 */
[----:B------:R-:W2:Y:S02]  /*49f0*/  LDCU UR27, c[0x0][0x3b0] ;  /* 0x00007600ff1b77ac */ /* 0x000ea40008000800 */
[----:B------:R0:W-:Y:S01]  /*4a00*/  STL.64 [R1+0x290], R114 ;  /* 0x0002907201007387 */ /* 0x0001e20000100a00 */
[----:B------:R-:W2:Y:S03]  /*4a10*/  LDCU UR28, c[0x0][0x3b0] ;  /* 0x00007600ff1c77ac */ /* 0x000ea60008000800 */
[----:B------:R0:W-:Y:S01]  /*4a20*/  STL.64 [R1+0x288], R108 ;  /* 0x0002886c01007387 */ /* 0x0001e20000100a00 */
[C---:B-1----:R-:W-:Y:S01]  /*4a30*/  IMAD.WIDE R118, R37.reuse, 0x2, R160 ;  /* 0x0000000225767825 */ /* 0x042fe200078e02a0 */
[----:B------:R-:W1:Y:S03]  /*4a40*/  LDCU UR30, c[0x0][0x3b0] ;  /* 0x00007600ff1e77ac */ /* 0x000e660008000800 */
[----:B0-----:R-:W-:Y:S01]  /*4a50*/  IMAD.WIDE R116, R37, 0x2, R158 ;  /* 0x0000000225747825 */ /* 0x001fe200078e029e */
        /* <DEDUP_REMOVED lines=11> */
[----:B------:R-:W1:Y:S02]  /*4b10*/  LDCU UR33, c[0x0][0x3b0] ;  /* 0x00007600ff2177ac */ /* 0x000e640008000800 */
[----:B------:R-:W-:Y:S01]  /*4b20*/  ISETP.GE.U32.AND P5, PT, R0, 0x7fffff38, PT ;  /* 0x7fffff380000780c */ /* 0x000fe20003fa6070 */
[----:B------:R0:W-:Y:S01]  /*4b30*/  STL.64 [R1+0x210], R118 ;  /* 0x0002107601007387 */ /* 0x0001e20000100a00 */
[----:B------:R-:W-:Y:S01]  /*4b40*/  IMAD R37, R162, 0x48, RZ ;  /* 0x00000048a2257824 */ /* 0x000fe200078e02ff */
[----:B------:R-:W-:Y:S01]  /*4b50*/  PRMT R39, RZ, 0x7610, R39 ;  /* 0x00007610ff277816 */ /* 0x000fe20000000027 */
[----:B------:R-:W1:Y:S01]  /*4b60*/  LDCU UR34, c[0x0][0x3b0] ;  /* 0x00007600ff2277ac */ /* 0x000e620008000800 */
[----:B------:R0:W-:Y:S01]  /*4b70*/  STL.64 [R1+0x208], R116 ;  /* 0x0002087401007387 */ /* 0x0001e20000100a00 */
[----:B------:R-:W-:Y:S01]  /*4b80*/  VIADD R2, R113, 0xffffff9f ;  /* 0xffffff9f71027836 */ /* 0x000fe20000000000 */
[----:B------:R-:W1:Y:S02]  /*4b90*/  LDCU UR35, c[0x0][0x3b0] ;  /* 0x00007600ff2377ac */ /* 0x000e640008000800 */
[----:B------:R1:W-:Y:S01]  /*4ba0*/  STL.64 [R1+0x190], R114 ;  /* 0x0001907201007387 */ /* 0x0003e20000100a00 */
[----:B------:R-:W2:Y:S03]  /*4bb0*/  LDCU UR36, c[0x0][0x3b0] ;  /* 0x00007600ff2477ac */ /* 0x000ea60008000800 */
[----:B------:R1:W-:Y:S01]  /*4bc0*/  STL.64 [R1+0x188], R108 ;  /* 0x0001886c01007387 */ /* 0x0003e20000100a00 */
[C---:B0-----:R-:W-:Y:S01]  /*4bd0*/  IMAD.WIDE R118, R37.reuse, 0x2, R160 ;  /* 0x0000000225767825 */ /* 0x041fe200078e02a0 */
[----:B------:R-:W0:Y:S03]  /*4be0*/  LDCU UR37, c[0x0][0x3b0] ;  /* 0x00007600ff2577ac */ /* 0x000e260008000800 */
[----:B------:R-:W-:Y:S01]  /*4bf0*/  IMAD.WIDE R116, R37, 0x2, R158 ;  /* 0x0000000225747825 */ /* 0x000fe200078e029e */
[----:B------:R-:W2:Y:S01]  /*4c00*/  @!P5 LDG.E.U16 R41, desc[UR16][R118.64] ;  /* 0x000000107629d981 */ /* 0x000ea2000c1e1500 */
[----:B------:R-:W0:Y:S02]  /*4c10*/  LDCU UR38, c[0x0][0x3b0] ;  /* 0x00007600ff2677ac */ /* 0x000e240008000800 */
[C---:B-1----:R-:W-:Y:S01]  /*4c20*/  IMAD.WIDE R114, R49.reuse, 0x2, R160 ;  /* 0x0000000231727825 */ /* 0x042fe200078e02a0 */
[----:B------:R-:W2:Y:S01]  /*4c30*/  @!P5 LDG.E.U16 R40, desc[UR16][R116.64] ;  /* 0x000000107428d981 */ /* 0x000ea2000c1e1500 */
[----:B------:R-:W1:Y:S02]  /*4c40*/  LDCU UR39, c[0x0][0x3b0] ;  /* 0x00007600ff2777ac */ /* 0x000e640008000800 */
[----:B------:R-:W-:Y:S01]  /*4c50*/  IMAD.WIDE R108, R49, 0x2, R158 ;  /* 0x00000002316c7825 */ /* 0x000fe200078e029e */
[----:B------:R0:W2:Y:S01]  /*4c60*/  @!P6 LDG.E.U16 R39, desc[UR16][R114.64] ;  /* 0x000000107227e981 */ /* 0x0000a2000c1e1500 */
[----:B------:R-:W0:Y:S02]  /*4c70*/  LDCU UR40, c[0x0][0x3b0] ;  /* 0x00007600ff2877ac */ /* 0x000e240008000800 */
[C---:B------:R-:W-:Y:S01]  /*4c80*/  VIADD R0, R113.reuse, 0xffffffa7 ;  /* 0xffffffa771007836 */ /* 0x040fe20000000000 */
[----:B------:R0:W2:Y:S01]  /*4c90*/  @!P6 LDG.E.U16 R38, desc[UR16][R108.64] ;  /* 0x000000106c26e981 */ /* 0x0000a2000c1e1500 */
[----:B------:R-:W-:Y:S01]  /*4ca0*/  ISETP.GE.U32.AND P6, PT, R2, 0x7fffff20, PT ;  /* 0x7fffff200200780c */ /* 0x000fe20003fc6070 */
[----:B------:R-:W0:Y:S02]  /*4cb0*/  LDCU UR41, c[0x0][0x3b0] ;  /* 0x00007600ff2977ac */ /* 0x000e240008000800 */
[----:B------:R-:W-:Y:S01]  /*4cc0*/  ISETP.GE.U32.AND P5, PT, R0, 0x7fffff28, PT ;  /* 0x7fffff280000780c */ /* 0x000fe20003fa6070 */
[----:B------:R-:W-:Y:S01]  /*4cd0*/  STL.64 [R1+0x110], R118 ;  /* 0x0001107601007387 */ /* 0x000fe20000100a00 */
[----:B------:R-:W-:Y:S01]  /*4ce0*/  IMAD R0, R162, 0x58, RZ ;  /* 0x00000058a2007824 */ /* 0x000fe200078e02ff */
[----:B------:R-:W-:Y:S01]  /*4cf0*/  PRMT R49, RZ, 0x7610, R49 ;  /* 0x00007610ff317816 */ /* 0x000fe20000000031 */
[----:B------:R-:W1:Y:S01]  /*4d00*/  LDCU UR42, c[0x0][0x3b0] ;  /* 0x00007600ff2a77ac */ /* 0x000e620008000800 */
[----:B------:R-:W-:Y:S01]  /*4d10*/  STL.64 [R1+0x108], R116 ;  /* 0x0001087401007387 */ /* 0x000fe20000100a00 */
[----:B------:R-:W-:Y:S01]  /*4d20*/  IMAD.WIDE R154, R154, 0x2, R158 ;  /* 0x000000029a9a7825 */ /* 0x000fe200078e029e */
[----:B------:R-:W1:Y:S02]  /*4d30*/  LDCU UR43, c[0x0][0x3b0] ;  /* 0x00007600ff2b77ac */ /* 0x000e640008000800 */
[----:B------:R0:W-:Y:S01]  /*4d40*/  STL.64 [R1+0x90], R114 ;  /* 0x0000907201007387 */ /* 0x0001e20000100a00 */
[----:B------:R-:W-:Y:S01]  /*4d50*/  PRMT R37, RZ, 0x7610, R37 ;  /* 0x00007610ff257816 */ /* 0x000fe20000000025 */
[----:B------:R-:W1:Y:S02]  /*4d60*/  LDCU UR44, c[0x0][0x3b0] ;  /* 0x00007600ff2c77ac */ /* 0x000e640008000800 */
[----:B------:R0:W-:Y:S01]  /*4d70*/  STL.64 [R1+0x88], R108 ;  /* 0x0000886c01007387 */ /* 0x0001e20000100a00 */
[----:B------:R-:W-:Y:S01]  /*4d80*/  VIADD R2, R113, 0xffffff97 ;  /* 0xffffff9771027836 */ /* 0x000fe20000000000 */
[----:B------:R-:W1:Y:S02]  /*4d90*/  LDCU UR45, c[0x0][0x3b0] ;  /* 0x00007600ff2d77ac */ /* 0x000e640008000800 */
[----:B------:R-:W2:Y:S01]  /*4da0*/  @!P6 LDG.E.U16 R50, desc[UR16][R156.64] ;  /* 0x000000109c32e981 */ /* 0x000ea2000c1e1500 */
[----:B------:R-:W1:Y:S01]  /*4db0*/  LDCU UR46, c[0x0][0x3b0] ;  /* 0x00007600ff2e77ac */ /* 0x000e620008000800 */
[----:B0-----:R-:W-:-:S02]  /*4dc0*/  IMAD.WIDE R114, R0, 0x2, R160 ;  /* 0x0000000200727825 */ /* 0x001fc400078e02a0 */
[----:B------:R0:W2:Y:S01]  /*4dd0*/  @!P6 LDG.E.U16 R49, desc[UR16][R154.64] ;  /* 0x000000109a31e981 */ /* 0x0000a2000c1e1500 */
[----:B------:R-:W0:Y:S01]  /*4de0*/  LDCU UR47, c[0x0][0x3b0] ;  /* 0x00007600ff2f77ac */ /* 0x000e220008000800 */
[--C-:B------:R-:W-:Y:S02]  /*4df0*/  IMAD.WIDE R108, R0, 0x2, R158.reuse ;  /* 0x00000002006c7825 */ /* 0x100fe400078e029e */
[----:B------:R-:W2:Y:S01]  /*4e00*/  @!P5 LDG.E.U16 R37, desc[UR16][R114.64] ;  /* 0x000000107225d981 */ /* 0x000ea2000c1e1500 */
[----:B------:R-:W0:Y:S01]  /*4e10*/  LDCU UR48, c[0x0][0x3b0] ;  /* 0x00007600ff3077ac */ /* 0x000e220008000800 */
[----:B------:R-:W-:Y:S02]  /*4e20*/  VIADD R0, R113, 0xffffff8f ;  /* 0xffffff8f71007836 */ /* 0x000fe40000000000 */
[----:B------:R0:W2:Y:S01]  /*4e30*/  @!P5 LDG.E.U16 R36, desc[UR16][R108.64] ;  /* 0x000000106c24d981 */ /* 0x0000a2000c1e1500 */
[----:B------:R-:W-:Y:S01]  /*4e40*/  ISETP.GE.U32.AND P5, PT, R2, 0x7fffff18, PT ;  /* 0x7fffff180200780c */ /* 0x000fe20003fa6070 */
[----:B------:R-:W0:Y:S01]  /*4e50*/  LDCU UR49, c[0x0][0x3b0] ;  /* 0x00007600ff3177ac */ /* 0x000e220008000800 */
[----:B------:R-:W-:Y:S01]  /*4e60*/  ISETP.GE.U32.AND P6, PT, R0, 0x7fffff10, PT ;  /* 0x7fffff100000780c */ /* 0x000fe20003fc6070 */
[--C-:B------:R-:W-:Y:S01]  /*4e70*/  IMAD.WIDE R146, R146, 0x2, R158.reuse ;  /* 0x0000000292927825 */ /* 0x100fe200078e029e */
[----:B------:R-:W0:Y:S03]  /*4e80*/  LDCU UR50, c[0x0][0x3b0] ;  /* 0x00007600ff3277ac */ /* 0x000e260008000800 */
[----:B------:R-:W-:Y:S01]  /*4e90*/  IMAD.WIDE R150, R150, 0x2, R158 ;  /* 0x0000000296967825 */ /* 0x000fe200078e029e */
[----:B------:R-:W0:Y:S05]  /*4ea0*/  LDCU UR51, c[0x0][0x3b0] ;  /* 0x00007600ff3377ac */ /* 0x000e2a0008000800 */
[----:B------:R-:W2:Y:S01]  /*4eb0*/  @!P5 LDG.E.U16 R105, desc[UR16][R150.64] ;  /* 0x000000109669d981 */ /* 0x000ea2000c1e1500 */
[----:B------:R-:W0:Y:S03]  /*4ec0*/  LDCU UR52, c[0x0][0x3b0] ;  /* 0x00007600ff3477ac */ /* 0x000e260008000800 */
[----:B------:R-:W2:Y:S01]  /*4ed0*/  @!P6 LDG.E.U16 R51, desc[UR16][R146.64] ;  /* 0x000000109233e981 */ /* 0x000ea2000c1e1500 */
[----:B------:R-:W0:Y:S03]  /*4ee0*/  LDCU UR54, c[0x0][0x3b0] ;  /* 0x00007600ff3677ac */ /* 0x000e260008000800 */
[----:B------:R-:W3:Y:S01]  /*4ef0*/  @!P6 LDG.E.U16 R104, desc[UR16][R148.64] ;  /* 0x000000109468e981 */ /* 0x000ee2000c1e1500 */
[----:B------:R-:W0:Y:S03]  /*4f00*/  LDCU UR53, c[0x0][0x3b0] ;  /* 0x00007600ff3577ac */ /* 0x000e260008000800 */
[----:B------:R-:W-:Y:S01]  /*4f10*/  STL.64 [R1+0x10], R114 ;  /* 0x0000107201007387 */ /* 0x000fe20000100a00 */
[----:B------:R-:W0:Y:S03]  /*4f20*/  LDCU UR55, c[0x0][0x3b0] ;  /* 0x00007600ff3777ac */ /* 0x000e260008000800 */
[----:B------:R-:W-:Y:S01]  /*4f30*/  STL.64 [R1+0x8], R108 ;  /* 0x0000086c01007387 */ /* 0x000fe20000100a00 */
[----:B------:R-:W0:Y:S03]  /*4f40*/  LDCU UR56, c[0x0][0x3b0] ;  /* 0x00007600ff3877ac */ /* 0x000e260008000800 */
[----:B------:R-:W-:Y:S04]  /*4f50*/  STL [R1+0xe98], R156 ;  /* 0x000e989c01007387 */ /* 0x000fe80000100800 */
        /* <DEDUP_REMOVED lines=12> */
[----:B------:R0:W-:Y:S04]  /*5020*/  STL.64 [R1+0xea0], R154 ;  /* 0x000ea09a01007387 */ /* 0x0001e80000100a00 */
[----:B------:R-:W4:Y:S01]  /*5030*/  @!P5 LDG.E.U16 R48, desc[UR16][R152.64] ;  /* 0x000000109830d981 */ /* 0x000f22000c1e1500 */
[----:B0-----:R-:W0:Y:S03]  /*5040*/  LDC R155, c[0x0][0x3a0] ;  /* 0x0000e800ff9b7b82 */ /* 0x001e260000000800 */
[----:B------:R-:W-:Y:S04]  /*5050*/  STL [R1+0xeb8], R152 ;  /* 0x000eb89801007387 */ /* 0x000fe80000100800 */
[----:B------:R-:W-:Y:S04]  /*5060*/  STL [R1+0xef0], R152 ;  /* 0x000ef09801007387 */ /* 0x000fe80000100800 */
[----:B------:R-:W-:Y:S04]  /*5070*/  STL [R1+0xf48], R152 ;  /* 0x000f489801007387 */ /* 0x000fe80000100800 */
[----:B------:R-:W-:Y:S04]  /*5080*/  STL [R1+0xf9c], R152 ;  /* 0x000f9c9801007387 */ /* 0x000fe80000100800 */
[----:B------:R-:W-:Y:S01]  /*5090*/  STL [R1+0x1070], R152 ;  /* 0x0010709801007387 */ /* 0x000fe20000100800 */
[----:B0-----:R-:W-:-:S03]  /*50a0*/  VIADD R2, R155, 0xffffff87 ;  /* 0xffffff879b027836 */ /* 0x001fc60000000000 */
[----:B------:R-:W-:Y:S01]  /*50b0*/  STL [R1+0x10e8], R152 ;  /* 0x0010e89801007387 */ /* 0x000fe20000100800 */
[----:B------:R-:W-:Y:S01]  /*50c0*/  VIADD R0, R155, 0xfffffff6 ;  /* 0xfffffff69b007836 */ /* 0x000fe20000000000 */
[----:B------:R-:W-:Y:S02]  /*50d0*/  ISETP.GE.U32.AND P5, PT, R2, 0x7fffff08, PT ;  /* 0x7fffff080200780c */ /* 0x000fe40003fa6070 */
[----:B------:R-:W-:Y:S04]  /*50e0*/  STL [R1+0xea8], R153 ;  /* 0x000ea89901007387 */ /* 0x000fe80000100800 */
[----:B------:R-:W-:Y:S04]  /*50f0*/  STL [R1+0xf10], R153 ;  /* 0x000f109901007387 */ /* 0x000fe80000100800 */
[----:B------:R-:W-:Y:S01]  /*5100*/  STL [R1+0xf58], R153 ;  /* 0x000f589901007387 */ /* 0x000fe20000100800 */
[----:B------:R-:W-:-:S03]  /*5110*/  ISETP.GE.U32.AND P6, PT, R0, 0x7fffff77, PT ;  /* 0x7fffff770000780c */ /* 0x000fc60003fc6070 */
[----:B------:R-:W-:Y:S04]  /*5120*/  STL [R1+0xfa8], R153 ;  /* 0x000fa89901007387 */ /* 0x000fe80000100800 */
[----:B------:R-:W-:Y:S04]  /*5130*/  STL [R1+0x1008], R153 ;  /* 0x0010089901007387 */ /* 0x000fe80000100800 */
[----:B------:R-:W-:Y:S04]  /*5140*/  STL [R1+0x1080], R153 ;  /* 0x0010809901007387 */ /* 0x000fe80000100800 */
[----:B------:R-:W-:Y:S01]  /*5150*/  STL [R1+0x10f8], R153 ;  /* 0x0010f89901007387 */ /* 0x000fe20000100800 */
[----:B------:R-:W-:-:S03]  /*5160*/  IMAD R0, R162, 0x9, RZ ;  /* 0x00000009a2007824 */ /* 0x000fc600078e02ff */
[----:B------:R-:W-:Y:S04]  /*5170*/  STL.64 [R1+0x1180], R152 ;  /* 0x0011809801007387 */ /* 0x000fe80000100a00 */
[----:B------:R-:W-:Y:S04]  /*5180*/  STL.64 [R1+0xeb0], R150 ;  /* 0x000eb09601007387 */ /* 0x000fe80000100a00 */
[----:B------:R-:W-:Y:S04]  /*5190*/  STL.64 [R1+0xec0], R148 ;  /* 0x000ec09401007387 */ /* 0x000fe80000100a00 */
[----:B------:R-:W-:Y:S01]  /*51a0*/  STL.64 [R1+0xed0], R146 ;  /* 0x000ed09201007387 */ /* 0x000fe20000100a00 */
[----:B------:R-:W-:-:S03]  /*51b0*/  IMAD.WIDE R108, R0, 0x2, R160 ;  /* 0x00000002006c7825 */ /* 0x000fc600078e02a0 */
[----:B------:R-:W4:Y:S04]  /*51c0*/  @!P5 LDG.E.U16 R112, desc[UR16][R144.64] ;  /* 0x000000109070d981 */ /* 0x000f28000c1e1500 */
[----:B------:R-:W4:Y:S04]  /*51d0*/  @!P6 LDG.E.U16 R101, desc[UR16][R108.64] ;  /* 0x000000106c65e981 */ /* 0x000f28000c1e1500 */
[----:B--2---:R-:W-:Y:S04]  /*51e0*/  STL [R1+0x31c], R51 ;  /* 0x00031c3301007387 */ /* 0x004fe80000100800 */
[----:B---3--:R-:W-:Y:S04]  /*51f0*/  STL [R1+0x320], R104 ;  /* 0x0003206801007387 */ /* 0x008fe80000100800 */
[----:B------:R0:W-:Y:S02]  /*5200*/  STL [R1+0x49c], R105 ;  /* 0x00049c6901007387 */ /* 0x0001e40000100800 */
[----:B0-----:R-:W-:-:S05]  /*5210*/  IMAD.WIDE R104, R0, 0x2, R158 ;  /* 0x0000000200687825 */ /* 0x001fca00078e029e */
[----:B------:R0:W2:Y:S01]  /*5220*/  @!P6 LDG.E.U16 R100, desc[UR16][R104.64] ;  /* 0x000000106864e981 */ /* 0x0000a2000c1e1500 */
[----:B------:R-:W-:-:S03]  /*5230*/  IMAD.WIDE R142, R142, 0x2, R158 ;  /* 0x000000028e8e7825 */ /* 0x000fc600078e029e */
[----:B------:R-:W-:Y:S01]  /*5240*/  STL.64 [R1+0xee0], R144 ;  /* 0x000ee09001007387 */ /* 0x000fe20000100a00 */
[----:B------:R-:W-:-:S03]  /*5250*/  VIADD R2, R155, 0xffffffe6 ;  /* 0xffffffe69b027836 */ /* 0x000fc60000000000 */
[----:B------:R-:W-:Y:S01]  /*5260*/  STL.64 [R1+0x500], R108 ;  /* 0x0005006c01007387 */ /* 0x000fe20000100a00 */
[----:B------:R-:W-:-:S03]  /*5270*/  IMAD R0, R162, 0x11, RZ ;  /* 0x00000011a2007824 */ /* 0x000fc600078e02ff */
[----:B------:R0:W-:Y:S04]  /*5280*/  STL.64 [R1+0x4f8], R104 ;  /* 0x0004f86801007387 */ /* 0x0001e80000100a00 */
[----:B------:R-:W-:Y:S01]  /*5290*/  STL.64 [R1+0xee8], R142 ;  /* 0x000ee88e01007387 */ /* 0x000fe20000100a00 */
[----:B------:R-:W-:-:S03]  /*52a0*/  ISETP.GE.U32.AND P6, PT, R2, 0x7fffff67, PT ;  /* 0x7fffff670200780c */ /* 0x000fc60003fc6070 */
[----:B------:R-:W-:Y:S04]  /*52b0*/  STL [R1+0x12c4], R142 ;  /* 0x0012c48e01007387 */ /* 0x000fe80000100800 */
[----:B------:R-:W-:Y:S01]  /*52c0*/  STL [R1+0x12c0], R143 ;  /* 0x0012c08f01007387 */ /* 0x000fe20000100800 */
[----:B------:R-:W-:-:S03]  /*52d0*/  IMAD R2, R162, 0x19, RZ ;  /* 0x00000019a2027824 */ /* 0x000fc600078e02ff */
[----:B------:R-:W3:Y:S01]  /*52e0*/  @!P5 LDG.E.U16 R111, desc[UR16][R142.64] ;  /* 0x000000108e6fd981 */ /* 0x000ee2000c1e1500 */
[----:B0-----:R-:W-:-:S05]  /*52f0*/  IMAD.WIDE R104, R2, 0x2, R160 ;  /* 0x0000000202687825 */ /* 0x001fca00078e02a0 */
[----:B------:R-:W3:Y:S04]  /*5300*/  @!P6 LDG.E.U16 R97, desc[UR16][R104.64] ;  /* 0x000000106861e981 */ /* 0x000ee8000c1e1500 */
[----:B----4-:R0:W-:Y:S02]  /*5310*/  STL [R1+0x318], R112 ;  /* 0x0003187001007387 */ /* 0x0101e40000100800 */
[----:B0-----:R-:W-:-:S05]  /*5320*/  IMAD.WIDE R112, R0, 0x2, R160 ;  /* 0x0000000200707825 */ /* 0x001fca00078e02a0 */
[----:B------:R-:W-:Y:S04]  /*5330*/  STL.64 [R1+0x480], R112 ;  /* 0x0004807001007387 */ /* 0x000fe80000100a00 */
[----:B--2---:R-:W-:Y:S04]  /*5340*/  STL [R1+0x4a0], R100 ;  /* 0x0004a06401007387 */ /* 0x004fe80000100800 */
[----:B------:R0:W-:Y:S02]  /*5350*/  STL [R1+0x4a4], R101 ;  /* 0x0004a46501007387 */ /* 0x0001e40000100800 */
[----:B0-----:R-:W-:-:S05]  /*5360*/  IMAD.WIDE R100, R2, 0x2, R158 ;  /* 0x0000000202647825 */ /* 0x001fca00078e029e */
[----:B------:R-:W2:Y:S01]  /*5370*/  @!P6 LDG.E.U16 R96, desc[UR16][R100.64] ;  /* 0x000000106460e981 */ /* 0x000ea2000c1e1500 */
[----:B------:R-:W-:-:S05]  /*5380*/  VIADD R51, R155, 0xffffffee ;  /* 0xffffffee9b337836 */ /* 0x000fca0000000000 */
[----:B------:R-:W-:Y:S01]  /*5390*/  ISETP.GE.U32.AND P5, PT, R51, 0x7fffff6f, PT ;  /* 0x7fffff6f3300780c */ /* 0x000fe20003fa6070 */
[----:B------:R-:W-:Y:S01]  /*53a0*/  IMAD.WIDE R108, R0, 0x2, R158 ;  /* 0x00000002006c7825 */ /* 0x000fe200078e029e */
[----:B------:R-:W-:-:S04]  /*53b0*/  IADD3 R0, PT, PT, R155, -0x2a, RZ ;  /* 0xffffffd69b007810 */ /* 0x000fc80007ffe0ff */
[----:B------:R-:W-:Y:S01]  /*53c0*/  ISETP.GE.U32.AND P6, PT, R0, 0x7fffff57, PT ;  /* 0x7fffff570000780c */ /* 0x000fe20003fc6070 */
[C---:B------:R-:W-:Y:S01]  /*53d0*/  IMAD R0, R162.reuse, 0x21, RZ ;  /* 0x00000021a2007824 */ /* 0x040fe200078e02ff */
[----:B------:R0:W-:Y:S05]  /*53e0*/  STL.64 [R1+0x478], R108 ;  /* 0x0004786c01007387 */ /* 0x0001ea0000100a00 */
[----:B------:R0:W4:Y:S01]  /*53f0*/  @!P5 LDG.E.U16 R107, desc[UR16][R108.64] ;  /* 0x000000106c6bd981 */ /* 0x000122000c1e1500 */
[----:B------:R-:W-:-:S03]  /*5400*/  IMAD R2, R162, 0x29, RZ ;  /* 0x00000029a2027824 */ /* 0x000fc600078e02ff */
[----:B------:R-:W-:Y:S04]  /*5410*/  STL.64 [R1+0x400], R104 ;  /* 0x0004006801007387 */ /* 0x000fe80000100a00 */
[----:B------:R-:W4:Y:S01]  /*5420*/  @!P5 LDG.E.U16 R110, desc[UR16][R112.64] ;  /* 0x00000010706ed981 */ /* 0x000f22000c1e1500 */
[----:B0-----:R-:W-:-:S03]  /*5430*/  IMAD.WIDE R108, R0, 0x2, R160 ;  /* 0x00000002006c7825 */ /* 0x001fc600078e02a0 */
[----:B------:R0:W-:Y:S04]  /*5440*/  STL.64 [R1+0x3f8], R100 ;  /* 0x0003f86401007387 */ /* 0x0001e80000100a00 */
[----:B---3--:R-:W-:Y:S04]  /*5450*/  STL [R1+0x2a4], R111 ;  /* 0x0002a46f01007387 */ /* 0x008fe80000100800 */
[----:B------:R-:W-:Y:S01]  /*5460*/  STL.64 [R1+0x380], R108 ;  /* 0x0003806c01007387 */ /* 0x000fe20000100a00 */
[----:B0-----:R-:W-:-:S05]  /*5470*/  IMAD.WIDE R100, R2, 0x2, R160 ;  /* 0x0000000202647825 */ /* 0x001fca00078e02a0 */
[----:B------:R-:W3:Y:S04]  /*5480*/  @!P6 LDG.E.U16 R95, desc[UR16][R100.64] ;  /* 0x00000010645fe981 */ /* 0x000ee8000c1e1500 */
[----:B--2---:R-:W-:Y:S04]  /*5490*/  STL [R1+0x41c], R96 ;  /* 0x00041c6001007387 */ /* 0x004fe80000100800 */
[----:B------:R0:W-:Y:S02]  /*54a0*/  STL [R1+0x420], R97 ;  /* 0x0004206101007387 */ /* 0x0001e40000100800 */
[----:B0-----:R-:W-:-:S05]  /*54b0*/  IMAD.WIDE R96, R2, 0x2, R158 ;  /* 0x0000000202607825 */ /* 0x001fca00078e029e */
[----:B------:R-:W2:Y:S01]  /*54c0*/  @!P6 LDG.E.U16 R94, desc[UR16][R96.64] ;  /* 0x00000010605ee981 */ /* 0x000ea2000c1e1500 */
[----:B------:R-:W-:Y:S02]  /*54d0*/  VIADD R51, R155, 0xffffffde ;  /* 0xffffffde9b337836 */ /* 0x000fe40000000000 */
[----:B------:R-:W-:-:S03]  /*54e0*/  IMAD.WIDE R104, R0, 0x2, R158 ;  /* 0x0000000200687825 */ /* 0x000fc600078e029e */
[----:B------:R-:W-:Y:S01]  /*54f0*/  ISETP.GE.U32.AND P5, PT, R51, 0x7fffff5f, PT ;  /* 0x7fffff5f3300780c */ /* 0x000fe20003fa6070 */
[----:B------:R-:W-:Y:S01]  /*5500*/  VIADD R0, R155, 0xffffffc6 ;  /* 0xffffffc69b007836 */ /* 0x000fe20000000000 */
[----:B------:R0:W-:Y:S04]  /*5510*/  STL.64 [R1+0x378], R104 ;  /* 0x0003786801007387 */ /* 0x0001e80000100a00 */
[----:B------:R-:W-:Y:S01]  /*5520*/  ISETP.GE.U32.AND P6, PT, R0, 0x7fffff47, PT ;  /* 0x7fffff470000780c */ /* 0x000fe20003fc6070 */
[C---:B------:R-:W-:Y:S01]  /*5530*/  IMAD R0, R162.reuse, 0x31, RZ ;  /* 0x00000031a2007824 */ /* 0x040fe200078e02ff */
[----:B------:R-:W-:Y:S05]  /*5540*/  STL.64 [R1+0x300], R100 ;  /* 0x0003006401007387 */ /* 0x000fea0000100a00 */
[----:B------:R0:W3:Y:S01]  /*5550*/  @!P5 LDG.E.U16 R103, desc[UR16][R104.64] ;  /* 0x000000106867d981 */ /* 0x0000e2000c1e1500 */
[----:B------:R-:W-:-:S03]  /*5560*/  IMAD R2, R162, 0x39, RZ ;  /* 0x00000039a2027824 */ /* 0x000fc600078e02ff */
[----:B------:R1:W-:Y:S04]  /*5570*/  STL.64 [R1+0x2f8], R96 ;  /* 0x0002f86001007387 */ /* 0x0003e80000100a00 */
[----:B------:R-:W3:Y:S01]  /*5580*/  @!P5 LDG.E.U16 R106, desc[UR16][R108.64] ;  /* 0x000000106c6ad981 */ /* 0x000ee2000c1e1500 */
[----:B0-----:R-:W-:-:S03]  /*5590*/  IMAD.WIDE R104, R0, 0x2, R160 ;  /* 0x0000000200687825 */ /* 0x001fc600078e02a0 */
[----:B----4-:R-:W-:Y:S04]  /*55a0*/  STL [R1+0x498], R110 ;  /* 0x0004986e01007387 */ /* 0x010fe80000100800 */
[----:B------:R-:W-:Y:S04]  /*55b0*/  STL [R1+0x424], R107 ;  /* 0x0004246b01007387 */ /* 0x000fe80000100800 */
[----:B------:R-:W-:Y:S01]  /*55c0*/  STL.64 [R1+0x280], R104 ;  /* 0x0002806801007387 */ /* 0x000fe20000100a00 */
[----:B-1----:R-:W-:-:S05]  /*55d0*/  IMAD.WIDE R96, R2, 0x2, R160 ;  /* 0x0000000202607825 */ /* 0x002fca00078e02a0 */
[----:B------:R-:W4:Y:S04]  /*55e0*/  @!P6 LDG.E.U16 R91, desc[UR16][R96.64] ;  /* 0x00000010605be981 */ /* 0x000f28000c1e1500 */
[----:B--2---:R-:W-:Y:S04]  /*55f0*/  STL [R1+0x234], R94 ;  /* 0x0002345e01007387 */ /* 0x004fe80000100800 */
[----:B---3--:R0:W-:Y:S02]  /*5600*/  STL [R1+0x298], R95 ;  /* 0x0002985f01007387 */ /* 0x0081e40000100800 */
        /* <DEDUP_REMOVED lines=15> */
[----:B------:R-:W-:Y:S04]  /*5700*/  STL [R1+0x2a0], R106 ;  /* 0x0002a06a01007387 */ /* 0x000fe80000100800 */
[----:B------:R-:W-:Y:S04]  /*5710*/  STL [R1+0x29c], R103 ;  /* 0x00029c6701007387 */ /* 0x000fe80000100800 */
[----:B------:R-:W-:Y:S01]  /*5720*/  STL.64 [R1+0x180], R100 ;  /* 0x0001806401007387 */ /* 0x000fe20000100a00 */
[----:B-1----:R-:W-:-:S05]  /*5730*/  IMAD.WIDE R94, R2, 0x2, R160 ;  /* 0x00000002025e7825 */ /* 0x002fca00078e02a0 */
[----:B------:R0:W3:Y:S04]  /*5740*/  @!P6 LDG.E.U16 R89, desc[UR16][R94.64] ;  /* 0x000000105e59e981 */ /* 0x0000e8000c1e1500 */
[----:B--2---:R-:W-:Y:S04]  /*5750*/  STL [R1+0x1ac], R90 ;  /* 0x0001ac5a01007387 */ /* 0x004fe80000100800 */
[----:B----4-:R1:W-:Y:S02]  /*5760*/  STL [R1+0x1b0], R91 ;  /* 0x0001b05b01007387 */ /* 0x0103e40000100800 */
[----:B-1----:R-:W-:-:S05]  /*5770*/  IMAD.WIDE R90, R2, 0x2, R158 ;  /* 0x00000002025a7825 */ /* 0x002fca00078e029e */
[----:B------:R1:W2:Y:S01]  /*5780*/  @!P6 LDG.E.U16 R88, desc[UR16][R90.64] ;  /* 0x000000105a58e981 */ /* 0x0002a2000c1e1500 */
[----:B------:R-:W-:-:S05]  /*5790*/  VIADD R51, R155, 0xffffffbe ;  /* 0xffffffbe9b337836 */ /* 0x000fca0000000000 */
[----:B------:R-:W-:Y:S01]  /*57a0*/  ISETP.GE.U32.AND P5, PT, R51, 0x7fffff3f, PT ;  /* 0x7fffff3f3300780c */ /* 0x000fe20003fa6070 */
[----:B------:R-:W-:-:S04]  /*57b0*/  IMAD.WIDE R96, R0, 0x2, R158 ;  /* 0x0000000200607825 */ /* 0x000fc800078e029e */
[C---:B------:R-:W-:Y:S02]  /*57c0*/  VIADD R51, R155.reuse, 0xffffffae ;  /* 0xffffffae9b337836 */ /* 0x040fe40000000000 */
[----:B------:R-:W-:-:S06]  /*57d0*/  VIADD R0, R155, 0xffffffa6 ;  /* 0xffffffa69b007836 */ /* 0x000fcc0000000000 */
[----:B------:R-:W4:Y:S04]  /*57e0*/  @!P5 LDG.E.U16 R98, desc[UR16][R100.64] ;  /* 0x000000106462d981 */ /* 0x000f28000c1e1500 */
[----:B------:R-:W4:Y:S01]  /*57f0*/  @!P5 LDG.E.U16 R93, desc[UR16][R96.64] ;  /* 0x00000010605dd981 */ /* 0x000f22000c1e1500 */
[----:B------:R-:W-:Y:S02]  /*5800*/  ISETP.GE.U32.AND P5, PT, R51, 0x7fffff2f, PT ;  /* 0x7fffff2f3300780c */ /* 0x000fe40003fa6070 */
[----:B------:R-:W-:Y:S01]  /*5810*/  ISETP.GE.U32.AND P6, PT, R0, 0x7fffff27, PT ;  /* 0x7fffff270000780c */ /* 0x000fe20003fc6070 */
[----:B------:R-:W-:Y:S01]  /*5820*/  IMAD R0, R162, 0x51, RZ ;  /* 0x00000051a2007824 */ /* 0x000fe200078e02ff */
[----:B------:R-:W-:Y:S01]  /*5830*/  STL.64 [R1+0x178], R96 ;  /* 0x0001786001007387 */ /* 0x000fe20000100a00 */
[----:B------:R-:W-:-:S03]  /*5840*/  VIADD R2, R155, 0xffffff9e ;  /* 0xffffff9e9b027836 */ /* 0x000fc60000000000 */
[----:B------:R0:W-:Y:S04]  /*5850*/  STL.64 [R1+0x100], R94 ;  /* 0x0001005e01007387 */ /* 0x0001e80000100a00 */
[----:B------:R1:W-:Y:S04]  /*5860*/  STL.64 [R1+0xf8], R90 ;  /* 0x0000f85a01007387 */ /* 0x0003e80000100a00 */
[----:B---3--:R-:W-:Y:S01]  /*5870*/  STL [R1+0x21c], R102 ;  /* 0x00021c6601007387 */ /* 0x008fe20000100800 */
[----:B0-----:R-:W-:-:S04]  /*5880*/  IMAD.WIDE R94, R0, 0x2, R160 ;  /* 0x00000002005e7825 */ /* 0x001fc800078e02a0 */
[----:B-1----:R-:W-:Y:S01]  /*5890*/  IMAD.WIDE R90, R0, 0x2, R158 ;  /* 0x00000002005a7825 */ /* 0x002fe200078e029e */
[----:B------:R-:W-:Y:S04]  /*58a0*/  STL [R1+0x218], R99 ;  /* 0x0002186301007387 */ /* 0x000fe80000100800 */
[----:B------:R-:W3:Y:S04]  /*58b0*/  @!P5 LDG.E.U16 R92, desc[UR16][R94.64] ;  /* 0x000000105e5cd981 */ /* 0x000ee8000c1e1500 */
[----:B------:R-:W3:Y:S01]  /*58c0*/  @!P5 LDG.E.U16 R87, desc[UR16][R90.64] ;  /* 0x000000105a57d981 */ /* 0x000ee2000c1e1500 */
[----:B------:R-:W-:Y:S01]  /*58d0*/  ISETP.GE.U32.AND P5, PT, R2, 0x7fffff1f, PT ;  /* 0x7fffff1f0200780c */ /* 0x000fe20003fa6070 */
[----:B------:R-:W-:-:S02]  /*58e0*/  VIADD R0, R155, 0xffffff96 ;  /* 0xffffff969b007836 */ /* 0x000fc40000000000 */
[----:B------:R-:W-:-:S04]  /*58f0*/  IMAD.WIDE R138, R136, 0x2, R160 ;  /* 0x00000002888a7825 */ /* 0x000fc800078e02a0 */
[----:B------:R-:W-:-:S06]  /*5900*/  IMAD.WIDE R136, R136, 0x2, R158 ;  /* 0x0000000288887825 */ /* 0x000fcc00078e029e */
[----:B------:R-:W3:Y:S01]  /*5910*/  @!P5 LDG.E.U16 R84, desc[UR16][R138.64] ;  /* 0x000000108a54d981 */ /* 0x000ee2000c1e1500 */
[----:B------:R-:W-:-:S03]  /*5920*/  IMAD.WIDE R134, R132, 0x2, R160 ;  /* 0x0000000284867825 */ /* 0x000fc600078e02a0 */
[----:B------:R-:W3:Y:S01]  /*5930*/  @!P5 LDG.E.U16 R83, desc[UR16][R136.64] ;  /* 0x000000108853d981 */ /* 0x000ee2000c1e1500 */
[----:B------:R-:W-:-:S04]  /*5940*/  IMAD.WIDE R132, R132, 0x2, R158 ;  /* 0x0000000284847825 */ /* 0x000fc800078e029e */
[----:B------:R-:W-:-:S05]  /*5950*/  VIADD R2, R155, 0xffffff8e ;  /* 0xffffff8e9b027836 */ /* 0x000fca0000000000 */
[----:B------:R-:W-:Y:S01]  /*5960*/  ISETP.GE.U32.AND P5, PT, R2, 0x7fffff0f, PT ;  /* 0x7fffff0f0200780c */ /* 0x000fe20003fa6070 */
[----:B------:R-:W-:Y:S01]  /*5970*/  IMAD.WIDE R130, R128, 0x2, R160 ;  /* 0x0000000280827825 */ /* 0x000fe200078e02a0 */
[----:B------:R-:W-:-:S03]  /*5980*/  PRMT R51, RZ, 0x7610, R51 ;  /* 0x00007610ff337816 */ /* 0x000fc60000000033 */
[----:B------:R-:W-:-:S04]  /*5990*/  IMAD.WIDE R128, R128, 0x2, R158 ;  /* 0x0000000280807825 */ /* 0x000fc800078e029e */
[----:B------:R-:W-:-:S04]  /*59a0*/  IMAD.WIDE R126, R124, 0x2, R160 ;  /* 0x000000027c7e7825 */ /* 0x000fc800078e02a0 */
[----:B------:R-:W-:Y:S01]  /*59b0*/  IMAD.WIDE R124, R124, 0x2, R158 ;  /* 0x000000027c7c7825 */ /* 0x000fe200078e029e */
[----:B------:R-:W3:Y:S04]  /*59c0*/  @!P5 LDG.E.U16 R78, desc[UR16][R130.64] ;  /* 0x00000010824ed981 */ /* 0x000ee8000c1e1500 */
[----:B------:R-:W3:Y:S04]  /*59d0*/  @!P5 LDG.E.U16 R75, desc[UR16][R128.64] ;  /* 0x00000010804bd981 */ /* 0x000ee8000c1e1500 */
[----:B--2---:R-:W-:Y:S04]  /*59e0*/  STL [R1+0x118], R88 ;  /* 0x0001185801007387 */ /* 0x004fe80000100800 */
[----:B------:R0:W-:Y:S02]  /*59f0*/  STL [R1+0x11c], R89 ;  /* 0x00011c5901007387 */ /* 0x0001e40000100800 */
[----:B0-----:R-:W-:-:S04]  /*5a00*/  IMAD.WIDE R88, R140, 0x2, R160 ;  /* 0x000000028c587825 */ /* 0x001fc800078e02a0 */
[----:B------:R-:W-:Y:S01]  /*5a10*/  IMAD.WIDE R140, R140, 0x2, R158 ;  /* 0x000000028c8c7825 */ /* 0x000fe200078e029e */
[----:B------:R-:W2:Y:S04]  /*5a20*/  @!P6 LDG.E.U16 R86, desc[UR16][R88.64] ;  /* 0x000000105856e981 */ /* 0x000ea8000c1e1500 */
[----:B------:R-:W2:Y:S01]  /*5a30*/  @!P6 LDG.E.U16 R85, desc[UR16][R140.64] ;  /* 0x000000108c55e981 */ /* 0x000ea2000c1e1500 */
[----:B------:R-:W-:Y:S01]  /*5a40*/  ISETP.GE.U32.AND P6, PT, R0, 0x7fffff17, PT ;  /* 0x7fffff170000780c */ /* 0x000fe20003fc6070 */
[----:B------:R-:W-:-:S12]  /*5a50*/  VIADD R0, R155, 0xffffff86 ;  /* 0xffffff869b007836 */ /* 0x000fd80000000000 */
[----:B------:R-:W2:Y:S04]  /*5a60*/  @!P6 LDG.E.U16 R82, desc[UR16][R134.64] ;  /* 0x000000108652e981 */ /* 0x000ea8000c1e1500 */
[----:B------:R-:W2:Y:S01]  /*5a70*/  @!P6 LDG.E.U16 R79, desc[UR16][R132.64] ;  /* 0x00000010844fe981 */ /* 0x000ea2000c1e1500 */
[----:B------:R-:W-:-:S13]  /*5a80*/  ISETP.GE.U32.AND P6, PT, R0, 0x7fffff07, PT ;  /* 0x7fffff070000780c */ /* 0x000fda0003fc6070 */
[----:B------:R-:W2:Y:S04]  /*5a90*/  @!P6 LDG.E.U16 R51, desc[UR16][R124.64] ;  /* 0x000000107c33e981 */ /* 0x000ea8000c1e1500 */
[----:B------:R-:W2:Y:S04]  /*5aa0*/  @!P6 LDG.E.U16 R74, desc[UR16][R126.64] ;  /* 0x000000107e4ae981 */ /* 0x000ea8000c1e1500 */
[----:B------:R-:W-:Y:S04]  /*5ab0*/  STL.64 [R1+0x80], R94 ;  /* 0x0000805e01007387 */ /* 0x000fe80000100a00 */
[----:B------:R-:W-:Y:S04]  /*5ac0*/  STL.64 [R1+0x78], R90 ;  /* 0x0000785a01007387 */ /* 0x000fe80000100a00 */
[----:B------:R-:W-:Y:S04]  /*5ad0*/  STL.64 [R1], R88 ;  /* 0x0000005801007387 */ /* 0x000fe80000100a00 */
[----:B------:R-:W-:Y:S04]  /*5ae0*/  STL.64 [R1+0xef8], R140 ;  /* 0x000ef88c01007387 */ /* 0x000fe80000100a00 */
[----:B------:R-:W-:Y:S04]  /*5af0*/  STL [R1+0x12cc], R140 ;  /* 0x0012cc8c01007387 */ /* 0x000fe80000100800 */
[----:B----4-:R-:W-:Y:S04]  /*5b00*/  STL [R1+0x124], R98 ;  /* 0x0001246201007387 */ /* 0x010fe80000100800 */
[----:B------:R-:W-:Y:S04]  /*5b10*/  STL [R1+0x12c8], R141 ;  /* 0x0012c88d01007387 */ /* 0x000fe80000100800 */
[----:B------:R-:W-:Y:S04]  /*5b20*/  STL [R1+0x120], R93 ;  /* 0x0001205d01007387 */ /* 0x000fe80000100800 */
[----:B------:R-:W-:Y:S04]  /*5b30*/  STL.64 [R1+0xf08], R138 ;  /* 0x000f088a01007387 */ /* 0x000fe80000100a00 */
[----:B------:R-:W-:Y:S04]  /*5b40*/  STL [R1+0x12d4], R138 ;  /* 0x0012d48a01007387 */ /* 0x000fe80000100800 */
[----:B------:R-:W-:Y:S04]  /*5b50*/  STL [R1+0x12d0], R139 ;  /* 0x0012d08b01007387 */ /* 0x000fe80000100800 */
[----:B------:R-:W-:Y:S04]  /*5b60*/  STL.64 [R1+0xf18], R136 ;  /* 0x000f188801007387 */ /* 0x000fe80000100a00 */
[----:B------:R-:W-:Y:S04]  /*5b70*/  STL [R1+0x12dc], R136 ;  /* 0x0012dc8801007387 */ /* 0x000fe80000100800 */
[----:B------:R-:W-:Y:S04]  /*5b80*/  STL [R1+0x12d8], R137 ;  /* 0x0012d88901007387 */ /* 0x000fe80000100800 */
[----:B---3--:R-:W-:Y:S04]  /*5b90*/  STL [R1+0xb4], R92 ;  /* 0x0000b45c01007387 */ /* 0x008fe80000100800 */
[----:B------:R-:W-:Y:S04]  /*5ba0*/  STL [R1+0xf20], R135 ;  /* 0x000f208701007387 */ /* 0x000fe80000100800 */
[----:B------:R-:W-:Y:S04]  /*5bb0*/  STL [R1+0xb0], R87 ;  /* 0x0000b05701007387 */ /* 0x000fe80000100800 */
[----:B------:R-:W-:Y:S04]  /*5bc0*/  STL.64 [R1+0xf60], R134 ;  /* 0x000f608601007387 */ /* 0x000fe80000100a00 */
[----:B------:R-:W-:Y:S04]  /*5bd0*/  STL [R1+0x12e4], R134 ;  /* 0x0012e48601007387 */ /* 0x000fe80000100800 */
[----:B------:R-:W-:Y:S01]  /*5be0*/  STL [R1+0x12e0], R135 ;  /* 0x0012e08701007387 */ /* 0x000fe20000100800 */
[----:B------:R-:W-:-:S02]  /*5bf0*/  VIADD R2, R155, 0xfffffffe ;  /* 0xfffffffe9b027836 */ /* 0x000fc40000000000 */
[----:B------:R-:W-:-:S03]  /*5c00*/  VIADD R0, R155, 0xfffffffd ;  /* 0xfffffffd9b007836 */ /* 0x000fc60000000000 */
[----:B------:R-:W-:Y:S02]  /*5c10*/  ISETP.GE.U32.AND P5, PT, R2, 0x7fffff7f, PT ;  /* 0x7fffff7f0200780c */ /* 0x000fe40003fa6070 */
[----:B------:R-:W-:Y:S01]  /*5c20*/  ISETP.GE.U32.AND P6, PT, R0, 0x7fffff7e, PT ;  /* 0x7fffff7e0000780c */ /* 0x000fe20003fc6070 */
[C---:B------:R-:W-:Y:S01]  /*5c30*/  IMAD.SHL.U32 R0, R162.reuse, 0x2, RZ ;  /* 0x00000002a2007824 */ /* 0x040fe200078e00ff */
[----:B--2---:R-:W-:Y:S04]  /*5c40*/  STL [R1+0xac], R86 ;  /* 0x0000ac5601007387 */ /* 0x004fe80000100800 */
[----:B------:R-:W-:Y:S04]  /*5c50*/  STL [R1+0xa8], R85 ;  /* 0x0000a85501007387 */ /* 0x000fe80000100800 */
[----:B------:R-:W-:Y:S04]  /*5c60*/  STL.64 [R1+0xf28], R132 ;  /* 0x000f288401007387 */ /* 0x000fe80000100a00 */
[----:B------:R-:W-:Y:S04]  /*5c70*/  STL [R1+0x12ec], R132 ;  /* 0x0012ec8401007387 */ /* 0x000fe80000100800 */
[----:B------:R-:W-:Y:S04]  /*5c80*/  STL [R1+0x12e8], R133 ;  /* 0x0012e88501007387 */ /* 0x000fe80000100800 */
        /* <DEDUP_REMOVED lines=8> */
[----:B------:R0:W-:Y:S04]  /*5d10*/  STL [R1+0x9c], R82 ;  /* 0x00009c5201007387 */ /* 0x0001e80000100800 */
[----:B------:R-:W-:Y:S04]  /*5d20*/  STL.64 [R1+0xf50], R126 ;  /* 0x000f507e01007387 */ /* 0x000fe80000100a00 */
        /* <DEDUP_REMOVED lines=11> */
[----:B------:R-:W-:Y:S01]  /*5de0*/  STL [R1+0xf68], R125 ;  /* 0x000f687d01007387 */ /* 0x000fe20000100800 */
[----:B0-----:R-:W-:-:S03]  /*5df0*/  IMAD.WIDE R82, R162, 0x2, R158 ;  /* 0x00000002a2527825 */ /* 0x001fc600078e029e */
[----:B------:R-:W-:Y:S01]  /*5e00*/  STL [R1+0xfc8], R125 ;  /* 0x000fc87d01007387 */ /* 0x000fe20000100800 */
[----:B------:R-:W-:-:S03]  /*5e10*/  IMAD.WIDE R84, R162, 0x2, R160 ;  /* 0x00000002a2547825 */ /* 0x000fc600078e02a0 */
[----:B------:R-:W-:Y:S04]  /*5e20*/  STL [R1+0x1028], R125 ;  /* 0x0010287d01007387 */ /* 0x000fe80000100800 */
[----:B------:R-:W-:Y:S04]  /*5e30*/  STL [R1+0x10a0], R125 ;  /* 0x0010a07d01007387 */ /* 0x000fe80000100800 */
[----:B------:R-:W-:Y:S04]  /*5e40*/  STL [R1+0x1118], R125 ;  /* 0x0011187d01007387 */ /* 0x000fe80000100800 */
[----:B------:R-:W-:Y:S04]  /*5e50*/  STL [R1+0x1198], R125 ;  /* 0x0011987d01007387 */ /* 0x000fe80000100800 */
[----:B------:R-:W-:Y:S04]  /*5e60*/  STL [R1+0x1238], R125 ;  /* 0x0012387d01007387 */ /* 0x000fe80000100800 */
[----:B------:R-:W-:Y:S04]  /*5e70*/  STL [R1+0x130c], R125 ;  /* 0x00130c7d01007387 */ /* 0x000fe80000100800 */
[----:B------:R0:W-:Y:S04]  /*5e80*/  STL [R1+0x34], R78 ;  /* 0x0000344e01007387 */ /* 0x0001e80000100800 */
[----:B------:R-:W-:Y:S04]  /*5e90*/  STL [R1+0x30], R75 ;  /* 0x0000304b01007387 */ /* 0x000fe80000100800 */
[----:B------:R-:W2:Y:S04]  /*5ea0*/  @!P5 LDG.E.U16 R80, desc[UR16][R82.64] ;  /* 0x000000105250d981 */ /* 0x000ea8000c1e1500 */
[----:B------:R-:W-:Y:S01]  /*5eb0*/  STL [R1+0x28], R51 ;  /* 0x0000283301007387 */ /* 0x000fe20000100800 */
[----:B0-----:R-:W-:-:S03]  /*5ec0*/  IMAD.WIDE R78, R0, 0x2, R160 ;  /* 0x00000002004e7825 */ /* 0x001fc600078e02a0 */
[----:B------:R-:W3:Y:S04]  /*5ed0*/  @!P5 LDG.E.U16 R81, desc[UR16][R84.64] ;  /* 0x000000105451d981 */ /* 0x000ee8000c1e1500 */
[----:B------:R0:W-:Y:S04]  /*5ee0*/  STL [R1+0x2c], R74 ;  /* 0x00002c4a01007387 */ /* 0x0001e80000100800 */
[----:B------:R1:W4:Y:S01]  /*5ef0*/  @!P6 LDG.E.U16 R71, desc[UR16][R78.64] ;  /* 0x000000104e47e981 */ /* 0x000322000c1e1500 */
[----:B0-----:R-:W-:-:S05]  /*5f00*/  IMAD.WIDE R74, R0, 0x2, R158 ;  /* 0x00000002004a7825 */ /* 0x001fca00078e029e */
[----:B------:R0:W4:Y:S01]  /*5f10*/  @!P6 LDG.E.U16 R70, desc[UR16][R74.64] ;  /* 0x000000104a46e981 */ /* 0x000122000c1e1500 */
[C---:B------:R-:W-:Y:S02]  /*5f20*/  VIADD R51, R155.reuse, 0xfffffff5 ;  /* 0xfffffff59b337836 */ /* 0x040fe40000000000 */
[----:B------:R-:W-:Y:S01]  /*5f30*/  VIADD R2, R155, 0xffffffed ;  /* 0xffffffed9b027836 */ /* 0x000fe20000000000 */
[----:B------:R-:W-:Y:S02]  /*5f40*/  STL.64 [R1+0x580], R84 ;  /* 0x0005805401007387 */ /* 0x000fe40000100a00 */
[----:B------:R-:W-:Y:S01]  /*5f50*/  ISETP.GE.U32.AND P5, PT, R51, 0x7fffff76, PT ;  /* 0x7fffff763300780c */ /* 0x000fe20003fa6070 */
[----:B------:R-:W-:Y:S01]  /*5f60*/  IMAD R0, R162, 0xa, RZ ;  /* 0x0000000aa2007824 */ /* 0x000fe200078e02ff */
[----:B------:R-:W-:Y:S04]  /*5f70*/  STL.64 [R1+0x578], R82 ;  /* 0x0005785201007387 */ /* 0x000fe80000100a00 */
[----:B------:R1:W-:Y:S01]  /*5f80*/  STL.64 [R1+0x570], R78 ;  /* 0x0005704e01007387 */ /* 0x0003e20000100a00 */
[----:B------:R-:W-:-:S03]  /*5f90*/  ISETP.GE.U32.AND P6, PT, R2, 0x7fffff6e, PT ;  /* 0x7fffff6e0200780c */ /* 0x000fc60003fc6070 */
[----:B------:R0:W-:Y:S01]  /*5fa0*/  STL.64 [R1+0x568], R74 ;  /* 0x0005684a01007387 */ /* 0x0001e20000100a00 */
[----:B------:R-:W-:Y:S02]  /*5fb0*/  IMAD R2, R162, 0x12, RZ ;  /* 0x00000012a2027824 */ /* 0x000fe400078e02ff */
[----:B-1----:R-:W-:-:S05]  /*5fc0*/  IMAD.WIDE R78, R0, 0x2, R158 ;  /* 0x00000002004e7825 */ /* 0x002fca00078e029e */
[----:B------:R-:W4:Y:S01]  /*5fd0*/  @!P5 LDG.E.U16 R76, desc[UR16][R78.64] ;  /* 0x000000104e4cd981 */ /* 0x000f22000c1e1500 */
[----:B0-----:R-:W-:-:S05]  /*5fe0*/  IMAD.WIDE R74, R2, 0x2, R160 ;  /* 0x00000002024a7825 */ /* 0x001fca00078e02a0 */
[----:B------:R-:W4:Y:S04]  /*5ff0*/  @!P6 LDG.E.U16 R67, desc[UR16][R74.64] ;  /* 0x000000104a43e981 */ /* 0x000f28000c1e1500 */
[----:B--2---:R-:W-:Y:S04]  /*6000*/  STL [R1+0x128], R80 ;  /* 0x0001285001007387 */ /* 0x004fe80000100800 */
[----:B---3--:R0:W-:Y:S02]  /*6010*/  STL [R1+0x12c], R81 ;  /* 0x00012c5101007387 */ /* 0x0081e40000100800 */
[----:B0-----:R-:W-:-:S05]  /*6020*/  IMAD.WIDE R80, R0, 0x2, R160 ;  /* 0x0000000200507825 */ /* 0x001fca00078e02a0 */
[----:B------:R-:W-:Y:S04]  /*6030*/  STL.64 [R1+0x4f0], R80 ;  /* 0x0004f05001007387 */ /* 0x000fe80000100a00 */
[----:B----4-:R-:W-:Y:S04]  /*6040*/  STL [R1+0x1a4], R70 ;  /* 0x0001a44601007387 */ /* 0x010fe80000100800 */
[----:B------:R-:W2:Y:S04]  /*6050*/  @!P5 LDG.E.U16 R77, desc[UR16][R80.64] ;  /* 0x00000010504dd981 */ /* 0x000ea8000c1e1500 */
[----:B------:R0:W-:Y:S02]  /*6060*/  STL [R1+0x1a8], R71 ;  /* 0x0001a84701007387 */ /* 0x0001e40000100800 */
[----:B0-----:R-:W-:-:S05]  /*6070*/  IMAD.WIDE R70, R2, 0x2, R158 ;  /* 0x0000000202467825 */ /* 0x001fca00078e029e */
[----:B------:R0:W3:Y:S01]  /*6080*/  @!P6 LDG.E.U16 R66, desc[UR16][R70.64] ;  /* 0x000000104642e981 */ /* 0x0000e2000c1e1500 */
[C---:B------:R-:W-:Y:S02]  /*6090*/  VIADD R0, R155.reuse, 0xffffffdd ;  /* 0xffffffdd9b007836 */ /* 0x040fe40000000000 */
[----:B------:R-:W-:Y:S01]  /*60a0*/  VIADD R51, R155, 0xffffffe5 ;  /* 0xffffffe59b337836 */ /* 0x000fe20000000000 */
[----:B------:R-:W-:Y:S02]  /*60b0*/  STL.64 [R1+0x4e8], R78 ;  /* 0x0004e84e01007387 */ /* 0x000fe40000100a00 */
[----:B------:R-:W-:Y:S01]  /*60c0*/  ISETP.GE.U32.AND P6, PT, R0, 0x7fffff5e, PT ;  /* 0x7fffff5e0000780c */ /* 0x000fe20003fc6070 */
[----:B------:R-:W-:Y:S01]  /*60d0*/  IMAD R0, R162, 0x1a, RZ ;  /* 0x0000001aa2007824 */ /* 0x000fe200078e02ff */
[----:B------:R-:W-:Y:S01]  /*60e0*/  STL.64 [R1+0x470], R74 ;  /* 0x0004704a01007387 */ /* 0x000fe20000100a00 */
[----:B------:R-:W-:-:S03]  /*60f0*/  ISETP.GE.U32.AND P5, PT, R51, 0x7fffff66, PT ;  /* 0x7fffff663300780c */ /* 0x000fc60003fa6070 */
[----:B------:R0:W-:Y:S04]  /*6100*/  STL.64 [R1+0x468], R70 ;  /* 0x0004684601007387 */ /* 0x0001e80000100a00 */
[----:B------:R-:W-:Y:S01]  /*6110*/  STL [R1+0x19c], R76 ;  /* 0x00019c4c01007387 */ /* 0x000fe20000100800 */
[----:B------:R-:W-:-:S04]  /*6120*/  IMAD R2, R162, 0x22, RZ ;  /* 0x00000022a2027824 */ /* 0x000fc800078e02ff */
[----:B0-----:R-:W-:-:S05]  /*6130*/  IMAD.WIDE R70, R2, 0x2, R160 ;  /* 0x0000000202467825 */ /* 0x001fca00078e02a0 */
[----:B------:R-:W4:Y:S04]  /*6140*/  @!P6 LDG.E.U16 R63, desc[UR16][R70.64] ;  /* 0x00000010463fe981 */ /* 0x000f28000c1e1500 */
[----:B--2---:R0:W-:Y:S02]  /*6150*/  STL [R1+0x1a0], R77 ;  /* 0x0001a04d01007387 */ /* 0x0041e40000100800 */
[----:B0-----:R-:W-:-:S05]  /*6160*/  IMAD.WIDE R76, R0, 0x2, R160 ;  /* 0x00000002004c7825 */ /* 0x001fca00078e02a0 */
[----:B------:R-:W-:Y:S04]  /*6170*/  STL.64 [R1+0x3f0], R76 ;  /* 0x0003f04c01007387 */ /* 0x000fe80000100a00 */
[----:B---3--:R-:W-:Y:S04]  /*6180*/  STL [R1+0x134], R66 ;  /* 0x0001344201007387 */ /* 0x008fe80000100800 */
[----:B------:R0:W-:Y:S04]  /*6190*/  STL [R1+0x198], R67 ;  /* 0x0001984301007387 */ /* 0x0001e80000100800 */
[----:B------:R-:W2:Y:S01]  /*61a0*/  @!P5 LDG.E.U16 R4, desc[UR16][R76.64] ;  /* 0x000000104c04d981 */ /* 0x000ea2000c1e1500 */
[----:B0-----:R-:W-:-:S05]  /*61b0*/  IMAD.WIDE R66, R2, 0x2, R158 ;  /* 0x0000000202427825 */ /* 0x001fca00078e029e */
[----:B------:R-:W3:Y:S01]  /*61c0*/  @!P6 LDG.E.U16 R62, desc[UR16][R66.64] ;  /* 0x00000010423ee981 */ /* 0x000ee2000c1e1500 */
[----:B------:R-:W-:-:S04]  /*61d0*/  IMAD.WIDE R74, R0, 0x2, R158 ;  /* 0x00000002004a7825 */ /* 0x000fc800078e029e */
[----:B------:R-:W-:Y:S01]  /*61e0*/  VIADD R0, R155, 0xffffffcd ;  /* 0xffffffcd9b007836 */ /* 0x000fe20000000000 */
[----:B------:R0:W-:Y:S04]  /*61f0*/  STL.64 [R1+0x3e8], R74 ;  /* 0x0003e84a01007387 */ /* 0x0001e80000100a00 */
[----:B------:R-:W-:Y:S01]  /*6200*/  ISETP.GE.U32.AND P6, PT, R0, 0x7fffff4e, PT ;  /* 0x7fffff4e0000780c */ /* 0x000fe20003fc6070 */
[C---:B------:R-:W-:Y:S01]  /*6210*/  IMAD R0, R162.reuse, 0x2a, RZ ;  /* 0x0000002aa2007824 */ /* 0x040fe200078e02ff */
[----:B------:R0:W4:Y:S01]  /*6220*/  @!P5 LDG.E.U16 R73, desc[UR16][R74.64] ;  /* 0x000000104a49d981 */ /* 0x000122000c1e1500 */
[----:B------:R-:W-:Y:S02]  /*6230*/  IMAD R2, R162, 0x32, RZ ;  /* 0x00000032a2027824 */ /* 0x000fe400078e02ff */
[--C-:B0-----:R-:W-:Y:S01]  /*6240*/  IMAD.WIDE R74, R0, 0x2, R160.reuse ;  /* 0x00000002004a7825 */ /* 0x101fe200078e02a0 */
[----:B--2---:R-:W-:Y:S04]  /*6250*/  STL [R1+0x1334], R4 ;  /* 0x0013340401007387 */ /* 0x004fe80000100800 */
[----:B------:R-:W-:Y:S04]  /*6260*/  STL.64 [R1+0x370], R70 ;  /* 0x0003704601007387 */ /* 0x000fe80000100a00 */
[----:B------:R0:W-:Y:S04]  /*6270*/  STL.64 [R1+0x368], R66 ;  /* 0x0003684201007387 */ /* 0x0001e80000100a00 */
[----:B------:R-:W-:Y:S04]  /*6280*/  STL.64 [R1+0x2f0], R74 ;  /* 0x0002f04a01007387 */ /* 0x000fe80000100a00 */
[----:B---3--:R-:W-:Y:S04]  /*6290*/  STL [R1+0x228], R62 ;  /* 0x0002283e01007387 */ /* 0x008fe80000100800 */
[----:B----4-:R1:W-:Y:S01]  /*62a0*/  STL [R1+0x22c], R63 ;  /* 0x00022c3f01007387 */ /* 0x0103e20000100800 */
[----:B0-----:R-:W-:-:S05]  /*62b0*/  IMAD.WIDE R66, R2, 0x2, R160 ;  /* 0x0000000202427825 */ /* 0x001fca00078e02a0 */
[----:B------:R-:W2:Y:S01]  /*62c0*/  @!P6 LDG.E.U16 R61, desc[UR16][R66.64] ;  /* 0x00000010423de981 */ /* 0x000ea2000c1e1500 */
[----:B-1----:R-:W-:-:S05]  /*62d0*/  IMAD.WIDE R62, R2, 0x2, R158 ;  /* 0x00000002023e7825 */ /* 0x002fca00078e029e */
[----:B------:R-:W3:Y:S01]  /*62e0*/  @!P6 LDG.E.U16 R60, desc[UR16][R62.64] ;  /* 0x000000103e3ce981 */ /* 0x000ee2000c1e1500 */
[----:B------:R-:W-:Y:S02]  /*62f0*/  VIADD R51, R155, 0xffffffd5 ;  /* 0xffffffd59b337836 */ /* 0x000fe40000000000 */
[----:B------:R-:W-:-:S03]  /*6300*/  IMAD.WIDE R70, R0, 0x2, R158 ;  /* 0x0000000200467825 */ /* 0x000fc600078e029e */
[----:B------:R-:W-:Y:S01]  /*6310*/  ISETP.GE.U32.AND P5, PT, R51, 0x7fffff56, PT ;  /* 0x7fffff563300780c */ /* 0x000fe20003fa6070 */
[C---:B------:R-:W-:Y:S01]  /*6320*/  VIADD R0, R155.reuse, 0xffffffbd ;  /* 0xffffffbd9b007836 */ /* 0x040fe20000000000 */
[----:B------:R0:W-:Y:S04]  /*6330*/  STL.64 [R1+0x2e8], R70 ;  /* 0x0002e84601007387 */ /* 0x0001e80000100a00 */
[----:B------:R-:W-:Y:S01]  /*6340*/  ISETP.GE.U32.AND P6, PT, R0, 0x7fffff3e, PT ;  /* 0x7fffff3e0000780c */ /* 0x000fe20003fc6070 */
[C---:B------:R-:W-:Y:S01]  /*6350*/  IMAD R0, R162.reuse, 0x3a, RZ ;  /* 0x0000003aa2007824 */ /* 0x040fe200078e02ff */
[----:B------:R-:W-:Y:S01]  /*6360*/  IADD3 R51, PT, PT, R155, -0x3b, RZ ;  /* 0xffffffc59b337810 */ /* 0x000fe20007ffe0ff */
[----:B------:R-:W-:Y:S04]  /*6370*/  STL.64 [R1+0x270], R66 ;  /* 0x0002704201007387 */ /* 0x000fe80000100a00 */
[----:B------:R0:W4:Y:S01]  /*6380*/  @!P5 LDG.E.U16 R69, desc[UR16][R70.64] ;  /* 0x000000104645d981 */ /* 0x000122000c1e1500 */
[----:B------:R-:W-:-:S03]  /*6390*/  IMAD R2, R162, 0x42, RZ ;  /* 0x00000042a2027824 */ /* 0x000fc600078e02ff */
[----:B------:R1:W-:Y:S04]  /*63a0*/  STL.64 [R1+0x268], R62 ;  /* 0x0002683e01007387 */ /* 0x0003e80000100a00 */
[----:B------:R-:W4:Y:S01]  /*63b0*/  @!P5 LDG.E.U16 R72, desc[UR16][R74.64] ;  /* 0x000000104a48d981 */ /* 0x000f22000c1e1500 */
[----:B0-----:R-:W-:-:S03]  /*63c0*/  IMAD.WIDE R70, R0, 0x2, R160 ;  /* 0x0000000200467825 */ /* 0x001fc600078e02a0 */
[----:B------:R-:W-:Y:S01]  /*63d0*/  STL [R1+0x230], R73 ;  /* 0x0002304901007387 */ /* 0x000fe20000100800 */
[----:B------:R-:W-:-:S03]  /*63e0*/  ISETP.GE.U32.AND P5, PT, R51, 0x7fffff46, PT ;  /* 0x7fffff463300780c */ /* 0x000fc60003fa6070 */
[----:B------:R-:W-:Y:S01]  /*63f0*/  STL.64 [R1+0x1f0], R70 ;  /* 0x0001f04601007387 */ /* 0x000fe20000100a00 */
[----:B-1----:R-:W-:-:S04]  /*6400*/  IMAD.WIDE R62, R2, 0x2, R160 ;  /* 0x00000002023e7825 */ /* 0x002fc800078e02a0 */
[----:B------:R-:W-:Y:S01]  /*6410*/  IMAD.WIDE R66, R0, 0x2, R158 ;  /* 0x0000000200427825 */ /* 0x000fe200078e029e */
[----:B------:R-:W4:Y:S03]  /*6420*/  @!P6 LDG.E.U16 R57, desc[UR16][R62.64] ;  /* 0x000000103e39e981 */ /* 0x000f26000c1e1500 */
[C---:B------:R-:W-:Y:S01]  /*6430*/  VIADD R51, R155.reuse, 0xffffffb5 ;  /* 0xffffffb59b337836 */ /* 0x040fe20000000000 */
[----:B------:R-:W4:Y:S01]  /*6440*/  @!P5 LDG.E.U16 R68, desc[UR16][R70.64] ;  /* 0x000000104644d981 */ /* 0x000f22000c1e1500 */
[----:B------:R-:W-:-:S03]  /*6450*/  VIADD R0, R155, 0xffffffad ;  /* 0xffffffad9b007836 */ /* 0x000fc60000000000 */
[----:B------:R0:W4:Y:S01]  /*6460*/  @!P5 LDG.E.U16 R65, desc[UR16][R66.64] ;  /* 0x000000104241d981 */ /* 0x000122000c1e1500 */
[----:B------:R-:W-:-:S03]  /*6470*/  ISETP.GE.U32.AND P5, PT, R51, 0x7fffff36, PT ;  /* 0x7fffff363300780c */ /* 0x000fc60003fa6070 */
[----:B---3--:R-:W-:Y:S04]  /*6480*/  STL [R1+0x418], R60 ;  /* 0x0004183c01007387 */ /* 0x008fe80000100800 */
[----:B--2---:R1:W-:Y:S02]  /*6490*/  STL [R1+0x1b4], R61 ;  /* 0x0001b43d01007387 */ /* 0x0043e40000100800 */
[----:B-1----:R-:W-:-:S05]  /*64a0*/  IMAD.WIDE R60, R2, 0x2, R158 ;  /* 0x00000002023c7825 */ /* 0x002fca00078e029e */
[----:B------:R1:W2:Y:S01]  /*64b0*/  @!P6 LDG.E.U16 R56, desc[UR16][R60.64] ;  /* 0x000000103c38e981 */ /* 0x0002a2000c1e1500 */
[----:B------:R-:W-:Y:S01]  /*64c0*/  ISETP.GE.U32.AND P6, PT, R0, 0x7fffff2e, PT ;  /* 0x7fffff2e0000780c */ /* 0x000fe20003fc6070 */
[----:B------:R-:W-:Y:S02]  /*64d0*/  IMAD R0, R162, 0x4a, RZ ;  /* 0x0000004aa2007824 */ /* 0x000fe400078e02ff */
[----:B------:R0:W-:Y:S02]  /*64e0*/  STL.64 [R1+0x1e8], R66 ;  /* 0x0001e84201007387 */ /* 0x0001e40000100a00 */
[----:B0-----:R-:W-:-:S05]  /*64f0*/  IMAD.WIDE R66, R0, 0x2, R160 ;  /* 0x0000000200427825 */ /* 0x001fca00078e02a0 */
[----:B------:R-:W3:Y:S01]  /*6500*/  @!P5 LDG.E.U16 R64, desc[UR16][R66.64] ;  /* 0x000000104240d981 */ /* 0x000ee2000c1e1500 */
[----:B------:R-:W-:-:S03]  /*6510*/  VIADD R51, R155, 0xffffffa5 ;  /* 0xffffffa59b337836 */ /* 0x000fc60000000000 */
[----:B------:R0:W-:Y:S01]  /*6520*/  STL.64 [R1+0x170], R62 ;  /* 0x0001703e01007387 */ /* 0x0001e20000100a00 */
[----:B------:R-:W-:-:S03]  /*6530*/  IMAD R2, R162, 0x52, RZ ;  /* 0x00000052a2027824 */ /* 0x000fc600078e02ff */
[----:B------:R1:W-:Y:S04]  /*6540*/  STL.64 [R1+0x168], R60 ;  /* 0x0001683c01007387 */ /* 0x0003e80000100a00 */
[----:B----4-:R-:W-:Y:S01]  /*6550*/  STL [R1+0x224], R72 ;  /* 0x0002244801007387 */ /* 0x010fe20000100800 */
[----:B0-----:R-:W-:-:S03]  /*6560*/  IMAD.WIDE R62, R0, 0x2, R158 ;  /* 0x00000002003e7825 */ /* 0x001fc600078e029e */
[----:B------:R-:W-:Y:S04]  /*6570*/  STL [R1+0x220], R69 ;  /* 0x0002204501007387 */ /* 0x000fe80000100800 */
[----:B------:R-:W-:Y:S01]  /*6580*/  STL.64 [R1+0xf0], R66 ;  /* 0x0000f04201007387 */ /* 0x000fe20000100a00 */
[----:B-1----:R-:W-:-:S03]  /*6590*/  IMAD.WIDE R60, R2, 0x2, R160 ;  /* 0x00000002023c7825 */ /* 0x002fc600078e02a0 */
[----:B------:R-:W4:Y:S01]  /*65a0*/  @!P5 LDG.E.U16 R59, desc[UR16][R62.64] ;  /* 0x000000103e3bd981 */ /* 0x000f22000c1e1500 */
[----:B------:R-:W-:Y:S01]  /*65b0*/  ISETP.GE.U32.AND P5, PT, R51, 0x7fffff26, PT ;  /* 0x7fffff263300780c */ /* 0x000fe20003fa6070 */
[----:B------:R-:W-:Y:S02]  /*65c0*/  VIADD R0, R155, 0xffffff9d ;  /* 0xffffff9d9b007836 */ /* 0x000fe40000000000 */
[----:B------:R-:W3:Y:S01]  /*65d0*/  @!P6 LDG.E.U16 R58, desc[UR16][R60.64] ;  /* 0x000000103c3ae981 */ /* 0x000ee2000c1e1500 */
[----:B------:R-:W-:-:S04]  /*65e0*/  IMAD.WIDE R122, R120, 0x2, R160 ;  /* 0x00000002787a7825 */ /* 0x000fc800078e02a0 */
[----:B------:R-:W-:Y:S02]  /*65f0*/  IMAD R116, R162, 0x62, RZ ;  /* 0x00000062a2747824 */ /* 0x000fe400078e02ff */
[----:B------:R-:W-:Y:S01]  /*6600*/  IMAD.WIDE R120, R120, 0x2, R158 ;  /* 0x0000000278787825 */ /* 0x000fe200078e029e */
[----:B------:R-:W-:Y:S02]  /*6610*/  PRMT R51, RZ, 0x7610, R51 ;  /* 0x00007610ff337816 */ /* 0x000fe40000000033 */
[----:B------:R-:W3:Y:S01]  /*6620*/  @!P5 LDG.E.U16 R54, desc[UR16][R122.64] ;  /* 0x000000107a36d981 */ /* 0x000ee2000c1e1500 */
[----:B------:R-:W-:-:S03]  /*6630*/  IMAD.WIDE R118, R116, 0x2, R160 ;  /* 0x0000000274767825 */ /* 0x000fc600078e02a0 */
[----:B------:R-:W3:Y:S01]  /*6640*/  @!P5 LDG.E.U16 R53, desc[UR16][R120.64] ;  /* 0x000000107835d981 */ /* 0x000ee2000c1e1500 */
[----:B------:R-:W-:-:S04]  /*6650*/  IMAD R112, R162, 0x6a, RZ ;  /* 0x0000006aa2707824 */ /* 0x000fc800078e02ff */
[----:B------:R-:W-:-:S04]  /*6660*/  IMAD.WIDE R114, R112, 0x2, R160 ;  /* 0x0000000270727825 */ /* 0x000fc800078e02a0 */
[----:B------:R-:W-:Y:S01]  /*6670*/  IMAD.WIDE R112, R112, 0x2, R158 ;  /* 0x0000000270707825 */ /* 0x000fe200078e029e */
[----:B------:R-:W-:-:S03]  /*6680*/  PRMT R4, RZ, 0x7610, R4 ;  /* 0x00007610ff047816 */ /* 0x000fc60000000004 */
[--C-:B------:R-:W-:Y:S01]  /*6690*/  IMAD.WIDE R116, R116, 0x2, R158.reuse ;  /* 0x0000000274747825 */ /* 0x100fe200078e029e */
[----:B--2---:R-:W-:Y:S04]  /*66a0*/  STL [R1+0x3a0], R56 ;  /* 0x0003a03801007387 */ /* 0x004fe80000100800 */
[----:B------:R0:W-:Y:S04]  /*66b0*/  STL [R1+0x3a4], R57 ;  /* 0x0003a43901007387 */ /* 0x0001e80000100800 */
[----:B------:R-:W-:Y:S01]  /*66c0*/  STL.64 [R1+0xe8], R62 ;  /* 0x0000e83e01007387 */ /* 0x000fe20000100a00 */
[----:B0-----:R-:W-:-:S03]  /*66d0*/  IMAD.WIDE R56, R2, 0x2, R158 ;  /* 0x0000000202387825 */ /* 0x001fc600078e029e */
[----:B------:R-:W-:Y:S04]  /*66e0*/  STL.64 [R1+0x70], R60 ;  /* 0x0000703c01007387 */ /* 0x000fe80000100a00 */
[----:B------:R-:W2:Y:S01]  /*66f0*/  @!P6 LDG.E.U16 R55, desc[UR16][R56.64] ;  /* 0x000000103837e981 */ /* 0x000ea2000c1e1500 */
[----:B------:R-:W-:Y:S01]  /*6700*/  ISETP.GE.U32.AND P6, PT, R0, 0x7fffff1e, PT ;  /* 0x7fffff1e0000780c */ /* 0x000fe20003fc6070 */
[----:B------:R-:W-:Y:S02]  /*6710*/  VIADD R2, R155, 0xffffff95 ;  /* 0xffffff959b027836 */ /* 0x000fe40000000000 */
[----:B------:R-:W-:Y:S04]  /*6720*/  STL.64 [R1+0x68], R56 ;  /* 0x0000683801007387 */ /* 0x000fe80000100a00 */
[----:B------:R-:W-:Y:S04]  /*6730*/  STL [R1+0x3ac], R68 ;  /* 0x0003ac4401007387 */ /* 0x000fe80000100800 */
[----:B------:R-:W-:Y:S01]  /*6740*/  STL [R1+0x3a8], R65 ;  /* 0x0003a84101007387 */ /* 0x000fe20000100800 */
[----:B------:R-:W-:-:S03]  /*6750*/  ISETP.GE.U32.AND P5, PT, R2, 0x7fffff16, PT ;  /* 0x7fffff160200780c */ /* 0x000fc60003fa6070 */
[----:B------:R-:W-:Y:S04]  /*6760*/  STL.64 [R1+0xf70], R122 ;  /* 0x000f707a01007387 */ /* 0x000fe80000100a00 */
[----:B------:R-:W-:Y:S04]  /*6770*/  STL [R1+0x1314], R122 ;  /* 0x0013147a01007387 */ /* 0x000fe80000100800 */
[----:B------:R-:W-:Y:S04]  /*6780*/  STL [R1+0x1310], R123 ;  /* 0x0013107b01007387 */ /* 0x000fe80000100800 */
[----:B------:R-:W-:Y:S04]  /*6790*/  STL.64 [R1+0xf80], R120 ;  /* 0x000f807801007387 */ /* 0x000fe80000100a00 */
[----:B------:R-:W-:Y:S04]  /*67a0*/  STL [R1+0x131c], R120 ;  /* 0x00131c7801007387 */ /* 0x000fe80000100800 */
[----:B------:R-:W-:Y:S04]  /*67b0*/  STL [R1+0x1318], R121 ;  /* 0x0013187901007387 */ /* 0x000fe80000100800 */
[----:B------:R-:W-:Y:S04]  /*67c0*/  STL.64 [R1+0xf88], R118 ;  /* 0x000f887601007387 */ /* 0x000fe80000100a00 */
[----:B------:R0:W-:Y:S04]  /*67d0*/  STL [R1+0x1324], R118 ;  /* 0x0013247601007387 */ /* 0x0001e80000100800 */
[----:B---3--:R-:W-:Y:S04]  /*67e0*/  STL [R1+0x39c], R64 ;  /* 0x00039c4001007387 */ /* 0x008fe80000100800 */
[----:B------:R0:W3:Y:S04]  /*67f0*/  @!P6 LDG.E.U16 R51, desc[UR16][R118.64] ;  /* 0x000000107633e981 */ /* 0x0000e8000c1e1500 */
[----:B------:R1:W-:Y:S04]  /*6800*/  STL [R1+0x1320], R119 ;  /* 0x0013207701007387 */ /* 0x0003e80000100800 */
[----:B------:R-:W3:Y:S01]  /*6810*/  @!P6 LDG.E.U16 R4, desc[UR16][R116.64] ;  /* 0x000000107404e981 */ /* 0x000ee2000c1e1500 */
[----:B0-----:R-:W-:-:S02]  /*6820*/  PRMT R118, RZ, 0x7610, R118 ;  /* 0x00007610ff767816 */ /* 0x001fc40000000076 */
[----:B-1----:R-:W-:-:S04]  /*6830*/  PRMT R119, RZ, 0x7610, R119 ;  /* 0x00007610ff777816 */ /* 0x002fc80000000077 */
[----:B------:R-:W3:Y:S04]  /*6840*/  @!P5 LDG.E.U16 R118, desc[UR16][R114.64] ;  /* 0x000000107276d981 */ /* 0x000ee8000c1e1500 */
[----:B------:R-:W3:Y:S01]  /*6850*/  @!P5 LDG.E.U16 R119, desc[UR16][R112.64] ;  /* 0x000000107077d981 */ /* 0x000ee2000c1e1500 */
[----:B------:R-:W-:Y:S02]  /*6860*/  VIADD R0, R155, 0xffffff8d ;  /* 0xffffff8d9b007836 */ /* 0x000fe40000000000 */
[----:B------:R-:W-:-:S03]  /*6870*/  IMAD R108, R162, 0x72, RZ ;  /* 0x00000072a26c7824 */ /* 0x000fc600078e02ff */
[----:B------:R-:W-:Y:S01]  /*6880*/  ISETP.GE.U32.AND P6, PT, R0, 0x7fffff0e, PT ;  /* 0x7fffff0e0000780c */ /* 0x000fe20003fc6070 */
[C---:B------:R-:W-:Y:S01]  /*6890*/  IMAD.WIDE R110, R108.reuse, 0x2, R160 ;  /* 0x000000026c6e7825 */ /* 0x040fe200078e02a0 */
[----:B------:R-:W-:Y:S02]  /*68a0*/  PRMT R120, RZ, 0x7610, R120 ;  /* 0x00007610ff787816 */ /* 0x000fe40000000078 */
[----:B------:R-:W-:Y:S01]  /*68b0*/  PRMT R121, RZ, 0x7610, R121 ;  /* 0x00007610ff797816 */ /* 0x000fe20000000079 */
[----:B------:R-:W-:Y:S01]  /*68c0*/  IMAD.WIDE R108, R108, 0x2, R158 ;  /* 0x000000026c6c7825 */ /* 0x000fe200078e029e */
[----:B----4-:R-:W-:Y:S03]  /*68d0*/  STL [R1+0x398], R59 ;  /* 0x0003983b01007387 */ /* 0x010fe60000100800 */
[C---:B------:R-:W-:Y:S01]  /*68e0*/  VIADD R0, R155.reuse, 0xfffffffc ;  /* 0xfffffffc9b007836 */ /* 0x040fe20000000000 */
[----:B------:R-:W-:Y:S01]  /*68f0*/  STL.64 [R1+0xf90], R116 ;  /* 0x000f907401007387 */ /* 0x000fe20000100a00 */
[----:B------:R-:W-:-:S03]  /*6900*/  VIADD R2, R155, 0xffffff85 ;  /* 0xffffff859b027836 */ /* 0x000fc60000000000 */
[----:B------:R-:W-:Y:S04]  /*6910*/  STL [R1+0x1338], R116 ;  /* 0x0013387401007387 */ /* 0x000fe80000100800 */
[----:B------:R-:W-:Y:S01]  /*6920*/  STL [R1+0x334], R58 ;  /* 0x0003343a01007387 */ /* 0x000fe20000100800 */
[----:B------:R-:W-:-:S03]  /*6930*/  ISETP.GE.U32.AND P5, PT, R2, 0x7fffff06, PT ;  /* 0x7fffff060200780c */ /* 0x000fc60003fa6070 */
[----:B------:R-:W4:Y:S04]  /*6940*/  @!P6 LDG.E.U16 R120, desc[UR16][R110.64] ;  /* 0x000000106e78e981 */ /* 0x000f28000c1e1500 */
[----:B------:R-:W4:Y:S01]  /*6950*/  @!P6 LDG.E.U16 R121, desc[UR16][R108.64] ;  /* 0x000000106c79e981 */ /* 0x000f22000c1e1500 */
[----:B------:R-:W-:Y:S01]  /*6960*/  ISETP.GE.U32.AND P6, PT, R0, 0x7fffff7d, PT ;  /* 0x7fffff7d0000780c */ /* 0x000fe20003fc6070 */
[C---:B------:R-:W-:Y:S02]  /*6970*/  IMAD R104, R162.reuse, 0x7a, RZ ;  /* 0x0000007aa2687824 */ /* 0x040fe400078e02ff */
[----:B------:R-:W-:Y:S01]  /*6980*/  IMAD R0, R162, 0x3, RZ ;  /* 0x00000003a2007824 */ /* 0x000fe200078e02ff */
[----:B------:R-:W-:Y:S01]  /*6990*/  PRMT R125, RZ, 0x7610, R125 ;  /* 0x00007610ff7d7816 */ /* 0x000fe2000000007d */
[----:B------:R-:W-:Y:S01]  /*69a0*/  IMAD.WIDE R106, R104, 0x2, R160 ;  /* 0x00000002686a7825 */ /* 0x000fe200078e02a0 */
[----:B------:R-:W-:-:S02]  /*69b0*/  PRMT R124, RZ, 0x7610, R124 ;  /* 0x00007610ff7c7816 */ /* 0x000fc4000000007c */
[----:B------:R-:W-:Y:S01]  /*69c0*/  PRMT R122, RZ, 0x7610, R122 ;  /* 0x00007610ff7a7816 */ /* 0x000fe2000000007a */
[----:B------:R-:W-:Y:S01]  /*69d0*/  IMAD.WIDE R56, R0, 0x2, R160 ;  /* 0x0000000200387825 */ /* 0x000fe200078e02a0 */
[----:B------:R-:W-:-:S03]  /*69e0*/  PRMT R123, RZ, 0x7610, R123 ;  /* 0x00007610ff7b7816 */ /* 0x000fc6000000007b */
[----:B------:R-:W-:Y:S01]  /*69f0*/  IMAD.WIDE R104, R104, 0x2, R158 ;  /* 0x0000000268687825 */ /* 0x000fe200078e029e */
[----:B------:R0:W4:Y:S03]  /*6a00*/  @!P6 LDG.E.U16 R125, desc[UR16][R56.64] ;  /* 0x00000010387de981 */ /* 0x000126000c1e1500 */
[----:B------:R-:W-:Y:S01]  /*6a10*/  VIADD R2, R155, 0xffffffec ;  /* 0xffffffec9b027836 */ /* 0x000fe20000000000 */
[----:B------:R-:W4:Y:S04]  /*6a20*/  @!P5 LDG.E.U16 R122, desc[UR16][R106.64] ;  /* 0x000000106a7ad981 */ /* 0x000f28000c1e1500 */
[----:B------:R-:W4:Y:S01]  /*6a30*/  @!P5 LDG.E.U16 R123, desc[UR16][R104.64] ;  /* 0x00000010687bd981 */ /* 0x000f22000c1e1500 */
        /* <DEDUP_REMOVED lines=19> */
[----:B------:R-:W-:Y:S01]  /*6b70*/  PRMT R143, RZ, 0x7610, R143 ;  /* 0x00007610ff8f7816 */ /* 0x000fe2000000008f */
[C---:B------:R-:W-:Y:S02]  /*6b80*/  IMAD R96, R162.reuse, 0x63, RZ ;  /* 0x00000063a2607824 */ /* 0x040fe400078e02ff */
[----:B------:R-:W-:Y:S01]  /*6b90*/  IMAD R100, R162, 0x5b, RZ ;  /* 0x0000005ba2647824 */ /* 0x000fe200078e02ff */
[----:B------:R-:W-:Y:S01]  /*6ba0*/  PRMT R165, RZ, 0x7610, R165 ;  /* 0x00007610ffa57816 */ /* 0x000fe200000000a5 */
[----:B------:R-:W-:Y:S01]  /*6bb0*/  IMAD.WIDE R98, R96, 0x2, R160 ;  /* 0x0000000260627825 */ /* 0x000fe200078e02a0 */
[----:B------:R-:W-:Y:S02]  /*6bc0*/  PRMT R23, RZ, 0x7610, R23 ;  /* 0x00007610ff177816 */ /* 0x000fe40000000017 */
[----:B------:R-:W-:Y:S01]  /*6bd0*/  PRMT R163, RZ, 0x7610, R163 ;  /* 0x00007610ffa37816 */ /* 0x000fe200000000a3 */
[----:B------:R-:W-:Y:S01]  /*6be0*/  IMAD.WIDE R102, R100, 0x2, R160 ;  /* 0x0000000264667825 */ /* 0x000fe200078e02a0 */
[----:B------:R-:W-:-:S03]  /*6bf0*/  PRMT R164, RZ, 0x7610, R164 ;  /* 0x00007610ffa47816 */ /* 0x000fc600000000a4 */
[----:B------:R-:W-:-:S04]  /*6c00*/  IMAD.WIDE R96, R96, 0x2, R158 ;  /* 0x0000000260607825 */ /* 0x000fc800078e029e */
[----:B------:R-:W-:-:S04]  /*6c10*/  IMAD.WIDE R100, R100, 0x2, R158 ;  /* 0x0000000264647825 */ /* 0x000fc800078e029e */
[C---:B------:R-:W-:Y:S02]  /*6c20*/  IMAD R88, R162.reuse, 0x73, RZ ;  /* 0x00000073a2587824 */ /* 0x040fe400078e02ff */
[----:B------:R-:W-:Y:S01]  /*6c30*/  IMAD R92, R162, 0x6b, RZ ;  /* 0x0000006ba25c7824 */ /* 0x000fe200078e02ff */
[----:B------:R-:W-:Y:S01]  /*6c40*/  PRMT R20, RZ, 0x7610, R20 ;  /* 0x00007610ff147816 */ /* 0x000fe20000000014 */
[----:B------:R-:W-:Y:S01]  /*6c50*/  IMAD.WIDE R90, R88, 0x2, R160 ;  /* 0x00000002585a7825 */ /* 0x000fe200078e02a0 */
[----:B------:R-:W-:Y:S01]  /*6c60*/  PRMT R19, RZ, 0x7610, R19 ;  /* 0x00007610ff137816 */ /* 0x000fe20000000013 */
[----:B--2---:R-:W-:Y:S04]  /*6c70*/  STL [R1+0x330], R55 ;  /* 0x0003303701007387 */ /* 0x004fe80000100800 */
[----:B------:R-:W-:Y:S04]  /*6c80*/  STL.64 [R1+0xfa0], R114 ;  /* 0x000fa07201007387 */ /* 0x000fe80000100a00 */
[----:B------:R-:W-:Y:S04]  /*6c90*/  STL [R1+0x1340], R114 ;  /* 0x0013407201007387 */ /* 0x000fe80000100800 */
[----:B------:R1:W-:Y:S04]  /*6ca0*/  STL [R1+0x32c], R54 ;  /* 0x00032c3601007387 */ /* 0x0003e80000100800 */
[----:B------:R-:W-:Y:S01]  /*6cb0*/  STL [R1+0x133c], R115 ;  /* 0x00133c7301007387 */ /* 0x000fe20000100800 */
[----:B-1----:R-:W-:-:S05]  /*6cc0*/  IMAD.WIDE R54, R0, 0x2, R158 ;  /* 0x0000000200367825 */ /* 0x002fca00078e029e */
[----:B------:R1:W2:Y:S01]  /*6cd0*/  @!P6 LDG.E.U16 R124, desc[UR16][R54.64] ;  /* 0x00000010367ce981 */ /* 0x0002a2000c1e1500 */
[----:B------:R-:W-:Y:S01]  /*6ce0*/  ISETP.GE.U32.AND P6, PT, R2, 0x7fffff6d, PT ;  /* 0x7fffff6d0200780c */ /* 0x000fe20003fc6070 */
[C---:B------:R-:W-:Y:S02]  /*6cf0*/  IMAD R0, R162.reuse, 0xb, RZ ;  /* 0x0000000ba2007824 */ /* 0x040fe400078e02ff */
[----:B------:R-:W-:Y:S02]  /*6d00*/  IMAD R2, R162, 0x13, RZ ;  /* 0x00000013a2027824 */ /* 0x000fe400078e02ff */
[----:B------:R-:W-:-:S04]  /*6d10*/  IMAD.WIDE R60, R0, 0x2, R160 ;  /* 0x00000002003c7825 */ /* 0x000fc800078e02a0 */
[----:B------:R-:W-:-:S04]  /*6d20*/  IMAD.WIDE R58, R0, 0x2, R158 ;  /* 0x00000002003a7825 */ /* 0x000fc800078e029e */
[C---:B------:R-:W-:Y:S01]  /*6d30*/  VIADD R0, R155.reuse, 0xffffffdc ;  /* 0xffffffdc9b007836 */ /* 0x040fe20000000000 */
[----:B---3--:R-:W-:Y:S04]  /*6d40*/  STL.64 [R1+0x1328], R118 ;  /* 0x0013287601007387 */ /* 0x008fe80000100a00 */
[----:B------:R-:W-:Y:S04]  /*6d50*/  STL.64 [R1+0xfb0], R112 ;  /* 0x000fb07001007387 */ /* 0x000fe80000100a00 */
[----:B------:R-:W-:Y:S04]  /*6d60*/  STL [R1+0x328], R53 ;  /* 0x0003283501007387 */ /* 0x000fe80000100800 */
[----:B------:R-:W-:Y:S04]  /*6d70*/  STL.64 [R1+0xfc0], R110 ;  /* 0x000fc06e01007387 */ /* 0x000fe80000100a00 */
[----:B------:R-:W-:Y:S04]  /*6d80*/  STL.64 [R1+0xfd0], R108 ;  /* 0x000fd06c01007387 */ /* 0x000fe80000100a00 */
[----:B------:R3:W-:Y:S02]  /*6d90*/  STL [R1+0x324], R51 ;  /* 0x0003243301007387 */ /* 0x0007e40000100800 */
[----:B---3--:R-:W-:-:S02]  /*6da0*/  VIADD R51, R155, 0xfffffff4 ;  /* 0xfffffff49b337836 */ /* 0x008fc40000000000 */
[----:B------:R-:W-:Y:S03]  /*6db0*/  STL [R1+0x638], R4 ;  /* 0x0006380401007387 */ /* 0x000fe60000100800 */
[----:B------:R-:W-:Y:S01]  /*6dc0*/  ISETP.GE.U32.AND P5, PT, R51, 0x7fffff75, PT ;  /* 0x7fffff753300780c */ /* 0x000fe20003fa6070 */
[----:B------:R-:W-:Y:S04]  /*6dd0*/  STL [R1+0xfd8], R107 ;  /* 0x000fd86b01007387 */ /* 0x000fe80000100800 */
[----:B------:R0:W-:Y:S04]  /*6de0*/  STL.64 [R1+0x560], R56 ;  /* 0x0005603801007387 */ /* 0x0001e80000100a00 */
[----:B------:R-:W-:Y:S01]  /*6df0*/  STL.64 [R1+0x1030], R106 ;  /* 0x0010306a01007387 */ /* 0x000fe20000100a00 */
[----:B------:R-:W-:-:S03]  /*6e00*/  VIADD R51, R155, 0xffffffe4 ;  /* 0xffffffe49b337836 */ /* 0x000fc60000000000 */
[----:B------:R1:W-:Y:S01]  /*6e10*/  STL.64 [R1+0x558], R54 ;  /* 0x0005583601007387 */ /* 0x0003e20000100a00 */
[----:B0-----:R-:W-:-:S03]  /*6e20*/  IMAD.WIDE R56, R2, 0x2, R160 ;  /* 0x0000000202387825 */ /* 0x001fc600078e02a0 */
[----:B------:R0:W3:Y:S04]  /*6e30*/  @!P5 LDG.E.U16 R126, desc[UR16][R60.64] ;  /* 0x000000103c7ed981 */ /* 0x0000e8000c1e1500 */
[----:B------:R-:W2:Y:S01]  /*6e40*/  @!P6 LDG.E.U16 R128, desc[UR16][R56.64] ;  /* 0x000000103880e981 */ /* 0x000ea2000c1e1500 */
[----:B-1----:R-:W-:-:S03]  /*6e50*/  IMAD.WIDE R54, R2, 0x2, R158 ;  /* 0x0000000202367825 */ /* 0x002fc600078e029e */
[----:B------:R1:W2:Y:S01]  /*6e60*/  @!P5 LDG.E.U16 R127, desc[UR16][R58.64] ;  /* 0x000000103a7fd981 */ /* 0x0002a2000c1e1500 */
[----:B------:R-:W-:-:S03]  /*6e70*/  ISETP.GE.U32.AND P5, PT, R51, 0x7fffff65, PT ;  /* 0x7fffff653300780c */ /* 0x000fc60003fa6070 */
[----:B------:R0:W2:Y:S01]  /*6e80*/  @!P6 LDG.E.U16 R129, desc[UR16][R54.64] ;  /* 0x000000103681e981 */ /* 0x0000a2000c1e1500 */
[----:B------:R-:W-:Y:S01]  /*6e90*/  ISETP.GE.U32.AND P6, PT, R0, 0x7fffff5d, PT ;  /* 0x7fffff5d0000780c */ /* 0x000fe20003fc6070 */
[C---:B------:R-:W-:Y:S02]  /*6ea0*/  IMAD R0, R162.reuse, 0x1b, RZ ;  /* 0x0000001ba2007824 */ /* 0x040fe400078e02ff */
[----:B------:R-:W-:Y:S01]  /*6eb0*/  STL.64 [R1+0xfe0], R104 ;  /* 0x000fe06801007387 */ /* 0x000fe20000100a00 */
[----:B------:R-:W-:-:S03]  /*6ec0*/  IMAD R2, R162, 0x23, RZ ;  /* 0x00000023a2027824 */ /* 0x000fc600078e02ff */
[----:B------:R0:W-:Y:S04]  /*6ed0*/  STL.64 [R1+0x4e0], R60 ;  /* 0x0004e03c01007387 */ /* 0x0001e80000100a00 */
[----:B------:R1:W-:Y:S04]  /*6ee0*/  STL.64 [R1+0x4d8], R58 ;  /* 0x0004d83a01007387 */ /* 0x0003e80000100a00 */
[----:B------:R4:W-:Y:S01]  /*6ef0*/  STL.64 [R1+0x460], R56 ;  /* 0x0004603801007387 */ /* 0x0009e20000100a00 */
[----:B------:R-:W-:-:S03]  /*6f00*/  VIADD R51, R155, 0xffffffd4 ;  /* 0xffffffd49b337836 */ /* 0x000fc60000000000 */
[----:B------:R4:W-:Y:S01]  /*6f10*/  STL.64 [R1+0x458], R54 ;  /* 0x0004583601007387 */ /* 0x0009e20000100a00 */
[----:B0-----:R-:W-:-:S04]  /*6f20*/  IMAD.WIDE R60, R0, 0x2, R160 ;  /* 0x00000002003c7825 */ /* 0x001fc800078e02a0 */
[----:B-1----:R-:W-:Y:S01]  /*6f30*/  IMAD.WIDE R58, R0, 0x2, R158 ;  /* 0x00000002003a7825 */ /* 0x002fe200078e029e */
[----:B------:R0:W2:Y:S03]  /*6f40*/  @!P5 LDG.E.U16 R130, desc[UR16][R60.64] ;  /* 0x000000103c82d981 */ /* 0x0000a6000c1e1500 */
[C---:B----4-:R-:W-:Y:S01]  /*6f50*/  IMAD.WIDE R56, R2.reuse, 0x2, R160 ;  /* 0x0000000202387825 */ /* 0x050fe200078e02a0 */
[----:B------:R1:W4:Y:S03]  /*6f60*/  @!P5 LDG.E.U16 R131, desc[UR16][R58.64] ;  /* 0x000000103a83d981 */ /* 0x000326000c1e1500 */
[----:B------:R-:W-:Y:S01]  /*6f70*/  IMAD.WIDE R54, R2, 0x2, R158 ;  /* 0x0000000202367825 */ /* 0x000fe200078e029e */
[----:B------:R0:W2:Y:S03]  /*6f80*/  @!P6 LDG.E.U16 R132, desc[UR16][R56.64] ;  /* 0x000000103884e981 */ /* 0x0000a6000c1e1500 */
[----:B------:R-:W-:Y:S01]  /*6f90*/  VIADD R0, R155, 0xffffffcc ;  /* 0xffffffcc9b007836 */ /* 0x000fe20000000000 */
[----:B------:R0:W2:Y:S01]  /*6fa0*/  @!P6 LDG.E.U16 R133, desc[UR16][R54.64] ;  /* 0x000000103685e981 */ /* 0x0000a2000c1e1500 */
[----:B------:R-:W-:-:S03]  /*6fb0*/  ISETP.GE.U32.AND P5, PT, R51, 0x7fffff55, PT ;  /* 0x7fffff553300780c */ /* 0x000fc60003fa6070 */
[----:B------:R-:W-:Y:S01]  /*6fc0*/  ISETP.GE.U32.AND P6, PT, R0, 0x7fffff4d, PT ;  /* 0x7fffff4d0000780c */ /* 0x000fe20003fc6070 */
[----:B------:R0:W-:Y:S01]  /*6fd0*/  STL.64 [R1+0x3e0], R60 ;  /* 0x0003e03c01007387 */ /* 0x0001e20000100a00 */
[C---:B------:R-:W-:Y:S02]  /*6fe0*/  IMAD R0, R162.reuse, 0x2b, RZ ;  /* 0x0000002ba2007824 */ /* 0x040fe400078e02ff */
[----:B------:R-:W-:Y:S01]  /*6ff0*/  IMAD R2, R162, 0x33, RZ ;  /* 0x00000033a2027824 */ /* 0x000fe200078e02ff */
[----:B------:R1:W-:Y:S04]  /*7000*/  STL.64 [R1+0x3d8], R58 ;  /* 0x0003d83a01007387 */ /* 0x0003e80000100a00 */
[----:B------:R1:W-:Y:S01]  /*7010*/  STL.64 [R1+0x360], R56 ;  /* 0x0003603801007387 */ /* 0x0003e20000100a00 */
[----:B------:R-:W-:-:S03]  /*7020*/  VIADD R51, R155, 0xffffffc4 ;  /* 0xffffffc49b337836 */ /* 0x000fc60000000000 */
[----:B------:R1:W-:Y:S01]  /*7030*/  STL.64 [R1+0x358], R54 ;  /* 0x0003583601007387 */ /* 0x0003e20000100a00 */
[----:B0-----:R-:W-:-:S04]  /*7040*/  IMAD.WIDE R60, R0, 0x2, R160 ;  /* 0x00000002003c7825 */ /* 0x001fc800078e02a0 */
[----:B-1----:R-:W-:Y:S01]  /*7050*/  IMAD.WIDE R58, R0, 0x2, R158 ;  /* 0x00000002003a7825 */ /* 0x002fe200078e029e */
[----:B------:R0:W2:Y:S03]  /*7060*/  @!P5 LDG.E.U16 R134, desc[UR16][R60.64] ;  /* 0x000000103c86d981 */ /* 0x0000a6000c1e1500 */
[C---:B------:R-:W-:Y:S01]  /*7070*/  IMAD.WIDE R56, R2.reuse, 0x2, R160 ;  /* 0x0000000202387825 */ /* 0x040fe200078e02a0 */
[----:B------:R1:W2:Y:S03]  /*7080*/  @!P5 LDG.E.U16 R135, desc[UR16][R58.64] ;  /* 0x000000103a87d981 */ /* 0x0002a6000c1e1500 */
        /* <DEDUP_REMOVED lines=28> */
[----:B------:R1:W-:Y:S04]  /*7250*/  STL.64 [R1+0x160], R56 ;  /* 0x0001603801007387 */ /* 0x0003e80000100a00 */
[----:B------:R1:W-:Y:S01]  /*7260*/  STL.64 [R1+0x158], R54 ;  /* 0x0001583601007387 */ /* 0x0003e20000100a00 */
[----:B0-----:R-:W-:Y:S01]  /*7270*/  IMAD.WIDE R60, R0, 0x2, R160 ;  /* 0x00000002003c7825 */ /* 0x001fe200078e02a0 */
[----:B------:R-:W-:-:S03]  /*7280*/  IADD3 R51, PT, PT, R155, -0x5c, RZ ;  /* 0xffffffa49b337810 */ /* 0x000fc60007ffe0ff */
[----:B-1----:R-:W-:Y:S01]  /*7290*/  IMAD.WIDE R58, R0, 0x2, R158 ;  /* 0x00000002003a7825 */ /* 0x002fe200078e029e */
[----:B------:R-:W2:Y:S03]  /*72a0*/  @!P5 LDG.E.U16 R142, desc[UR16][R60.64] ;  /* 0x000000103c8ed981 */ /* 0x000ea6000c1e1500 */
[C---:B------:R-:W-:Y:S01]  /*72b0*/  IMAD.WIDE R56, R2.reuse, 0x2, R160 ;  /* 0x0000000202387825 */ /* 0x040fe200078e02a0 */
[----:B------:R-:W2:Y:S03]  /*72c0*/  @!P5 LDG.E.U16 R143, desc[UR16][R58.64] ;  /* 0x000000103a8fd981 */ /* 0x000ea6000c1e1500 */
[----:B------:R-:W-:Y:S01]  /*72d0*/  IMAD.WIDE R54, R2, 0x2, R158 ;  /* 0x0000000202367825 */ /* 0x000fe200078e029e */
[----:B------:R0:W2:Y:S03]  /*72e0*/  @!P6 LDG.E.U16 R157, desc[UR16][R56.64] ;  /* 0x00000010389de981 */ /* 0x0000a6000c1e1500 */
[----:B------:R-:W-:Y:S01]  /*72f0*/  VIADD R0, R155, 0xffffff9c ;  /* 0xffffff9c9b007836 */ /* 0x000fe20000000000 */
[----:B------:R1:W2:Y:S01]  /*7300*/  @!P6 LDG.E.U16 R156, desc[UR16][R54.64] ;  /* 0x00000010369ce981 */ /* 0x0002a2000c1e1500 */
[----:B------:R-:W-:-:S03]  /*7310*/  ISETP.GE.U32.AND P5, PT, R51, 0x7fffff25, PT ;  /* 0x7fffff253300780c */ /* 0x000fc60003fa6070 */
[----:B------:R-:W-:Y:S01]  /*7320*/  ISETP.GE.U32.AND P6, PT, R0, 0x7fffff1d, PT ;  /* 0x7fffff1d0000780c */ /* 0x000fe20003fc6070 */
[C---:B------:R-:W-:Y:S02]  /*7330*/  VIADD R0, R155.reuse, 0xffffff8c ;  /* 0xffffff8c9b007836 */ /* 0x040fe40000000000 */
[----:B------:R-:W-:-:S07]  /*7340*/  VIADD R2, R155, 0xffffff94 ;  /* 0xffffff949b027836 */ /* 0x000fce0000000000 */
[----:B------:R-:W2:Y:S04]  /*7350*/  @!P5 LDG.E.U16 R163, desc[UR16][R102.64] ;  /* 0x0000001066a3d981 */ /* 0x000ea8000c1e1500 */
[----:B------:R-:W2:Y:S04]  /*7360*/  @!P6 LDG.E.U16 R165, desc[UR16][R98.64] ;  /* 0x0000001062a5e981 */ /* 0x000ea8000c1e1500 */
[----:B------:R-:W2:Y:S01]  /*7370*/  @!P6 LDG.E.U16 R23, desc[UR16][R96.64] ;  /* 0x000000106017e981 */ /* 0x000ea2000c1e1500 */
[----:B------:R-:W-:-:S03]  /*7380*/  ISETP.GE.U32.AND P6, PT, R0, 0x7fffff0d, PT ;  /* 0x7fffff0d0000780c */ /* 0x000fc60003fc6070 */
[----:B------:R-:W2:Y:S01]  /*7390*/  @!P5 LDG.E.U16 R164, desc[UR16][R100.64] ;  /* 0x0000001064a4d981 */ /* 0x000ea2000c1e1500 */
[----:B------:R-:W-:Y:S01]  /*73a0*/  ISETP.GE.U32.AND P5, PT, R2, 0x7fffff15, PT ;  /* 0x7fffff150200780c */ /* 0x000fe20003fa6070 */
[----:B------:R-:W-:Y:S01]  /*73b0*/  IMAD.WIDE R94, R92, 0x2, R160 ;  /* 0x000000025c5e7825 */ /* 0x000fe200078e02a0 */
[----:B------:R-:W-:Y:S02]  /*73c0*/  PRMT R22, RZ, 0x7610, R22 ;  /* 0x00007610ff167816 */ /* 0x000fe40000000016 */
[----:B------:R-:W-:Y:S01]  /*73d0*/  PRMT R21, RZ, 0x7610, R21 ;  /* 0x00007610ff157816 */ /* 0x000fe20000000015 */
[----:B------:R-:W-:-:S04]  /*73e0*/  IMAD.WIDE R88, R88, 0x2, R158 ;  /* 0x0000000258587825 */ /* 0x000fc800078e029e */
[----:B------:R-:W-:Y:S01]  /*73f0*/  IMAD.WIDE R92, R92, 0x2, R158 ;  /* 0x000000025c5c7825 */ /* 0x000fe200078e029e */
[----:B------:R-:W2:Y:S03]  /*7400*/  @!P6 LDG.E.U16 R20, desc[UR16][R90.64] ;  /* 0x000000105a14e981 */ /* 0x000ea6000c1e1500 */
[C---:B------:R-:W-:Y:S01]  /*7410*/  VIADD R0, R155.reuse, 0xfffffffb ;  /* 0xfffffffb9b007836 */ /* 0x040fe20000000000 */
[----:B------:R-:W2:Y:S01]  /*7420*/  @!P6 LDG.E.U16 R19, desc[UR16][R88.64] ;  /* 0x000000105813e981 */ /* 0x000ea2000c1e1500 */
[----:B------:R-:W-:-:S03]  /*7430*/  VIADD R2, R155, 0xffffff84 ;  /* 0xffffff849b027836 */ /* 0x000fc60000000000 */
[----:B------:R-:W-:Y:S01]  /*7440*/  STL.64 [R1+0xe0], R60 ;  /* 0x0000e03c01007387 */ /* 0x000fe20000100a00 */
[----:B------:R-:W-:-:S03]  /*7450*/  ISETP.GE.U32.AND P6, PT, R0, 0x7fffff7c, PT ;  /* 0x7fffff7c0000780c */ /* 0x000fc60003fc6070 */
[----:B------:R-:W2:Y:S04]  /*7460*/  @!P5 LDG.E.U16 R22, desc[UR16][R94.64] ;  /* 0x000000105e16d981 */ /* 0x000ea8000c1e1500 */
[----:B------:R-:W2:Y:S01]  /*7470*/  @!P5 LDG.E.U16 R21, desc[UR16][R92.64] ;  /* 0x000000105c15d981 */ /* 0x000ea2000c1e1500 */
[----:B------:R-:W-:-:S03]  /*7480*/  ISETP.GE.U32.AND P5, PT, R2, 0x7fffff05, PT ;  /* 0x7fffff050200780c */ /* 0x000fc60003fa6070 */
[----:B------:R-:W-:Y:S01]  /*7490*/  STL.64 [R1+0xd8], R58 ;  /* 0x0000d83a01007387 */ /* 0x000fe20000100a00 */
[----:B------:R-:W-:-:S03]  /*74a0*/  IMAD R84, R162, 0x7b, RZ ;  /* 0x0000007ba2547824 */ /* 0x000fc600078e02ff */
[----:B------:R0:W-:Y:S01]  /*74b0*/  STL.64 [R1+0x60], R56 ;  /* 0x0000603801007387 */ /* 0x0001e20000100a00 */
[----:B------:R-:W-:-:S03]  /*74c0*/  IMAD.SHL.U32 R0, R162, 0x4, RZ ;  /* 0x00000004a2007824 */ /* 0x000fc600078e00ff */
[----:B------:R1:W-:Y:S01]  /*74d0*/  STL.64 [R1+0x58], R54 ;  /* 0x0000583601007387 */ /* 0x0003e20000100a00 */
[----:B------:R-:W-:-:S03]  /*74e0*/  PRMT R16, RZ, 0x7610, R16 ;  /* 0x00007610ff107816 */ /* 0x000fc60000000010 */
[----:B------:R-:W-:Y:S01]  /*74f0*/  STL.64 [R1+0xfe8], R102 ;  /* 0x000fe86601007387 */ /* 0x000fe20000100a00 */
[----:B------:R-:W-:-:S03]  /*7500*/  PRMT R15, RZ, 0x7610, R15 ;  /* 0x00007610ff0f7816 */ /* 0x000fc6000000000f */
[----:B------:R-:W-:Y:S01]  /*7510*/  STL.64 [R1+0xff0], R100 ;  /* 0x000ff06401007387 */ /* 0x000fe20000100a00 */
[----:B------:R-:W-:Y:S01]  /*7520*/  PRMT R18, RZ, 0x7610, R18 ;  /* 0x00007610ff127816 */ /* 0x000fe20000000012 */
[----:B------:R-:W-:Y:S02]  /*7530*/  IMAD.WIDE R86, R84, 0x2, R160 ;  /* 0x0000000254567825 */ /* 0x000fe400078e02a0 */
[----:B------:R-:W-:Y:S01]  /*7540*/  STL.64 [R1+0x1000], R98 ;  /* 0x0010006201007387 */ /* 0x000fe20000100a00 */
[----:B------:R-:W-:Y:S01]  /*7550*/  PRMT R17, RZ, 0x7610, R17 ;  /* 0x00007610ff117816 */ /* 0x000fe20000000011 */
[C---:B0-----:R-:W-:Y:S02]  /*7560*/  IMAD.WIDE R56, R0.reuse, 0x2, R160 ;  /* 0x0000000200387825 */ /* 0x041fe400078e02a0 */
[----:B------:R-:W-:Y:S02]  /*7570*/  STL.64 [R1+0x1010], R96 ;  /* 0x0010106001007387 */ /* 0x000fe40000100a00 */
[----:B-1----:R-:W-:-:S02]  /*7580*/  IMAD.WIDE R54, R0, 0x2, R158 ;  /* 0x0000000200367825 */ /* 0x002fc400078e029e */
[----:B------:R-:W-:Y:S02]  /*7590*/  STL.64 [R1+0x1020], R94 ;  /* 0x0010205e01007387 */ /* 0x000fe40000100a00 */
[----:B------:R-:W-:Y:S02]  /*75a0*/  IMAD.WIDE R84, R84, 0x2, R158 ;  /* 0x0000000254547825 */ /* 0x000fe400078e029e */
[----:B------:R-:W-:Y:S02]  /*75b0*/  STL [R1+0x1048], R92 ;  /* 0x0010485c01007387 */ /* 0x000fe40000100800 */
[C---:B------:R-:W-:Y:S02]  /*75c0*/  VIADD R2, R155.reuse, 0xffffffeb ;  /* 0xffffffeb9b027836 */ /* 0x040fe40000000000 */
[----:B------:R-:W-:Y:S01]  /*75d0*/  STL [R1+0x10b0], R92 ;  /* 0x0010b05c01007387 */ /* 0x000fe20000100800 */
[----:B------:R-:W-:-:S03]  /*75e0*/  VIADD R51, R155, 0xfffffff3 ;  /* 0xfffffff39b337836 */ /* 0x000fc60000000000 */
[----:B------:R-:W-:Y:S04]  /*75f0*/  STL [R1+0x1128], R92 ;  /* 0x0011285c01007387 */ /* 0x000fe80000100800 */
[----:B------:R-:W-:Y:S04]  /*7600*/  STL [R1+0x11a8], R92 ;  /* 0x0011a85c01007387 */ /* 0x000fe80000100800 */
[----:B------:R-:W-:Y:S04]  /*7610*/  STL [R1+0x1038], R93 ;  /* 0x0010385d01007387 */ /* 0x000fe80000100800 */
[----:B------:R0:W2:Y:S04]  /*7620*/  @!P6 LDG.E.U16 R16, desc[UR16][R56.64] ;  /* 0x000000103810e981 */ /* 0x0000a8000c1e1500 */
[----:B------:R1:W2:Y:S01]  /*7630*/  @!P6 LDG.E.U16 R15, desc[UR16][R54.64] ;  /* 0x00000010360fe981 */ /* 0x0002a2000c1e1500 */
[----:B------:R-:W-:-:S03]  /*7640*/  ISETP.GE.U32.AND P6, PT, R2, 0x7fffff6c, PT ;  /* 0x7fffff6c0200780c */ /* 0x000fc60003fc6070 */
[----:B------:R-:W-:Y:S04]  /*7650*/  STL [R1+0x10c0], R93 ;  /* 0x0010c05d01007387 */ /* 0x000fe80000100800 */
[----:B------:R-:W2:Y:S04]  /*7660*/  @!P5 LDG.E.U16 R18, desc[UR16][R86.64] ;  /* 0x000000105612d981 */ /* 0x000ea8000c1e1500 */
[----:B------:R-:W2:Y:S01]  /*7670*/  @!P5 LDG.E.U16 R17, desc[UR16][R84.64] ;  /* 0x000000105411d981 */ /* 0x000ea2000c1e1500 */
[----:B------:R-:W-:-:S03]  /*7680*/  ISETP.GE.U32.AND P5, PT, R51, 0x7fffff74, PT ;  /* 0x7fffff743300780c */ /* 0x000fc60003fa6070 */
[----:B------:R-:W-:Y:S01]  /*7690*/  STL [R1+0x1138], R93 ;  /* 0x0011385d01007387 */ /* 0x000fe20000100800 */
[----:B------:R-:W-:-:S03]  /*76a0*/  IMAD R0, R162, 0xc, RZ ;  /* 0x0000000ca2007824 */ /* 0x000fc600078e02ff */
[----:B------:R-:W-:Y:S01]  /*76b0*/  STL [R1+0x11b8], R93 ;  /* 0x0011b85d01007387 */ /* 0x000fe20000100800 */
[----:B------:R-:W-:-:S03]  /*76c0*/  IMAD R2, R162, 0x14, RZ ;  /* 0x00000014a2027824 */ /* 0x000fc600078e02ff */
[----:B------:R-:W-:Y:S01]  /*76d0*/  STL.64 [R1+0x1040], R90 ;  /* 0x0010405a01007387 */ /* 0x000fe20000100a00 */
[----:B------:R-:W-:-:S03]  /*76e0*/  PRMT R12, RZ, 0x7610, R12 ;  /* 0x00007610ff0c7816 */ /* 0x000fc6000000000c */
[----:B------:R-:W-:Y:S01]  /*76f0*/  STL.64 [R1+0x1050], R88 ;  /* 0x0010505801007387 */ /* 0x000fe20000100a00 */
[----:B------:R-:W-:-:S03]  /*7700*/  PRMT R11, RZ, 0x7610, R11 ;  /* 0x00007610ff0b7816 */ /* 0x000fc6000000000b */
[----:B------:R-:W-:Y:S01]  /*7710*/  STL.64 [R1+0x1058], R86 ;  /* 0x0010585601007387 */ /* 0x000fe20000100a00 */
[----:B------:R-:W-:Y:S01]  /*7720*/  PRMT R14, RZ, 0x7610, R14 ;  /* 0x00007610ff0e7816 */ /* 0x000fe2000000000e */
[C---:B------:R-:W-:Y:S02]  /*7730*/  IMAD.WIDE R60, R0.reuse, 0x2, R160 ;  /* 0x00000002003c7825 */ /* 0x040fe400078e02a0 */
[----:B------:R0:W-:Y:S01]  /*7740*/  STL.64 [R1+0x550], R56 ;  /* 0x0005503801007387 */ /* 0x0001e20000100a00 */
[----:B------:R-:W-:Y:S01]  /*7750*/  PRMT R13, RZ, 0x7610, R13 ;  /* 0x00007610ff0d7816 */ /* 0x000fe2000000000d */
[----:B------:R-:W-:Y:S02]  /*7760*/  IMAD.WIDE R58, R0, 0x2, R158 ;  /* 0x00000002003a7825 */ /* 0x000fe400078e029e */
[----:B------:R1:W-:Y:S02]  /*7770*/  STL.64 [R1+0x548], R54 ;  /* 0x0005483601007387 */ /* 0x0003e40000100a00 */
[----:B------:R-:W-:-:S02]  /*7780*/  VIADD R0, R155, 0xffffffdb ;  /* 0xffffffdb9b007836 */ /* 0x000fc40000000000 */
[----:B------:R-:W-:Y:S01]  /*7790*/  VIADD R51, R155, 0xffffffe3 ;  /* 0xffffffe39b337836 */ /* 0x000fe20000000000 */
[----:B------:R3:W2:Y:S01]  /*77a0*/  @!P5 LDG.E.U16 R14, desc[UR16][R60.64] ;  /* 0x000000103c0ed981 */ /* 0x0006a2000c1e1500 */
[----:B0-----:R-:W-:-:S03]  /*77b0*/  IMAD.WIDE R56, R2, 0x2, R160 ;  /* 0x0000000202387825 */ /* 0x001fc600078e02a0 */
[----:B------:R0:W2:Y:S01]  /*77c0*/  @!P5 LDG.E.U16 R13, desc[UR16][R58.64] ;  /* 0x000000103a0dd981 */ /* 0x0000a2000c1e1500 */
        /* <DEDUP_REMOVED lines=8> */
[----:B------:R3:W-:Y:S01]  /*7850*/  STL.64 [R1+0x4d0], R60 ;  /* 0x0004d03c01007387 */ /* 0x0007e20000100a00 */
[----:B------:R-:W-:-:S03]  /*7860*/  PRMT R8, RZ, 0x7610, R8 ;  /* 0x00007610ff087816 */ /* 0x000fc60000000008 */
[----:B------:R0:W-:Y:S01]  /*7870*/  STL.64 [R1+0x4c8], R58 ;  /* 0x0004c83a01007387 */ /* 0x0001e20000100a00 */
[----:B------:R-:W-:-:S03]  /*7880*/  PRMT R7, RZ, 0x7610, R7 ;  /* 0x00007610ff077816 */ /* 0x000fc60000000007 */
[----:B------:R1:W-:Y:S01]  /*7890*/  STL.64 [R1+0x450], R56 ;  /* 0x0004503801007387 */ /* 0x0003e20000100a00 */
[----:B------:R-:W-:Y:S02]  /*78a0*/  PRMT R10, RZ, 0x7610, R10 ;  /* 0x00007610ff0a7816 */ /* 0x000fe4000000000a */
[----:B------:R-:W-:Y:S01]  /*78b0*/  PRMT R9, RZ, 0x7610, R9 ;  /* 0x00007610ff097816 */ /* 0x000fe20000000009 */
[----:B------:R4:W-:Y:S01]  /*78c0*/  STL.64 [R1+0x448], R54 ;  /* 0x0004483601007387 */ /* 0x0009e20000100a00 */
[----:B---3--:R-:W-:-:S04]  /*78d0*/  IMAD.WIDE R60, R0, 0x2, R160 ;  /* 0x00000002003c7825 */ /* 0x008fc800078e02a0 */
[----:B0-----:R-:W-:Y:S01]  /*78e0*/  IMAD.WIDE R58, R0, 0x2, R158 ;  /* 0x00000002003a7825 */ /* 0x001fe200078e029e */
[----:B------:R0:W3:Y:S03]  /*78f0*/  @!P5 LDG.E.U16 R10, desc[UR16][R60.64] ;  /* 0x000000103c0ad981 */ /* 0x0000e6000c1e1500 */
[C---:B-1----:R-:W-:Y:S01]  /*7900*/  IMAD.WIDE R56, R2.reuse, 0x2, R160 ;  /* 0x0000000202387825 */ /* 0x042fe200078e02a0 */
[----:B------:R1:W2:Y:S03]  /*7910*/  @!P5 LDG.E.U16 R9, desc[UR16][R58.64] ;  /* 0x000000103a09d981 */ /* 0x0002a6000c1e1500 */
[----:B----4-:R-:W-:Y:S01]  /*7920*/  IMAD.WIDE R54, R2, 0x2, R158 ;  /* 0x0000000202367825 */ /* 0x010fe200078e029e */
[----:B------:R4:W2:Y:S03]  /*7930*/  @!P6 LDG.E.U16 R8, desc[UR16][R56.64] ;  /* 0x000000103808e981 */ /* 0x0008a6000c1e1500 */
[C---:B------:R-:W-:Y:S01]  /*7940*/  VIADD R0, R155.reuse, 0xffffffcb ;  /* 0xffffffcb9b007836 */ /* 0x040fe20000000000 */
[----:B------:R0:W2:Y:S01]  /*7950*/  @!P6 LDG.E.U16 R7, desc[UR16][R54.64] ;  /* 0x000000103607e981 */ /* 0x0000a2000c1e1500 */
[----:B------:R-:W-:-:S03]  /*7960*/  VIADD R51, R155, 0xffffffd3 ;  /* 0xffffffd39b337836 */ /* 0x000fc60000000000 */
[----:B------:R-:W-:Y:S02]  /*7970*/  ISETP.GE.U32.AND P6, PT, R0, 0x7fffff4c, PT ;  /* 0x7fffff4c0000780c */ /* 0x000fe40003fc6070 */
[----:B------:R-:W-:Y:S01]  /*7980*/  ISETP.GE.U32.AND P5, PT, R51, 0x7fffff54, PT ;  /* 0x7fffff543300780c */ /* 0x000fe20003fa6070 */
[----:B------:R0:W-:Y:S01]  /*7990*/  STL.64 [R1+0x3d0], R60 ;  /* 0x0003d03c01007387 */ /* 0x0001e20000100a00 */
[C---:B------:R-:W-:Y:S02]  /*79a0*/  IMAD R0, R162.reuse, 0x2c, RZ ;  /* 0x0000002ca2007824 */ /* 0x040fe400078e02ff */
[----:B------:R-:W-:Y:S01]  /*79b0*/  IMAD R2, R162, 0x34, RZ ;  /* 0x00000034a2027824 */ /* 0x000fe200078e02ff */
[----:B------:R1:W-:Y:S01]  /*79c0*/  STL.64 [R1+0x3c8], R58 ;  /* 0x0003c83a01007387 */ /* 0x0003e20000100a00 */
[----:B------:R-:W-:Y:S02]  /*79d0*/  PRMT R154, RZ, 0x7610, R154 ;  /* 0x00007610ff9a7816 */ /* 0x000fe4000000009a */
[----:B------:R-:W-:Y:S01]  /*79e0*/  PRMT R153, RZ, 0x7610, R153 ;  /* 0x00007610ff997816 */ /* 0x000fe20000000099 */
[----:B------:R4:W-:Y:S01]  /*79f0*/  STL.64 [R1+0x350], R56 ;  /* 0x0003503801007387 */ /* 0x0009e20000100a00 */
[----:B------:R-:W-:-:S02]  /*7a00*/  PRMT R6, RZ, 0x7610, R6 ;  /* 0x00007610ff067816 */ /* 0x000fc40000000006 */
[----:B------:R-:W-:Y:S01]  /*7a10*/  PRMT R3, RZ, 0x7610, R3 ;  /* 0x00007610ff037816 */ /* 0x000fe20000000003 */
        /* <DEDUP_REMOVED lines=47> */
[----:B------:R-:W2:Y:S03]  /*7d10*/  @!P5 LDG.E.U16 R148, desc[UR16][R60.64] ;  /* 0x000000103c94d981 */ /* 0x000ea6000c1e1500 */
[C---:B------:R-:W-:Y:S01]  /*7d20*/  IMAD.WIDE R56, R2.reuse, 0x2, R160 ;  /* 0x0000000202387825 */ /* 0x040fe200078e02a0 */
[----:B------:R-:W2:Y:S03]  /*7d30*/  @!P5 LDG.E.U16 R147, desc[UR16][R58.64] ;  /* 0x000000103a93d981 */ /* 0x000ea6000c1e1500 */
[----:B------:R-:W-:Y:S01]  /*7d40*/  IMAD.WIDE R54, R2, 0x2, R158 ;  /* 0x0000000202367825 */ /* 0x000fe200078e029e */
[----:B------:R0:W2:Y:S03]  /*7d50*/  @!P6 LDG.E.U16 R146, desc[UR16][R56.64] ;  /* 0x000000103892e981 */ /* 0x0000a6000c1e1500 */
[C---:B------:R-:W-:Y:S01]  /*7d60*/  VIADD R0, R155.reuse, 0xffffff9b ;  /* 0xffffff9b9b007836 */ /* 0x040fe20000000000 */
[----:B------:R1:W2:Y:S01]  /*7d70*/  @!P6 LDG.E.U16 R145, desc[UR16][R54.64] ;  /* 0x000000103691e981 */ /* 0x0002a2000c1e1500 */
[----:B------:R-:W-:-:S03]  /*7d80*/  VIADD R51, R155, 0xffffffa3 ;  /* 0xffffffa39b337836 */ /* 0x000fc60000000000 */
[----:B------:R-:W-:Y:S02]  /*7d90*/  ISETP.GE.U32.AND P6, PT, R0, 0x7fffff1c, PT ;  /* 0x7fffff1c0000780c */ /* 0x000fe40003fc6070 */
[----:B------:R-:W-:Y:S01]  /*7da0*/  ISETP.GE.U32.AND P5, PT, R51, 0x7fffff24, PT ;  /* 0x7fffff243300780c */ /* 0x000fe20003fa6070 */
[C---:B------:R-:W-:Y:S02]  /*7db0*/  IMAD R76, R162.reuse, 0x64, RZ ;  /* 0x00000064a24c7824 */ /* 0x040fe400078e02ff */
[----:B------:R-:W-:Y:S01]  /*7dc0*/  IMAD R80, R162, 0x5c, RZ ;  /* 0x0000005ca2507824 */ /* 0x000fe200078e02ff */
[----:B------:R-:W-:Y:S01]  /*7dd0*/  PRMT R95, RZ, 0x7610, R95 ;  /* 0x00007610ff5f7816 */ /* 0x000fe2000000005f */
[----:B------:R-:W-:Y:S01]  /*7de0*/  IMAD.WIDE R78, R76, 0x2, R160 ;  /* 0x000000024c4e7825 */ /* 0x000fe200078e02a0 */
[----:B------:R-:W-:Y:S02]  /*7df0*/  PRMT R94, RZ, 0x7610, R94 ;  /* 0x00007610ff5e7816 */ /* 0x000fe4000000005e */
[----:B------:R-:W-:Y:S01]  /*7e00*/  PRMT R144, RZ, 0x7610, R144 ;  /* 0x00007610ff907816 */ /* 0x000fe20000000090 */
[----:B------:R-:W-:Y:S01]  /*7e10*/  IMAD.WIDE R82, R80, 0x2, R160 ;  /* 0x0000000250527825 */ /* 0x000fe200078e02a0 */
[----:B------:R-:W-:Y:S01]  /*7e20*/  PRMT R117, RZ, 0x7610, R117 ;  /* 0x00007610ff757816 */ /* 0x000fe20000000075 */
[----:B------:R-:W2:Y:S02]  /*7e30*/  @!P6 LDG.E.U16 R95, desc[UR16][R78.64] ;  /* 0x000000104e5fe981 */ /* 0x000ea4000c1e1500 */
[--C-:B------:R-:W-:Y:S01]  /*7e40*/  IMAD.WIDE R76, R76, 0x2, R158.reuse ;  /* 0x000000024c4c7825 */ /* 0x100fe200078e029e */
[----:B------:R-:W-:Y:S01]  /*7e50*/  IADD3 R0, PT, PT, R155, -0x75, RZ ;  /* 0xffffff8b9b007810 */ /* 0x000fe20007ffe0ff */
[----:B------:R-:W2:Y:S02]  /*7e60*/  @!P5 LDG.E.U16 R144, desc[UR16][R82.64] ;  /* 0x000000105290d981 */ /* 0x000ea4000c1e1500 */
[----:B------:R-:W-:-:S02]  /*7e70*/  IMAD.WIDE R80, R80, 0x2, R158 ;  /* 0x0000000250507825 */ /* 0x000fc400078e029e */
[----:B------:R-:W2:Y:S02]  /*7e80*/  @!P6 LDG.E.U16 R94, desc[UR16][R76.64] ;  /* 0x000000104c5ee981 */ /* 0x000ea4000c1e1500 */
[----:B------:R-:W-:Y:S01]  /*7e90*/  VIADD R2, R155, 0xffffff93 ;  /* 0xffffff939b027836 */ /* 0x000fe20000000000 */
[----:B------:R-:W-:Y:S01]  /*7ea0*/  ISETP.GE.U32.AND P6, PT, R0, 0x7fffff0c, PT ;  /* 0x7fffff0c0000780c */ /* 0x000fe20003fc6070 */
[----:B------:R0:W2:Y:S01]  /*7eb0*/  @!P5 LDG.E.U16 R117, desc[UR16][R80.64] ;  /* 0x000000105075d981 */ /* 0x0000a2000c1e1500 */
[----:B------:R-:W-:Y:S02]  /*7ec0*/  IMAD R68, R162, 0x74, RZ ;  /* 0x00000074a2447824 */ /* 0x000fe400078e02ff */
[----:B------:R-:W-:Y:S01]  /*7ed0*/  ISETP.GE.U32.AND P5, PT, R2, 0x7fffff14, PT ;  /* 0x7fffff140200780c */ /* 0x000fe20003fa6070 */
[----:B------:R-:W-:Y:S01]  /*7ee0*/  IMAD R72, R162, 0x6c, RZ ;  /* 0x0000006ca2487824 */ /* 0x000fe200078e02ff */
[----:B------:R-:W-:Y:S01]  /*7ef0*/  PRMT R89, RZ, 0x7610, R89 ;  /* 0x00007610ff597816 */ /* 0x000fe20000000059 */
[----:B------:R-:W-:Y:S01]  /*7f00*/  IMAD.WIDE R70, R68, 0x2, R160 ;  /* 0x0000000244467825 */ /* 0x000fe200078e02a0 */
[----:B------:R-:W-:-:S02]  /*7f10*/  PRMT R88, RZ, 0x7610, R88 ;  /* 0x00007610ff587816 */ /* 0x000fc40000000058 */
[----:B------:R-:W-:Y:S01]  /*7f20*/  PRMT R91, RZ, 0x7610, R91 ;  /* 0x00007610ff5b7816 */ /* 0x000fe2000000005b */
[----:B------:R-:W-:Y:S01]  /*7f30*/  IMAD.WIDE R74, R72, 0x2, R160 ;  /* 0x00000002484a7825 */ /* 0x000fe200078e02a0 */
[----:B------:R-:W-:Y:S01]  /*7f40*/  PRMT R90, RZ, 0x7610, R90 ;  /* 0x00007610ff5a7816 */ /* 0x000fe2000000005a */
[----:B------:R-:W2:Y:S02]  /*7f50*/  @!P6 LDG.E.U16 R89, desc[UR16][R70.64] ;  /* 0x000000104659e981 */ /* 0x000ea4000c1e1500 */
[--C-:B------:R-:W-:Y:S02]  /*7f60*/  IMAD.WIDE R68, R68, 0x2, R158.reuse ;  /* 0x0000000244447825 */ /* 0x100fe400078e029e */
[----:B------:R-:W2:Y:S02]  /*7f70*/  @!P5 LDG.E.U16 R91, desc[UR16][R74.64] ;  /* 0x000000104a5bd981 */ /* 0x000ea4000c1e1500 */
[----:B------:R-:W-:Y:S02]  /*7f80*/  IMAD.WIDE R72, R72, 0x2, R158 ;  /* 0x0000000248487825 */ /* 0x000fe400078e029e */
[----:B------:R-:W2:Y:S02]  /*7f90*/  @!P6 LDG.E.U16 R88, desc[UR16][R68.64] ;  /* 0x000000104458e981 */ /* 0x000ea4000c1e1500 */
[----:B------:R-:W-:-:S02]  /*7fa0*/  VIADD R0, R155, 0xfffffffa ;  /* 0xfffffffa9b007836 */ /* 0x000fc40000000000 */
[C---:B------:R-:W-:Y:S01]  /*7fb0*/  VIADD R2, R155.reuse, 0xffffff83 ;  /* 0xffffff839b027836 */ /* 0x040fe20000000000 */
[----:B------:R-:W2:Y:S02]  /*7fc0*/  @!P5 LDG.E.U16 R90, desc[UR16][R72.64] ;  /* 0x00000010485ad981 */ /* 0x000ea4000c1e1500 */
[----:B------:R-:W-:Y:S02]  /*7fd0*/  ISETP.GE.U32.AND P6, PT, R0, 0x7fffff7b, PT ;  /* 0x7fffff7b0000780c */ /* 0x000fe40003fc6070 */
[----:B------:R-:W-:Y:S01]  /*7fe0*/  ISETP.GE.U32.AND P5, PT, R2, 0x7fffff04, PT ;  /* 0x7fffff040200780c */ /* 0x000fe20003fa6070 */
[----:B------:R-:W-:Y:S01]  /*7ff0*/  STL.64 [R1+0xd0], R60 ;  /* 0x0000d03c01007387 */ /* 0x000fe20000100a00 */
[C---:B------:R-:W-:Y:S02]  /*8000*/  IMAD R64, R162.reuse, 0x7c, RZ ;  /* 0x0000007ca2407824 */ /* 0x040fe400078e02ff */
[----:B------:R-:W-:Y:S01]  /*8010*/  IMAD R0, R162, 0x5, RZ ;  /* 0x00000005a2007824 */ /* 0x000fe200078e02ff */
[----:B------:R-:W-:Y:S01]  /*8020*/  STL.64 [R1+0xc8], R58 ;  /* 0x0000c83a01007387 */ /* 0x000fe20000100a00 */
[----:B------:R-:W-:Y:S01]  /*8030*/  PRMT R85, RZ, 0x7610, R85 ;  /* 0x00007610ff557816 */ /* 0x000fe20000000055 */
[C---:B------:R-:W-:Y:S01]  /*8040*/  IMAD.WIDE R66, R64.reuse, 0x2, R160 ;  /* 0x0000000240427825 */ /* 0x040fe200078e02a0 */
[----:B------:R-:W-:Y:S01]  /*8050*/  PRMT R84, RZ, 0x7610, R84 ;  /* 0x00007610ff547816 */ /* 0x000fe20000000054 */
[----:B------:R0:W-:Y:S01]  /*8060*/  STL.64 [R1+0x50], R56 ;  /* 0x0000503801007387 */ /* 0x0001e20000100a00 */
[----:B------:R-:W-:Y:S01]  /*8070*/  PRMT R87, RZ, 0x7610, R87 ;  /* 0x00007610ff577816 */ /* 0x000fe20000000057 */
[----:B------:R-:W-:Y:S01]  /*8080*/  IMAD.WIDE R64, R64, 0x2, R158 ;  /* 0x0000000240407825 */ /* 0x000fe200078e029e */
[----:B------:R-:W-:Y:S01]  /*8090*/  PRMT R86, RZ, 0x7610, R86 ;  /* 0x00007610ff567816 */ /* 0x000fe20000000056 */
[----:B------:R1:W-:Y:S02]  /*80a0*/  STL.64 [R1+0x48], R54 ;  /* 0x0000483601007387 */ /* 0x0003e40000100a00 */
[----:B------:R-:W-:-:S02]  /*80b0*/  VIADD R2, R155, 0xffffffea ;  /* 0xffffffea9b027836 */ /* 0x000fc40000000000 */
[----:B------:R-:W-:Y:S01]  /*80c0*/  VIADD R51, R155, 0xfffffff2 ;  /* 0xfffffff29b337836 */ /* 0x000fe20000000000 */
[----:B------:R-:W-:Y:S01]  /*80d0*/  STL.64 [R1+0x1078], R82 ;  /* 0x0010785201007387 */ /* 0x000fe20000100a00 */
[----:B0-----:R-:W-:-:S03]  /*80e0*/  IMAD.WIDE R56, R0, 0x2, R160 ;  /* 0x0000000200387825 */ /* 0x001fc600078e02a0 */
[----:B------:R-:W2:Y:S01]  /*80f0*/  @!P5 LDG.E.U16 R87, desc[UR16][R66.64] ;  /* 0x000000104257d981 */ /* 0x000ea2000c1e1500 */
[----:B-1----:R-:W-:-:S03]  /*8100*/  IMAD.WIDE R54, R0, 0x2, R158 ;  /* 0x0000000200367825 */ /* 0x002fc600078e029e */
[----:B------:R0:W-:Y:S04]  /*8110*/  STL.64 [R1+0x1088], R80 ;  /* 0x0010885001007387 */ /* 0x0001e80000100a00 */
[----:B------:R1:W-:Y:S04]  /*8120*/  STL.64 [R1+0x1098], R78 ;  /* 0x0010984e01007387 */ /* 0x0003e80000100a00 */
[----:B------:R0:W2:Y:S04]  /*8130*/  @!P6 LDG.E.U16 R85, desc[UR16][R56.64] ;  /* 0x000000103855e981 */ /* 0x0000a8000c1e1500 */
[----:B------:R0:W2:Y:S01]  /*8140*/  @!P6 LDG.E.U16 R84, desc[UR16][R54.64] ;  /* 0x000000103654e981 */ /* 0x0000a2000c1e1500 */
[----:B------:R-:W-:-:S03]  /*8150*/  ISETP.GE.U32.AND P6, PT, R2, 0x7fffff6b, PT ;  /* 0x7fffff6b0200780c */ /* 0x000fc60003fc6070 */
[----:B------:R-:W-:Y:S04]  /*8160*/  STL.64 [R1+0x10a8], R76 ;  /* 0x0010a84c01007387 */ /* 0x000fe80000100a00 */
[----:B------:R-:W2:Y:S01]  /*8170*/  @!P5 LDG.E.U16 R86, desc[UR16][R64.64] ;  /* 0x000000104056d981 */ /* 0x000ea2000c1e1500 */
[----:B------:R-:W-:-:S03]  /*8180*/  ISETP.GE.U32.AND P5, PT, R51, 0x7fffff73, PT ;  /* 0x7fffff733300780c */ /* 0x000fc60003fa6070 */
[----:B------:R-:W-:Y:S01]  /*8190*/  STL.64 [R1+0x10b8], R74 ;  /* 0x0010b84a01007387 */ /* 0x000fe20000100a00 */
[----:B------:R-:W-:-:S03]  /*81a0*/  IMAD R0, R162, 0xd, RZ ;  /* 0x0000000da2007824 */ /* 0x000fc600078e02ff */
[----:B------:R-:W-:Y:S01]  /*81b0*/  STL.64 [R1+0x10c8], R72 ;  /* 0x0010c84801007387 */ /* 0x000fe20000100a00 */
[----:B------:R-:W-:-:S03]  /*81c0*/  IMAD R2, R162, 0x15, RZ ;  /* 0x00000015a2027824 */ /* 0x000fc600078e02ff */
[----:B------:R-:W-:Y:S01]  /*81d0*/  STL.64 [R1+0x10d0], R70 ;  /* 0x0010d04601007387 */ /* 0x000fe20000100a00 */
[----:B0-----:R-:W-:-:S03]  /*81e0*/  PRMT R80, RZ, 0x7610, R80 ;  /* 0x00007610ff507816 */ /* 0x001fc60000000050 */
[----:B------:R-:W-:Y:S01]  /*81f0*/  STL.64 [R1+0x10e0], R68 ;  /* 0x0010e04401007387 */ /* 0x000fe20000100a00 */
[----:B-1----:R-:W-:-:S03]  /*8200*/  PRMT R79, RZ, 0x7610, R79 ;  /* 0x00007610ff4f7816 */ /* 0x002fc6000000004f */
        /* <DEDUP_REMOVED lines=28> */
[----:B0-----:R-:W-:-:S04]  /*83d0*/  IMAD.WIDE R60, R0, 0x2, R160 ;  /* 0x00000002003c7825 */ /* 0x001fc800078e02a0 */
[----:B-1----:R-:W-:Y:S01]  /*83e0*/  IMAD.WIDE R58, R0, 0x2, R158 ;  /* 0x00000002003a7825 */ /* 0x002fe200078e029e */
[----:B------:R0:W2:Y:S03]  /*83f0*/  @!P5 LDG.E.U16 R78, desc[UR16][R60.64] ;  /* 0x000000103c4ed981 */ /* 0x0000a6000c1e1500 */
[C---:B---3--:R-:W-:Y:S01]  /*8400*/  IMAD.WIDE R56, R2.reuse, 0x2, R160 ;  /* 0x0000000202387825 */ /* 0x048fe200078e02a0 */
[----:B------:R1:W3:Y:S03]  /*8410*/  @!P5 LDG.E.U16 R77, desc[UR16][R58.64] ;  /* 0x000000103a4dd981 */ /* 0x0002e6000c1e1500 */
        /* <DEDUP_REMOVED lines=19> */
[----:B------:R-:W-:-:S04]  /*8550*/  @!UP1 UIADD3 UR10, UPT, UPT, -UR10, 0x100000, URZ ;  /* 0x001000000a0a9890 */ /* 0x000fc8000fffe1ff */
[----:B------:R-:W-:Y:S02]  /*8560*/  @!UP1 USHF.L.U32 UR11, UR10, 0xb, URZ ;  /* 0x0000000b0a0b9899 */ /* 0x000fe400080006ff */
[----:B------:R-:W-:Y:S01]  /*8570*/  @!UP1 USHF.L.U32 UR10, UR10, 0x1, URZ ;  /* 0x000000010a0a9899 */ /* 0x000fe200080006ff */
[----:B------:R-:W2:Y:S01]  /*8580*/  @!P5 LDG.E.U16 R74, desc[UR16][R60.64] ;  /* 0x000000103c4ad981 */ /* 0x000ea2000c1e1500 */
[----:B----4-:R-:W-:Y:S01]  /*8590*/  IMAD.WIDE R56, R2, 0x2, R160 ;  /* 0x0000000202387825 */ /* 0x010fe200078e02a0 */
[----:B------:R-:W-:Y:S02]  /*85a0*/  LOP3.LUT R64, R52, 0x40, RZ, 0xc0, !PT ;  /* 0x0000004034407812 */ /* 0x000fe400078ec0ff */
[----:B------:R-:W4:Y:S01]  /*85b0*/  @!P5 LDG.E.U16 R73, desc[UR16][R58.64] ;  /* 0x000000103a49d981 */ /* 0x000f22000c1e1500 */
[----:B------:R-:W-:-:S03]  /*85c0*/  IMAD.WIDE R54, R2, 0x2, R158 ;  /* 0x0000000202367825 */ /* 0x000fc600078e029e */
[----:B------:R0:W2:Y:S01]  /*85d0*/  @!P6 LDG.E.U16 R72, desc[UR16][R56.64] ;  /* 0x000000103848e981 */ /* 0x0000a2000c1e1500 */
[C---:B------:R-:W-:Y:S02]  /*85e0*/  VIADD R0, R155.reuse, 0xffffffba ;  /* 0xffffffba9b007836 */ /* 0x040fe40000000000 */
[----:B------:R-:W-:Y:S01]  /*85f0*/  VIADD R51, R155, 0xffffffc2 ;  /* 0xffffffc29b337836 */ /* 0x000fe20000000000 */
[----:B------:R1:W2:Y:S01]  /*8600*/  @!P6 LDG.E.U16 R71, desc[UR16][R54.64] ;  /* 0x000000103647e981 */ /* 0x0002a2000c1e1500 */
[----:B------:R-:W-:Y:S01]  /*8610*/  IMAD.SHL.U32 R2, R52, 0x2, RZ ;  /* 0x0000000234027824 */ /* 0x000fe200078e00ff */
[----:B------:R-:W-:Y:S01]  /*8620*/  ISETP.GE.U32.AND P6, PT, R0, 0x7fffff3b, PT ;  /* 0x7fffff3b0000780c */ /* 0x000fe20003fc6070 */
[----:B------:R-:W-:Y:S01]  /*8630*/  IMAD R0, R162, 0x3d, RZ ;  /* 0x0000003da2007824 */ /* 0x000fe200078e02ff */
[----:B------:R-:W-:Y:S01]  /*8640*/  STL.64 [R1+0x2c0], R60 ;  /* 0x0002c03c01007387 */ /* 0x000fe20000100a00 */
[----:B------:R-:W-:Y:S02]  /*8650*/  ISETP.GE.U32.AND P5, PT, R51, 0x7fffff43, PT ;  /* 0x7fffff433300780c */ /* 0x000fe40003fa6070 */
[----:B------:R-:W-:Y:S01]  /*8660*/  LOP3.LUT R2, R2, 0x7e, RZ, 0xc0, !PT ;  /* 0x0000007e02027812 */ /* 0x000fe200078ec0ff */
[----:B------:R-:W-:Y:S01]  /*8670*/  STL.64 [R1+0x2b8], R58 ;  /* 0x0002b83a01007387 */ /* 0x000fe20000100a00 */
[----:B------:R-:W-:-:S03]  /*8680*/  VOTEU.ALL UP1, P2 ;  /* 0x0000000000ff7886 */ /* 0x000fc60001020000 */
[----:B------:R0:W-:Y:S01]  /*8690*/  STL.64 [R1+0x240], R56 ;  /* 0x0002403801007387 */ /* 0x0001e20000100a00 */
[----:B------:R-:W-:Y:S02]  /*86a0*/  PRMT R70, RZ, 0x7610, R70 ;  /* 0x00007610ff467816 */ /* 0x000fe40000000046 */
[----:B------:R-:W-:Y:S01]  /*86b0*/  PRMT R69, RZ, 0x7610, R69 ;  /* 0x00007610ff457816 */ /* 0x000fe20000000045 */
[----:B------:R1:W-:Y:S01]  /*86c0*/  STL.64 [R1+0x238], R54 ;  /* 0x0002383601007387 */ /* 0x0003e20000100a00 */
[----:B------:R-:W-:Y:S01]  /*86d0*/  VIADD R51, R155, 0xffffffb2 ;  /* 0xffffffb29b337836 */ /* 0x000fe20000000000 */
[----:B------:R0:W2:Y:S02]  /*86e0*/  @!UP1 SYNCS.EXCH.64 URZ, [UR5+0x28008], UR10 ;  /* 0x0280080a05ff95b2 */ /* 0x0000a40008000100 */
[----:B0-----:R-:W-:-:S04]  /*86f0*/  IMAD.WIDE R56, R0, 0x2, R160 ;  /* 0x0000000200387825 */ /* 0x001fc800078e02a0 */
[----:B-1----:R-:W-:Y:S01]  /*8700*/  IMAD.WIDE R54, R0, 0x2, R158 ;  /* 0x0000000200367825 */ /* 0x002fe200078e029e */
[----:B------:R0:W2:Y:S01]  /*8710*/  @!P5 LDG.E.U16 R70, desc[UR16][R56.64] ;  /* 0x000000103846d981 */ /* 0x0000a2000c1e1500 */
[----:B------:R-:W-:Y:S01]  /*8720*/  PRMT R68, RZ, 0x7610, R68 ;  /* 0x00007610ff447816 */ /* 0x000fe20000000044 */
[----:B------:R-:W1:Y:S01]  /*8730*/  LDCU UR10, c[0x0][0x3b0] ;  /* 0x00007600ff0a77ac */ /* 0x000e620008000800 */
[----:B------:R-:W-:Y:S01]  /*8740*/  IMAD R0, R64, 0x100, R2 ;  /* 0x0000010040007824 */ /* 0x000fe200078e0202 */
[----:B------:R0:W2:Y:S01]  /*8750*/  @!P5 LDG.E.U16 R69, desc[UR16][R54.64] ;  /* 0x000000103645d981 */ /* 0x0000a2000c1e1500 */
[----:B------:R-:W-:Y:S02]  /*8760*/  PRMT R67, RZ, 0x7610, R67 ;  /* 0x00007610ff437816 */ /* 0x000fe40000000043 */
[----:B------:R-:W-:Y:S01]  /*8770*/  PRMT R66, RZ, 0x7610, R66 ;  /* 0x00007610ff427816 */ /* 0x000fe20000000042 */
[----:B------:R0:W-:Y:S01]  /*8780*/  STS.U16 [R0+UR5+0x9400], R24 ;  /* 0x0094001800007988 */ /* 0x0001e20008000405 */
[----:B------:R-:W-:-:S02]  /*8790*/  ISETP.GE.U32.AND P5, PT, R51, 0x7fffff33, PT ;  /* 0x7fffff333300780c */ /* 0x000fc40003fa6070 */
[----:B------:R-:W-:Y:S01]  /*87a0*/  PRMT R65, RZ, 0x7610, R65 ;  /* 0x00007610ff417816 */ /* 0x000fe20000000041 */
[----:B------:R1:W-:Y:S01]  /*87b0*/  STL.64 [R1+0x1c0], R56 ;  /* 0x0001c03801007387 */ /* 0x0003e20000100a00 */
[C---:B------:R-:W-:Y:S01]  /*87c0*/  IMAD R60, R162.reuse, 0x5d, RZ ;  /* 0x0000005da23c7824 */ /* 0x040fe200078e02ff */
[----:B------:R-:W-:Y:S01]  /*87d0*/  PRMT R113, RZ, 0x7610, R113 ;  /* 0x00007610ff717816 */ /* 0x000fe20000000071 */
[----:B------:R-:W2:Y:S01]  /*87e0*/  LDCU UR11, c[0x0][0x3b0] ;  /* 0x00007600ff0b77ac */ /* 0x000ea20008000800 */
[----:B0-----:R-:W-:Y:S01]  /*87f0*/  IMAD R24, R162, 0x45, RZ ;  /* 0x00000045a2187824 */ /* 0x001fe200078e02ff */
[----:B------:R0:W-:Y:S03]  /*8800*/  STS.U16 [R0+UR5+0x1400], R25 ;  /* 0x0014001900007988 */ /* 0x0001e60008000405 */
[----:B------:R-:W-:-:S04]  /*8810*/  IMAD.WIDE R52, R24, 0x2, R158 ;  /* 0x0000000218347825 */ /* 0x000fc800078e029e */
[--C-:B-1----:R-:W-:Y:S01]  /*8820*/  IMAD.WIDE R56, R24, 0x2, R160.reuse ;  /* 0x0000000218387825 */ /* 0x102fe200078e02a0 */
[----:B------:R1:W-:Y:S03]  /*8830*/  STL.64 [R1+0x1b8], R54 ;  /* 0x0001b83601007387 */ /* 0x0003e60000100a00 */
[----:B------:R-:W-:Y:S02]  /*8840*/  VIADD R24, R155, 0xffffffaa ;  /* 0xffffffaa9b187836 */ /* 0x000fe40000000000 */
[----:B0-----:R-:W-:Y:S01]  /*8850*/  IMAD R25, R162, 0x4d, RZ ;  /* 0x0000004da2197824 */ /* 0x001fe200078e02ff */
[----:B------:R-:W-:Y:S04]  /*8860*/  STL.64 [R1+0x140], R56 ;  /* 0x0001403801007387 */ /* 0x000fe80000100a00 */
[----:B------:R0:W-:Y:S01]  /*8870*/  STL.64 [R1+0x138], R52 ;  /* 0x0001383401007387 */ /* 0x0001e20000100a00 */
[----:B-1----:R-:W-:-:S03]  /*8880*/  IMAD.WIDE R54, R25, 0x2, R160 ;  /* 0x0000000219367825 */ /* 0x002fc600078e02a0 */
[----:B------:R-:W2:Y:S04]  /*8890*/  @!P6 LDG.E.U16 R68, desc[UR16][R56.64] ;  /* 0x000000103844e981 */ /* 0x000ea8000c1e1500 */
[----:B------:R0:W2:Y:S01]  /*88a0*/  @!P6 LDG.E.U16 R67, desc[UR16][R52.64] ;  /* 0x000000103443e981 */ /* 0x0000a2000c1e1500 */
[----:B------:R-:W-:Y:S01]  /*88b0*/  ISETP.GE.U32.AND P6, PT, R24, 0x7fffff2b, PT ;  /* 0x7fffff2b1800780c */ /* 0x000fe20003fc6070 */
[----:B------:R-:W-:Y:S02]  /*88c0*/  VIADD R24, R155, 0xffffffa2 ;  /* 0xffffffa29b187836 */ /* 0x000fe40000000000 */
[----:B------:R1:W2:Y:S01]  /*88d0*/  @!P5 LDG.E.U16 R66, desc[UR16][R54.64] ;  /* 0x000000103642d981 */ /* 0x0002a2000c1e1500 */
[----:B0-----:R-:W-:-:S03]  /*88e0*/  IMAD.WIDE R52, R25, 0x2, R158 ;  /* 0x0000000219347825 */ /* 0x001fc600078e029e */
[----:B------:R1:W-:Y:S04]  /*88f0*/  STL.64 [R1+0xc0], R54 ;  /* 0x0000c03601007387 */ /* 0x0003e80000100a00 */
[----:B------:R0:W2:Y:S01]  /*8900*/  @!P5 LDG.E.U16 R65, desc[UR16][R52.64] ;  /* 0x000000103441d981 */ /* 0x0000a2000c1e1500 */
[----:B------:R-:W-:Y:S01]  /*8910*/  ISETP.GE.U32.AND P5, PT, R24, 0x7fffff23, PT ;  /* 0x7fffff231800780c */ /* 0x000fe20003fa6070 */
[----:B------:R-:W-:Y:S02]  /*8920*/  IMAD R24, R162, 0x55, RZ ;  /* 0x00000055a2187824 */ /* 0x000fe400078e02ff */
[----:B------:R0:W-:Y:S04]  /*8930*/  STS.U16 [R0+UR5+0x2800], R39 ;  /* 0x0028002700007988 */ /* 0x0001e80008000405 */
[----:B------:R0:W-:Y:S01]  /*8940*/  STS.U16 [R0+UR5+0xa800], R38 ;  /* 0x00a8002600007988 */ /* 0x0001e20008000405 */
[----:B-1----:R-:W-:-:S03]  /*8950*/  IMAD.WIDE R54, R24, 0x2, R160 ;  /* 0x0000000218367825 */ /* 0x002fc600078e02a0 */
[----:B------:R1:W-:Y:S01]  /*8960*/  STL.64 [R1+0xb8], R52 ;  /* 0x0000b83401007387 */ /* 0x0003e20000100a00 */
[----:B0-----:R-:W-:Y:S02]  /*8970*/  PRMT R39, RZ, 0x7610, R39 ;  /* 0x00007610ff277816 */ /* 0x001fe40000000027 */
[----:B------:R-:W-:Y:S01]  /*8980*/  PRMT R38, RZ, 0x7610, R38 ;  /* 0x00007610ff267816 */ /* 0x000fe20000000026 */
[----:B------:R0:W-:Y:S01]  /*8990*/  STS.U16 [R0+UR5+0x2c00], R37 ;  /* 0x002c002500007988 */ /* 0x0001e20008000405 */
[----:B------:R-:W-:-:S03]  /*89a0*/  IMAD.WIDE R62, R60, 0x2, R160 ;  /* 0x000000023c3e7825 */ /* 0x000fc600078e02a0 */
[----:B------:R-:W2:Y:S01]  /*89b0*/  @!P6 LDG.E.U16 R39, desc[UR16][R54.64] ;  /* 0x000000103627e981 */ /* 0x000ea2000c1e1500 */
[----:B-1----:R-:W-:-:S04]  /*89c0*/  IMAD.WIDE R52, R24, 0x2, R158 ;  /* 0x0000000218347825 */ /* 0x002fc800078e029e */
[C---:B------:R-:W-:Y:S01]  /*89d0*/  VIADD R24, R155.reuse, 0xffffff9a ;  /* 0xffffff9a9b187836 */ /* 0x040fe20000000000 */
[----:B------:R1:W2:Y:S01]  /*89e0*/  @!P6 LDG.E.U16 R38, desc[UR16][R52.64] ;  /* 0x000000103426e981 */ /* 0x0002a2000c1e1500 */
[----:B0-----:R-:W-:Y:S01]  /*89f0*/  PRMT R37, RZ, 0x7610, R37 ;  /* 0x00007610ff257816 */ /* 0x001fe20000000025 */
[----:B------:R-:W-:Y:S02]  /*8a00*/  IMAD.WIDE R60, R60, 0x2, R158 ;  /* 0x000000023c3c7825 */ /* 0x000fe400078e029e */
[----:B------:R0:W-:Y:S01]  /*8a10*/  STS.U16 [R0+UR5+0xac00], R36 ;  /* 0x00ac002400007988 */ /* 0x0001e20008000405 */
[----:B------:R-:W-:Y:S01]  /*8a20*/  ISETP.GE.U32.AND P6, PT, R24, 0x7fffff1b, PT ;  /* 0x7fffff1b1800780c */ /* 0x000fe20003fc6070 */
[----:B------:R-:W-:Y:S02]  /*8a30*/  VIADD R24, R155, 0xffffff92 ;  /* 0xffffff929b187836 */ /* 0x000fe40000000000 */
[----:B------:R-:W-:Y:S01]  /*8a40*/  IMAD R56, R162, 0x65, RZ ;  /* 0x00000065a2387824 */ /* 0x000fe200078e02ff */
[----:B------:R1:W-:Y:S04]  /*8a50*/  STS.U16 [R0+UR5+0x1000], R27 ;  /* 0x0010001b00007988 */ /* 0x0003e80008000405 */
[----:B------:R1:W-:Y:S01]  /*8a60*/  STS.U16 [R0+UR5+0x9000], R26 ;  /* 0x0090001a00007988 */ /* 0x0003e20008000405 */
[----:B0-----:R-:W-:Y:S01]  /*8a70*/  PRMT R36, RZ, 0x7610, R36 ;  /* 0x00007610ff247816 */ /* 0x001fe20000000024 */
[----:B------:R-:W-:-:S02]  /*8a80*/  IMAD.WIDE R58, R56, 0x2, R160 ;  /* 0x00000002383a7825 */ /* 0x000fc400078e02a0 */
[----:B------:R-:W2:Y:S01]  /*8a90*/  @!P5 LDG.E.U16 R37, desc[UR16][R62.64] ;  /* 0x000000103e25d981 */ /* 0x000ea2000c1e1500 */
[----:B-1----:R-:W-:Y:S01]  /*8aa0*/  PRMT R27, RZ, 0x7610, R27 ;  /* 0x00007610ff1b7816 */ /* 0x002fe2000000001b */
[----:B------:R-:W-:Y:S02]  /*8ab0*/  IMAD.WIDE R56, R56, 0x2, R158 ;  /* 0x0000000238387825 */ /* 0x000fe400078e029e */
[----:B------:R-:W2:Y:S01]  /*8ac0*/  @!P5 LDG.E.U16 R36, desc[UR16][R60.64] ;  /* 0x000000103c24d981 */ /* 0x000ea2000c1e1500 */
[----:B------:R-:W-:Y:S02]  /*8ad0*/  ISETP.GE.U32.AND P5, PT, R24, 0x7fffff13, PT ;  /* 0x7fffff131800780c */ /* 0x000fe40003fa6070 */
[----:B------:R-:W-:Y:S01]  /*8ae0*/  PRMT R26, RZ, 0x7610, R26 ;  /* 0x00007610ff1a7816 */ /* 0x000fe2000000001a */
[----:B------:R-:W-:Y:S01]  /*8af0*/  STL.64 [R1+0x40], R54 ;  /* 0x0000403601007387 */ /* 0x000fe20000100a00 */
[----:B------:R-:W-:-:S03]  /*8b00*/  VIADD R24, R155, 0xffffff8a ;  /* 0xffffff8a9b187836 */ /* 0x000fc60000000000 */
[----:B------:R0:W-:Y:S01]  /*8b10*/  STL.64 [R1+0x38], R52 ;  /* 0x0000383401007387 */ /* 0x0001e20000100a00 */
[----:B------:R-:W-:-:S03]  /*8b20*/  PRMT R25, RZ, 0x7610, R25 ;  /* 0x00007610ff197816 */ /* 0x000fc60000000019 */
[----:B------:R-:W2:Y:S04]  /*8b30*/  @!P6 LDG.E.U16 R27, desc[UR16][R58.64] ;  /* 0x000000103a1be981 */ /* 0x000ea8000c1e1500 */
[----:B------:R-:W2:Y:S01]  /*8b40*/  @!P6 LDG.E.U16 R26, desc[UR16][R56.64] ;  /* 0x00000010381ae981 */ /* 0x000ea2000c1e1500 */
[----:B------:R-:W-:Y:S01]  /*8b50*/  ISETP.GE.U32.AND P6, PT, R24, 0x7fffff0b, PT ;  /* 0x7fffff0b1800780c */ /* 0x000fe20003fc6070 */
[----:B0-----:R-:W-:Y:S01]  /*8b60*/  IMAD R52, R162, 0x6d, RZ ;  /* 0x0000006da2347824 */ /* 0x001fe200078e02ff */
[----:B------:R-:W-:Y:S01]  /*8b70*/  PRMT R24, RZ, 0x7610, R24 ;  /* 0x00007610ff187816 */ /* 0x000fe20000000018 */
[----:B------:R0:W-:Y:S02]  /*8b80*/  STS.U16 [R0+UR5+0x8c00], R28 ;  /* 0x008c001c00007988 */ /* 0x0001e40008000405 */
[----:B------:R-:W-:-:S02]  /*8b90*/  IMAD.WIDE R54, R52, 0x2, R160 ;  /* 0x0000000234367825 */ /* 0x000fc400078e02a0 */
[----:B------:R1:W-:Y:S02]  /*8ba0*/  STS.U16 [R0+UR5+0x3400], R48 ;  /* 0x0034003000007988 */ /* 0x0003e40008000405 */
[----:B------:R-:W-:Y:S02]  /*8bb0*/  IMAD.WIDE R52, R52, 0x2, R158 ;  /* 0x0000000234347825 */ /* 0x000fe400078e029e */
[----:B------:R1:W-:Y:S02]  /*8bc0*/  STS.U16 [R0+UR5+0x800], R31 ;  /* 0x0008001f00007988 */ /* 0x0003e40008000405 */
[----:B0-----:R-:W-:Y:S02]  /*8bd0*/  VIADD R28, R155, 0xffffff82 ;  /* 0xffffff829b1c7836 */ /* 0x001fe40000000000 */
[----:B------:R0:W-:Y:S01]  /*8be0*/  STS.U16 [R0+UR5+0x8800], R30 ;  /* 0x0088001e00007988 */ /* 0x0001e20008000405 */
[----:B-1----:R-:W-:-:S03]  /*8bf0*/  IMAD R48, R162, 0x75, RZ ;  /* 0x00000075a2307824 */ /* 0x002fc600078e02ff */
[----:B------:R1:W-:Y:S01]  /*8c00*/  STS.U16 [R0+UR5+0x3000], R50 ;  /* 0x0030003200007988 */ /* 0x0003e20008000405 */
[----:B------:R-:W-:-:S03]  /*8c10*/  PRMT R31, RZ, 0x7610, R31 ;  /* 0x00007610ff1f7816 */ /* 0x000fc6000000001f */
[----:B------:R1:W-:Y:S01]  /*8c20*/  STS.U16 [R0+UR5+0xb000], R49 ;  /* 0x00b0003100007988 */ /* 0x0003e20008000405 */
[----:B0-----:R-:W-:-:S03]  /*8c30*/  PRMT R30, RZ, 0x7610, R30 ;  /* 0x00007610ff1e7816 */ /* 0x001fc6000000001e */
[----:B------:R-:W2:Y:S01]  /*8c40*/  @!P5 LDG.E.U16 R25, desc[UR16][R54.64] ;  /* 0x000000103619d981 */ /* 0x000ea2000c1e1500 */
[----:B-1----:R-:W-:-:S03]  /*8c50*/  IMAD.WIDE R50, R48, 0x2, R160 ;  /* 0x0000000230327825 */ /* 0x002fc600078e02a0 */
[----:B------:R-:W2:Y:S01]  /*8c60*/  @!P5 LDG.E.U16 R24, desc[UR16][R52.64] ;  /* 0x000000103418d981 */ /* 0x000ea2000c1e1500 */
[----:B------:R-:W-:Y:S01]  /*8c70*/  ISETP.GE.U32.AND P5, PT, R28, 0x7fffff03, PT ;  /* 0x7fffff031c00780c */ /* 0x000fe20003fa6070 */
[----:B------:R-:W-:Y:S01]  /*8c80*/  IMAD.WIDE R48, R48, 0x2, R158 ;  /* 0x0000000230307825 */ /* 0x000fe200078e029e */
[----:B------:R-:W-:Y:S01]  /*8c90*/  IADD3 R28, PT, PT, R155, -0x7, RZ ;  /* 0xfffffff99b1c7810 */ /* 0x000fe20007ffe0ff */
[----:B------:R0:W-:Y:S04]  /*8ca0*/  STS.U16 [R0+UR5+0x9c00], R44 ;  /* 0x009c002c00007988 */ /* 0x0001e80008000405 */
[----:B------:R-:W2:Y:S04]  /*8cb0*/  @!P6 LDG.E.U16 R31, desc[UR16][R50.64] ;  /* 0x00000010321fe981 */ /* 0x000ea8000c1e1500 */
[----:B------:R-:W2:Y:S01]  /*8cc0*/  @!P6 LDG.E.U16 R30, desc[UR16][R48.64] ;  /* 0x00000010301ee981 */ /* 0x000ea2000c1e1500 */
[----:B0-----:R-:W-:Y:S01]  /*8cd0*/  IMAD R44, R162, 0x7d, RZ ;  /* 0x0000007da22c7824 */ /* 0x001fe200078e02ff */
[----:B------:R-:W-:-:S02]  /*8ce0*/  ISETP.GE.U32.AND P6, PT, R28, 0x7fffff7a, PT ;  /* 0x7fffff7a1c00780c */ /* 0x000fc40003fc6070 */
[----:B------:R0:W-:Y:S01]  /*8cf0*/  STS.U16 [R0+UR5+0xc00], R29 ;  /* 0x000c001d00007988 */ /* 0x0001e20008000405 */
[----:B------:R-:W-:-:S03]  /*8d00*/  PRMT R28, RZ, 0x7610, R28 ;  /* 0x00007610ff1c7816 */ /* 0x000fc6000000001c */
[----:B------:R-:W-:Y:S04]  /*8d10*/  STS.U16 [R0+UR5+0x1800], R47 ;  /* 0x0018002f00007988 */ /* 0x000fe80008000405 */
[----:B------:R1:W-:Y:S01]  /*8d20*/  STS.U16 [R0+UR5+0x9800], R46 ;  /* 0x0098002e00007988 */ /* 0x0003e20008000405 */
[----:B0-----:R-:W-:-:S03]  /*8d30*/  PRMT R29, RZ, 0x7610, R29 ;  /* 0x00007610ff1d7816 */ /* 0x001fc6000000001d */
[----:B------:R0:W-:Y:S04]  /*8d40*/  STS.U16 [R0+UR5+0x1c00], R45 ;  /* 0x001c002d00007988 */ /* 0x0001e80008000405 */
[----:B------:R0:W-:Y:S01]  /*8d50*/  STS.U16 [R0+UR5+0x8400], R32 ;  /* 0x0084002000007988 */ /* 0x0001e20008000405 */
[----:B-1----:R-:W-:-:S04]  /*8d60*/  IMAD.WIDE R46, R44, 0x2, R160 ;  /* 0x000000022c2e7825 */ /* 0x002fc800078e02a0 */
[----:B0-----:R-:W-:Y:S01]  /*8d70*/  IMAD.WIDE R44, R44, 0x2, R158 ;  /* 0x000000022c2c7825 */ /* 0x001fe200078e029e */
[----:B------:R-:W-:Y:S03]  /*8d80*/  STL.64 [R1+0x1110], R62 ;  /* 0x0011103e01007387 */ /* 0x000fe60000100a00 */
[----:B------:R-:W-:Y:S01]  /*8d90*/  VIADD R32, R155, 0xfffffff1 ;  /* 0xfffffff19b207836 */ /* 0x000fe20000000000 */
[----:B------:R-:W-:Y:S04]  /*8da0*/  STL.64 [R1+0x1120], R60 ;  /* 0x0011203c01007387 */ /* 0x000fe80000100a00 */
[----:B------:R-:W-:Y:S04]  /*8db0*/  STL.64 [R1+0x1130], R58 ;  /* 0x0011303a01007387 */ /* 0x000fe80000100a00 */
[----:B------:R0:W2:Y:S04]  /*8dc0*/  @!P5 LDG.E.U16 R29, desc[UR16][R46.64] ;  /* 0x000000102e1dd981 */ /* 0x0000a8000c1e1500 */
[----:B------:R1:W2:Y:S01]  /*8dd0*/  @!P5 LDG.E.U16 R28, desc[UR16][R44.64] ;  /* 0x000000102c1cd981 */ /* 0x0002a2000c1e1500 */
[----:B------:R-:W-:Y:S01]  /*8de0*/  ISETP.GE.U32.AND P5, PT, R32, 0x7fffff72, PT ;  /* 0x7fffff722000780c */ /* 0x000fe20003fa6070 */
[----:B------:R-:W-:-:S02]  /*8df0*/  IMAD R32, R162, 0x6, RZ ;  /* 0x00000006a2207824 */ /* 0x000fc400078e02ff */
[----:B------:R-:W-:Y:S04]  /*8e00*/  STL.64 [R1+0x1140], R56 ;  /* 0x0011403801007387 */ /* 0x000fe80000100a00 */
[----:B------:R-:W-:Y:S01]  /*8e10*/  STL [R1+0x1158], R54 ;  /* 0x0011583601007387 */ /* 0x000fe20000100800 */
[----:B------:R-:W-:-:S03]  /*8e20*/  IMAD.WIDE R118, R32, 0x2, R160 ;  /* 0x0000000220767825 */ /* 0x000fc600078e02a0 */
[----:B------:R-:W-:Y:S01]  /*8e30*/  STL [R1+0x11e8], R54 ;  /* 0x0011e83601007387 */ /* 0x000fe20000100800 */
[----:B------:R-:W-:-:S03]  /*8e40*/  IMAD.WIDE R114, R32, 0x2, R158 ;  /* 0x0000000220727825 */ /* 0x000fc600078e029e */
[----:B------:R-:W-:Y:S01]  /*8e50*/  STL [R1+0x1148], R55 ;  /* 0x0011483701007387 */ /* 0x000fe20000100800 */
[----:B------:R-:W-:-:S03]  /*8e60*/  VIADD R32, R155, 0xffffffe9 ;  /* 0xffffffe99b207836 */ /* 0x000fc60000000000 */
[----:B------:R0:W-:Y:S04]  /*8e70*/  STS.U16 [R0+UR5], R35 ;  /* 0x0000002300007988 */ /* 0x0001e80008000405 */
[----:B------:R1:W-:Y:S04]  /*8e80*/  STS.U16 [R0+UR5+0x8000], R34 ;  /* 0x0080002200007988 */ /* 0x0003e80008000405 */
[----:B------:R-:W-:Y:S01]  /*8e90*/  STL [R1+0x11d8], R55 ;  /* 0x0011d83701007387 */ /* 0x000fe20000100800 */
[----:B0-----:R-:W-:-:S03]  /*8ea0*/  PRMT R35, RZ, 0x7610, R35 ;  /* 0x00007610ff237816 */ /* 0x001fc60000000023 */
[----:B------:R-:W-:Y:S01]  /*8eb0*/  STL.64 [R1+0x1150], R52 ;  /* 0x0011503401007387 */ /* 0x000fe20000100a00 */
[----:B-1----:R-:W-:-:S03]  /*8ec0*/  PRMT R34, RZ, 0x7610, R34 ;  /* 0x00007610ff227816 */ /* 0x002fc60000000022 */
[----:B------:R-:W-:Y:S04]  /*8ed0*/  STL.64 [R1+0x1160], R50 ;  /* 0x0011603201007387 */ /* 0x000fe80000100a00 */
[----:B------:R-:W-:Y:S04]  /*8ee0*/  STL.64 [R1+0x1170], R48 ;  /* 0x0011703001007387 */ /* 0x000fe80000100a00 */
[----:B------:R0:W-:Y:S04]  /*8ef0*/  STS.U16 [R0+UR5+0xa400], R40 ;  /* 0x00a4002800007988 */ /* 0x0001e80008000405 */
[----:B------:R1:W-:Y:S04]  /*8f00*/  STL.64 [R1+0x1178], R46 ;  /* 0x0011782e01007387 */ /* 0x0003e80000100a00 */
[----:B------:R3:W-:Y:S01]  /*8f10*/  STL.64 [R1+0x1190], R44 ;  /* 0x0011902c01007387 */ /* 0x0007e20000100a00 */
[----:B0-----:R-:W-:-:S03]  /*8f20*/  IMAD R40, R162, 0xe, RZ ;  /* 0x0000000ea2287824 */ /* 0x001fc600078e02ff */
[----:B------:R-:W-:Y:S04]  /*8f30*/  STL.64 [R1+0x530], R118 ;  /* 0x0005307601007387 */ /* 0x000fe80000100a00 */
[----:B------:R-:W2:Y:S01]  /*8f40*/  @!P6 LDG.E.U16 R35, desc[UR16][R118.64] ;  /* 0x000000107623e981 */ /* 0x000ea2000c1e1500 */
[----:B-1----:R-:W-:-:S03]  /*8f50*/  IMAD.WIDE R46, R40, 0x2, R160 ;  /* 0x00000002282e7825 */ /* 0x002fc600078e02a0 */
[----:B------:R0:W-:Y:S01]  /*8f60*/  STL.64 [R1+0x528], R114 ;  /* 0x0005287201007387 */ /* 0x0001e20000100a00 */
[----:B---3--:R-:W-:-:S03]  /*8f70*/  IMAD.WIDE R44, R40, 0x2, R158 ;  /* 0x00000002282c7825 */ /* 0x008fc600078e029e */
[----:B------:R-:W3:Y:S01]  /*8f80*/  @!P6 LDG.E.U16 R34, desc[UR16][R114.64] ;  /* 0x000000107222e981 */ /* 0x000ee2000c1e1500 */
[----:B------:R-:W-:Y:S02]  /*8f90*/  ISETP.GE.U32.AND P6, PT, R32, 0x7fffff6a, PT ;  /* 0x7fffff6a2000780c */ /* 0x000fe40003fc6070 */
[----:B------:R-:W-:Y:S01]  /*8fa0*/  PRMT R32, RZ, 0x7610, R32 ;  /* 0x00007610ff207816 */ /* 0x000fe20000000020 */
[----:B------:R-:W2:Y:S04]  /*8fb0*/  LDL.LU R60, [R1+0x49c] ;  /* 0x00049c00013c7983 */ /* 0x000ea80000300800 */
[----:B------:R-:W3:Y:S04]  /*8fc0*/  LDL.LU R61, [R1+0x320] ;  /* 0x00032000013d7983 */ /* 0x000ee80000300800 */
[----:B------:R-:W4:Y:S04]  /*8fd0*/  LDL.LU R62, [R1+0x31c] ;  /* 0x00031c00013e7983 */ /* 0x000f280000300800 */
[----:B------:R1:W-:Y:S04]  /*8fe0*/  STS.U16 [R0+UR5+0x2000], R43 ;  /* 0x0020002b00007988 */ /* 0x0003e80008000405 */
[----:B------:R-:W4:Y:S04]  /*8ff0*/  LDL.LU R63, [R1+0x318] ;  /* 0x00031800013f7983 */ /* 0x000f280000300800 */
[----:B0-----:R-:W4:Y:S01]  /*9000*/  LDL.LU R115, [R1+0x2a4] ;  /* 0x0002a40001737983 */ /* 0x001f220000300800 */
[----:B-1----:R-:W-:-:S03]  /*9010*/  IMAD R43, R162, 0x16, RZ ;  /* 0x00000016a22b7824 */ /* 0x002fc600078e02ff */
[----:B------:R-:W4:Y:S04]  /*9020*/  LDL.LU R114, [R1+0x4a4] ;  /* 0x0004a40001727983 */ /* 0x000f280000300800 */
[----:B------:R-:W-:Y:S04]  /*9030*/  STL.64 [R1+0x4b0], R46 ;  /* 0x0004b02e01007387 */ /* 0x000fe80000100a00 */
[----:B------:R0:W-:Y:S04]  /*9040*/  STL.64 [R1+0x4a8], R44 ;  /* 0x0004a82c01007387 */ /* 0x0001e80000100a00 */
[----:B------:R0:W4:Y:S02]  /*9050*/  @!P5 LDG.E.U16 R32, desc[UR16][R44.64] ;  /* 0x000000102c20d981 */ /* 0x000124000c1e1500 */
[----:B0-----:R-:W-:-:S05]  /*9060*/  IMAD.WIDE R44, R43, 0x2, R160 ;  /* 0x000000022b2c7825 */ /* 0x001fca00078e02a0 */
[----:B------:R-:W-:Y:S04]  /*9070*/  STL.64 [R1+0x430], R44 ;  /* 0x0004302c01007387 */ /* 0x000fe80000100a00 */
[----:B------:R-:W4:Y:S04]  /*9080*/  LDL.LU R2, [R1+0x4a0] ;  /* 0x0004a00001027983 */ /* 0x000f280000300800 */
[----:B------:R-:W4:Y:S04]  /*9090*/  LDL.LU R83, [R1+0x498] ;  /* 0x0004980001537983 */ /* 0x000f280000300800 */
[----:B------:R-:W4:Y:S04]  /*90a0*/  LDL.LU R118, [R1+0x424] ;  /* 0x0004240001767983 */ /* 0x000f280000300800 */
[----:B------:R-:W4:Y:S04]  /*90b0*/  LDL.LU R119, [R1+0x420] ;  /* 0x0004200001777983 */ /* 0x000f280000300800 */
[----:B------:R-:W4:Y:S04]  /*90c0*/  LDL.LU R116, [R1+0x41c] ;  /* 0x00041c0001747983 */ /* 0x000f280000300800 */
[----:B------:R-:W4:Y:S01]  /*90d0*/  LDL.LU R4, [R1+0x2a0] ;  /* 0x0002a00001047983 */ /* 0x000f220000300800 */
[----:B------:R-:W0:Y:S03]  /*90e0*/  S2R R59, SR_TID.X ;  /* 0x00000000003b7919 */ /* 0x000e260000002100 */
[----:B------:R1:W-:Y:S01]  /*90f0*/  STS.U16 [R0+UR5+0xa000], R42 ;  /* 0x00a0002a00007988 */ /* 0x0003e20008000405 */
[----:B------:R-:W-:-:S03]  /*9100*/  IMAD.WIDE R48, R43, 0x2, R158 ;  /* 0x000000022b307825 */ /* 0x000fc600078e029e */
[----:B------:R1:W-:Y:S02]  /*9110*/  STS.U16 [R0+UR5+0x2400], R41 ;  /* 0x0024002900007988 */ /* 0x0003e40008000405 */
[----:B-1----:R-:W-:Y:S02]  /*9120*/  PRMT R42, RZ, 0x7610, R42 ;  /* 0x00007610ff2a7816 */ /* 0x002fe4000000002a */
[----:B------:R1:W-:Y:S01]  /*9130*/  STS.U16 [R0+UR5+0x400], R33 ;  /* 0x0004002100007988 */ /* 0x0003e20008000405 */
[----:B------:R-:W-:-:S03]  /*9140*/  PRMT R41, RZ, 0x7610, R41 ;  /* 0x00007610ff297816 */ /* 0x000fc60000000029 */
[----:B------:R0:W4:Y:S04]  /*9150*/  @!P6 LDG.E.U16 R42, desc[UR16][R44.64] ;  /* 0x000000102c2ae981 */ /* 0x000128000c1e1500 */
[----:B------:R0:W-:Y:S01]  /*9160*/  STL.64 [R1+0x428], R48 ;  /* 0x0004283001007387 */ /* 0x0001e20000100a00 */
[----:B-1----:R-:W-:-:S03]  /*9170*/  PRMT R33, RZ, 0x7610, R33 ;  /* 0x00007610ff217816 */ /* 0x002fc60000000021 */
[----:B------:R1:W4:Y:S01]  /*9180*/  @!P6 LDG.E.U16 R41, desc[UR16][R48.64] ;  /* 0x000000103029e981 */ /* 0x000322000c1e1500 */
[----:B0-----:R-:W-:-:S03]  /*9190*/  IMAD R44, R162, 0x1e, RZ ;  /* 0x0000001ea22c7824 */ /* 0x001fc600078e02ff */
[----:B------:R0:W4:Y:S01]  /*91a0*/  @!P5 LDG.E.U16 R33, desc[UR16][R46.64] ;  /* 0x000000102e21d981 */ /* 0x000122000c1e1500 */
[----:B------:R-:W-:Y:S01]  /*91b0*/  SHF.R.U32.HI R59, RZ, 0x5, R59 ;  /* 0x00000005ff3b7819 */ /* 0x000fe2000001163b */
[----:B-1----:R-:W-:Y:S01]  /*91c0*/  IMAD.MOV.U32 R49, RZ, RZ, R5 ;  /* 0x000000ffff317224 */ /* 0x002fe200078e0005 */
[----:B------:R-:W-:Y:S01]  /*91d0*/  LOP3.LUT R5, R0, 0x10, RZ, 0x3c, !PT ;  /* 0x0000001000057812 */ /* 0x000fe200078e3cff */
[----:B0-----:R-:W-:-:S05]  /*91e0*/  IMAD.WIDE R46, R44, 0x2, R160 ;  /* 0x000000022c2e7825 */ /* 0x001fca00078e02a0 */
[----:B------:R-:W-:Y:S01]  /*91f0*/  STL.64 [R1+0x3b0], R46 ;  /* 0x0003b02e01007387 */ /* 0x000fe20000100a00 */
[----:B------:R-:W-:Y:S01]  /*9200*/  @!P1 IMAD.MOV R49, RZ, RZ, -R49 ;  /* 0x000000ffff319224 */ /* 0x000fe200078e0a31 */
[----:B------:R-:W-:Y:S02]  /*9210*/  ISETP.NE.U32.AND P1, PT, R59, RZ, PT ;  /* 0x000000ff3b00720c */ /* 0x000fe40003f25070 */
[----:B--2---:R-:W-:Y:S04]  /*9220*/  STS.U16 [R0+UR5+0xb400], R60 ;  /* 0x00b4003c00007988 */ /* 0x004fe80008000405 */
[----:B---3--:R-:W-:Y:S04]  /*9230*/  STS.U16 [R0+UR5+0x3800], R61 ;  /* 0x0038003d00007988 */ /* 0x008fe80008000405 */
[----:B----4-:R-:W-:Y:S04]  /*9240*/  STS.U16 [R0+UR5+0xb800], R62 ;  /* 0x00b8003e00007988 */ /* 0x010fe80008000405 */
[----:B------:R-:W-:Y:S04]  /*9250*/  STS.U16 [R0+UR5+0x3c00], R63 ;  /* 0x003c003f00007988 */ /* 0x000fe80008000405 */
[----:B------:R-:W-:Y:S04]  /*9260*/  STS.U16 [R0+UR5+0xbc00], R115 ;  /* 0x00bc007300007988 */ /* 0x000fe80008000405 */
[----:B------:R0:W-:Y:S04]  /*9270*/  STS.U16 [R5+UR5+0x480], R114 ;  /* 0x0004807205007988 */ /* 0x0001e80008000405 */
[----:B0-----:R-:W2:Y:S04]  /*9280*/  LDL.LU R114, [R1+0x29c] ;  /* 0x00029c0001727983 */ /* 0x001ea80000300800 */
[----:B------:R-:W3:Y:S04]  /*9290*/  LDL.LU R115, [R1+0x298] ;  /* 0x0002980001737983 */ /* 0x000ee80000300800 */
[----:B------:R-:W4:Y:S04]  /*92a0*/  LDL.LU R58, [R1+0x234] ;  /* 0x00023400013a7983 */ /* 0x000f280000300800 */
[----:B------:R-:W4:Y:S04]  /*92b0*/  LDL.LU R59, [R1+0x21c] ;  /* 0x00021c00013b7983 */ /* 0x000f280000300800 */
[----:B------:R-:W4:Y:S04]  /*92c0*/  LDL.LU R60, [R1+0x218] ;  /* 0x00021800013c7983 */ /* 0x000f280000300800 */
[----:B------:R-:W4:Y:S04]  /*92d0*/  LDL.LU R61, [R1+0x1b0] ;  /* 0x0001b000013d7983 */ /* 0x000f280000300800 */
[----:B------:R-:W-:Y:S04]  /*92e0*/  STS.U16 [R5+UR5+0x8480], R2 ;  /* 0x0084800205007988 */ /* 0x000fe80008000405 */
[----:B------:R-:W-:Y:S04]  /*92f0*/  STS.U16 [R5+UR5+0x880], R83 ;  /* 0x0008805305007988 */ /* 0x000fe80008000405 */
[----:B------:R-:W-:Y:S04]  /*9300*/  STS.U16 [R5+UR5+0x8880], R118 ;  /* 0x0088807605007988 */ /* 0x000fe80008000405 */
[----:B------:R-:W4:Y:S04]  /*9310*/  LDL.LU R62, [R1+0x1ac] ;  /* 0x0001ac00013e7983 */ /* 0x000f280000300800 */
[----:B------:R-:W-:Y:S04]  /*9320*/  STS.U16 [R5+UR5+0xc80], R119 ;  /* 0x000c807705007988 */ /* 0x000fe80008000405 */
[----:B------:R-:W4:Y:S04]  /*9330*/  LDL.LU R63, [R1+0x124] ;  /* 0x00012400013f7983 */ /* 0x000f280000300800 */
[----:B------:R0:W-:Y:S04]  /*9340*/  STS.U16 [R5+UR5+0x8c80], R116 ;  /* 0x008c807405007988 */ /* 0x0001e80008000405 */
[----:B------:R1:W-:Y:S04]  /*9350*/  STS.U16 [R5+UR5+0x1080], R4 ;  /* 0x0010800405007988 */ /* 0x0003e80008000405 */
[----:B0-----:R-:W4:Y:S04]  /*9360*/  LDL.LU R116, [R1+0x120] ;  /* 0x0001200001747983 */ /* 0x001f280000300800 */
[----:B-1----:R-:W4:Y:S01]  /*9370*/  LDL.LU R4, [R1+0x11c] ;  /* 0x00011c0001047983 */ /* 0x002f220000300800 */
[----:B------:R-:W-:-:S03]  /*9380*/  VIADD R40, R155, 0xffffffe1 ;  /* 0xffffffe19b287836 */ /* 0x000fc60000000000 */
[----:B------:R-:W4:Y:S02]  /*9390*/  LDL.LU R2, [R1+0x118] ;  /* 0x0001180001027983 */ /* 0x000f240000300800 */
[----:B------:R-:W-:Y:S02]  /*93a0*/  ISETP.GE.U32.AND P5, PT, R40, 0x7fffff62, PT ;  /* 0x7fffff622800780c */ /* 0x000fe40003fa6070 */
[----:B------:R-:W-:Y:S01]  /*93b0*/  PRMT R40, RZ, 0x7610, R40 ;  /* 0x00007610ff287816 */ /* 0x000fe20000000028 */
[----:B------:R-:W4:Y:S04]  /*93c0*/  LDL.LU R43, [R1+0xb4] ;  /* 0x0000b400012b7983 */ /* 0x000f280000300800 */
[----:B------:R-:W4:Y:S06]  /*93d0*/  LDL.LU R45, [R1+0xb0] ;  /* 0x0000b000012d7983 */ /* 0x000f2c0000300800 */
[----:B------:R0:W4:Y:S04]  /*93e0*/  @!P5 LDG.E.U16 R40, desc[UR16][R46.64] ;  /* 0x000000102e28d981 */ /* 0x000128000c1e1500 */
[----:B------:R-:W4:Y:S04]  /*93f0*/  LDL.LU R46, [R1+0xac] ;  /* 0x0000ac00012e7983 */ /* 0x000f280000300800 */
        /* <DEDUP_REMOVED lines=11> */
[----:B--2---:R1:W-:Y:S04]  /*94b0*/  STS.U16 [R5+UR5+0x9080], R114 ;  /* 0x0090807205007988 */ /* 0x0043e80008000405 */
[----:B---3--:R2:W-:Y:S04]  /*94c0*/  STS.U16 [R5+UR5+0x1480], R115 ;  /* 0x0014807305007988 */ /* 0x0085e80008000405 */
[----:B----4-:R3:W-:Y:S04]  /*94d0*/  STS.U16 [R5+UR5+0x9480], R58 ;  /* 0x0094803a05007988 */ /* 0x0107e80008000405 */
[----:B-1----:R-:W4:Y:S04]  /*94e0*/  LDL.LU R114, [R1+0x1340] ;  /* 0x0013400001727983 */ /* 0x002f280000300800 */
[----:B--2---:R-:W2:Y:S04]  /*94f0*/  LDL.LU R115, [R1+0x133c] ;  /* 0x00133c0001737983 */ /* 0x004ea80000300800 */
[----:B------:R1:W-:Y:S04]  /*9500*/  STS.U16 [R5+UR5+0x1880], R59 ;  /* 0x0018803b05007988 */ /* 0x0003e80008000405 */
[----:B---3--:R-:W3:Y:S04]  /*9510*/  LDL.LU R58, [R1+0x1a8] ;  /* 0x0001a800013a7983 */ /* 0x008ee80000300800 */
[----:B------:R0:W-:Y:S04]  /*9520*/  STS.U16 [R5+UR5+0x9880], R60 ;  /* 0x0098803c05007988 */ /* 0x0001e80008000405 */
[----:B-1----:R-:W2:Y:S04]  /*9530*/  LDL.LU R59, [R1+0x1a4] ;  /* 0x0001a400013b7983 */ /* 0x002ea80000300800 */
[----:B------:R1:W-:Y:S04]  /*9540*/  STS.U16 [R5+UR5+0x1c80], R61 ;  /* 0x001c803d05007988 */ /* 0x0003e80008000405 */
[----:B0-----:R-:W4:Y:S04]  /*9550*/  LDL.LU R60, [R1+0x1a0] ;  /* 0x0001a000013c7983 */ /* 0x001f280000300800 */
[----:B------:R0:W-:Y:S04]  /*9560*/  STS.U16 [R5+UR5+0x9c80], R62 ;  /* 0x009c803e05007988 */ /* 0x0001e80008000405 */
[----:B-1----:R-:W4:Y:S04]  /*9570*/  LDL.LU R61, [R1+0x19c] ;  /* 0x00019c00013d7983 */ /* 0x002f280000300800 */
[----:B------:R1:W-:Y:S04]  /*9580*/  STS.U16 [R5+UR5+0x2080], R63 ;  /* 0x0020803f05007988 */ /* 0x0003e80008000405 */
[----:B0-----:R-:W4:Y:S04]  /*9590*/  LDL.LU R62, [R1+0x198] ;  /* 0x00019800013e7983 */ /* 0x001f280000300800 */
[----:B------:R0:W-:Y:S04]  /*95a0*/  STS.U16 [R5+UR5+0xa080], R116 ;  /* 0x00a0807405007988 */ /* 0x0001e80008000405 */
[----:B-1----:R-:W4:Y:S04]  /*95b0*/  LDL.LU R63, [R1+0x134] ;  /* 0x00013400013f7983 */ /* 0x002f280000300800 */
[----:B------:R1:W-:Y:S04]  /*95c0*/  STS.U16 [R5+UR5+0x2480], R4 ;  /* 0x0024800405007988 */ /* 0x0003e80008000405 */
[----:B0-----:R-:W4:Y:S04]  /*95d0*/  LDL.LU R116, [R1+0x1338] ;  /* 0x0013380001747983 */ /* 0x001f280000300800 */
[----:B-1----:R-:W4:Y:S04]  /*95e0*/  LDL.LU R4, [R1+0x1334] ;  /* 0x0013340001047983 */ /* 0x002f280000300800 */
[----:B------:R-:W-:Y:S04]  /*95f0*/  STS.U16 [R5+UR5+0xa480], R2 ;  /* 0x00a4800205007988 */ /* 0x000fe80008000405 */
[----:B------:R0:W-:Y:S04]  /*9600*/  STS.U16 [R5+UR5+0x2880], R43 ;  /* 0x0028802b05007988 */ /* 0x0001e80008000405 */
[----:B------:R1:W-:Y:S04]  /*9610*/  STS.U16 [R5+UR5+0xa880], R45 ;  /* 0x00a8802d05007988 */ /* 0x0003e80008000405 */
[----:B------:R0:W-:Y:S04]  /*9620*/  STS.U16 [R5+UR5+0x2c80], R46 ;  /* 0x002c802e05007988 */ /* 0x0001e80008000405 */
[----:B------:R1:W-:Y:S04]  /*9630*/  STS.U16 [R5+UR5+0xac80], R47 ;  /* 0x00ac802f05007988 */ /* 0x0003e80008000405 */
[----:B------:R-:W-:Y:S04]  /*9640*/  STS.U16 [R5+UR5+0x3080], R48 ;  /* 0x0030803005007988 */ /* 0x000fe80008000405 */
[----:B------:R-:W-:Y:S01]  /*9650*/  STS.U16 [R5+UR5+0xb080], R50 ;  /* 0x00b0803205007988 */ /* 0x000fe20008000405 */
[----:B0-----:R-:W-:-:S03]  /*9660*/  LOP3.LUT R43, R0, 0x20, RZ, 0x3c, !PT ;  /* 0x00000020002b7812 */ /* 0x001fc600078e3cff */
[----:B------:R-:W-:Y:S04]  /*9670*/  STS.U16 [R5+UR5+0x3480], R51 ;  /* 0x0034803305007988 */ /* 0x000fe80008000405 */
[----:B------:R-:W-:Y:S04]  /*9680*/  STS.U16 [R5+UR5+0xb480], R52 ;  /* 0x00b4803405007988 */ /* 0x000fe80008000405 */
[----:B------:R-:W-:Y:S04]  /*9690*/  STS.U16 [R5+UR5+0x3880], R53 ;  /* 0x0038803505007988 */ /* 0x000fe80008000405 */
[----:B------:R-:W-:Y:S04]  /*96a0*/  STS.U16 [R5+UR5+0xb880], R56 ;  /* 0x00b8803805007988 */ /* 0x000fe80008000405 */
[----:B------:R-:W-:Y:S04]  /*96b0*/  STS.U16 [R5+UR5+0x3c80], R57 ;  /* 0x003c803905007988 */ /* 0x000fe80008000405 */
[----:B------:R0:W-:Y:S04]  /*96c0*/  STS.U16 [R5+UR5+0xbc80], R83 ;  /* 0x00bc805305007988 */ /* 0x0001e80008000405 */
[----:B------:R0:W-:Y:S04]  /*96d0*/  STS.U16 [R5+UR5+0x80], R118 ;  /* 0x0000807605007988 */ /* 0x0001e80008000405 */
[----:B------:R0:W-:Y:S04]  /*96e0*/  STS.U16 [R5+UR5+0x8080], R119 ;  /* 0x0080807705007988 */ /* 0x0001e80008000405 */
[----:B-1----:R-:W4:Y:S04]  /*96f0*/  LDL.LU R45, [R1+0x230] ;  /* 0x00023000012d7983 */ /* 0x002f280000300800 */
[----:B------:R-:W4:Y:S04]  /*9700*/  LDL.LU R46, [R1+0x22c] ;  /* 0x00022c00012e7983 */ /* 0x000f280000300800 */
[----:B------:R-:W4:Y:S04]  /*9710*/  LDL.LU R47, [R1+0x228] ;  /* 0x00022800012f7983 */ /* 0x000f280000300800 */
[----:B0-----:R-:W4:Y:S04]  /*9720*/  LDL.LU R83, [R1+0x224] ;  /* 0x0002240001537983 */ /* 0x001f280000300800 */
[----:B------:R-:W4:Y:S04]  /*9730*/  LDL.LU R118, [R1+0x220] ;  /* 0x0002200001767983 */ /* 0x000f280000300800 */
[----:B------:R-:W4:Y:S04]  /*9740*/  LDL.LU R119, [R1+0x1b4] ;  /* 0x0001b40001777983 */ /* 0x000f280000300800 */
[----:B---3--:R-:W-:Y:S04]  /*9750*/  STS.U16 [R43+UR5+0x100], R58 ;  /* 0x0001003a2b007988 */ /* 0x008fe80008000405 */
[----:B--2---:R-:W-:Y:S04]  /*9760*/  STS.U16 [R43+UR5+0x8100], R59 ;  /* 0x0081003b2b007988 */ /* 0x004fe80008000405 */
[----:B----4-:R-:W-:Y:S04]  /*9770*/  STS.U16 [R43+UR5+0x500], R60 ;  /* 0x0005003c2b007988 */ /* 0x010fe80008000405 */
[----:B------:R-:W-:Y:S04]  /*9780*/  STS.U16 [R43+UR5+0x8500], R61 ;  /* 0x0085003d2b007988 */ /* 0x000fe80008000405 */
[----:B------:R-:W-:Y:S04]  /*9790*/  STS.U16 [R43+UR5+0x900], R62 ;  /* 0x0009003e2b007988 */ /* 0x000fe80008000405 */
[----:B------:R-:W-:Y:S04]  /*97a0*/  STS.U16 [R43+UR5+0x8900], R63 ;  /* 0x0089003f2b007988 */ /* 0x000fe80008000405 */
[----:B------:R0:W-:Y:S04]  /*97b0*/  STS.U16 [R43+UR5+0xd00], R4 ;  /* 0x000d00042b007988 */ /* 0x0001e80008000405 */
[----:B0-----:R-:W2:Y:S04]  /*97c0*/  LDL.LU R4, [R1+0x1330] ;  /* 0x0013300001047983 */ /* 0x001ea80000300800 */
[----:B------:R-:W3:Y:S04]  /*97d0*/  LDL.LU R50, [R1+0x418] ;  /* 0x0004180001327983 */ /* 0x000ee80000300800 */
[----:B------:R-:W4:Y:S04]  /*97e0*/  LDL.LU R51, [R1+0x3ac] ;  /* 0x0003ac0001337983 */ /* 0x000f280000300800 */
[----:B------:R-:W3:Y:S04]  /*97f0*/  LDL.LU R52, [R1+0x3a8] ;  /* 0x0003a80001347983 */ /* 0x000ee80000300800 */
[----:B------:R-:W3:Y:S01]  /*9800*/  LDL.LU R53, [R1+0x3a4] ;  /* 0x0003a40001357983 */ /* 0x000ee20000300800 */
[----:B------:R-:W-:-:S03]  /*9810*/  PRMT R115, RZ, 0x7610, R115 ;  /* 0x00007610ff737816 */ /* 0x000fc60000000073 */
[----:B------:R-:W3:Y:S04]  /*9820*/  LDL.LU R56, [R1+0x3a0] ;  /* 0x0003a00001387983 */ /* 0x000ee80000300800 */
[----:B------:R-:W3:Y:S04]  /*9830*/  LDL.LU R57, [R1+0x39c] ;  /* 0x00039c0001397983 */ /* 0x000ee80000300800 */
[----:B------:R-:W3:Y:S04]  /*9840*/  LDL.LU R58, [R1+0x398] ;  /* 0x00039800013a7983 */ /* 0x000ee80000300800 */
[----:B------:R-:W3:Y:S04]  /*9850*/  LDL.LU R59, [R1+0x334] ;  /* 0x00033400013b7983 */ /* 0x000ee80000300800 */
[----:B------:R-:W3:Y:S04]  /*9860*/  LDL.LU R60, [R1+0x330] ;  /* 0x00033000013c7983 */ /* 0x000ee80000300800 */
[----:B------:R-:W3:Y:S04]  /*9870*/  LDL.LU R61, [R1+0x32c] ;  /* 0x00032c00013d7983 */ /* 0x000ee80000300800 */
[----:B------:R-:W3:Y:S04]  /*9880*/  LDL.LU R62, [R1+0x328] ;  /* 0x00032800013e7983 */ /* 0x000ee80000300800 */
[----:B------:R-:W3:Y:S04]  /*9890*/  LDL.LU R63, [R1+0x324] ;  /* 0x00032400013f7983 */ /* 0x000ee80000300800 */
[----:B------:R-:W-:Y:S04]  /*98a0*/  STS.U16 [R43+UR5+0x8d00], R45 ;  /* 0x008d002d2b007988 */ /* 0x000fe80008000405 */
[----:B------:R-:W-:Y:S04]  /*98b0*/  STS.U16 [R43+UR5+0x1100], R46 ;  /* 0x0011002e2b007988 */ /* 0x000fe80008000405 */
[----:B------:R-:W-:Y:S04]  /*98c0*/  STS.U16 [R43+UR5+0x9100], R47 ;  /* 0x0091002f2b007988 */ /* 0x000fe80008000405 */
[----:B------:R-:W-:Y:S04]  /*98d0*/  STS.U16 [R43+UR5+0x1500], R83 ;  /* 0x001500532b007988 */ /* 0x000fe80008000405 */
[----:B------:R-:W-:Y:S04]  /*98e0*/  STS.U16 [R43+UR5+0x9500], R118 ;  /* 0x009500762b007988 */ /* 0x000fe80008000405 */
[----:B------:R0:W-:Y:S01]  /*98f0*/  STS.U16 [R43+UR5+0x1900], R119 ;  /* 0x001900772b007988 */ /* 0x0001e20008000405 */
[----:B--2---:R-:W-:-:S02]  /*9900*/  IMAD.MOV.U32 R48, RZ, RZ, R4 ;  /* 0x000000ffff307224 */ /* 0x004fc400078e0004 */
[----:B------:R-:W-:Y:S02]  /*9910*/  VIADD R4, R155, 0xfffffff8 ;  /* 0xfffffff89b047836 */ /* 0x000fe40000000000 */
[----:B------:R-:W-:-:S03]  /*9920*/  @!P0 IMAD.MOV R48, RZ, RZ, -R48 ;  /* 0x000000ffff308224 */ /* 0x000fc600078e0a30 */
[----:B------:R-:W-:Y:S01]  /*9930*/  ISETP.GE.U32.AND P0, PT, R4, 0x7fffff79, PT ;  /* 0x7fffff790400780c */ /* 0x000fe20003f06070 */
[----:B------:R-:W-:-:S04]  /*9940*/  IMAD R4, R162, 0x7, RZ ;  /* 0x00000007a2047824 */ /* 0x000fc800078e02ff */
[----:B0-----:R-:W-:-:S04]  /*9950*/  IMAD.WIDE R118, R4, 0x2, R160 ;  /* 0x0000000204767825 */ /* 0x001fc800078e02a0 */
[----:B------:R-:W-:Y:S01]  /*9960*/  IMAD.WIDE R46, R4, 0x2, R158 ;  /* 0x00000002042e7825 */ /* 0x000fe200078e029e */
[----:B------:R0:W-:Y:S04]  /*9970*/  STL.64 [R1+0x520], R118 ;  /* 0x0005207601007387 */ /* 0x0001e80000100a00 */
[----:B------:R-:W2:Y:S04]  /*9980*/  @!P0 LDG.E.U16 R115, desc[UR16][R118.64] ;  /* 0x0000001076738981 */ /* 0x000ea8000c1e1500 */
[----:B0-----:R-:W2:Y:S04]  /*9990*/  LDL.LU.64 R118, [R1+0x1328] ;  /* 0x0013280001767983 */ /* 0x001ea80000300a00 */
[----:B------:R0:W-:Y:S04]  /*99a0*/  STL.64 [R1+0x518], R46 ;  /* 0x0005182e01007387 */ /* 0x0001e80000100a00 */
[----:B------:R-:W2:Y:S01]  /*99b0*/  LDL.LU R83, [R1+0x638] ;  /* 0x0006380001537983 */ /* 0x000ea20000300800 */
[C---:B------:R-:W-:Y:S01]  /*99c0*/  VIADD R5, R155.reuse, 0xfffffff0 ;  /* 0xfffffff09b057836 */ /* 0x040fe20000000000 */
[----:B------:R-:W-:Y:S01]  /*99d0*/  PRMT R114, RZ, 0x7610, R114 ;  /* 0x00007610ff727816 */ /* 0x000fe20000000072 */
[----:B------:R-:W-:-:S03]  /*99e0*/  VIADD R4, R155, 0xffffffe8 ;  /* 0xffffffe89b047836 */ /* 0x000fc60000000000 */
[----:B------:R-:W-:Y:S02]  /*99f0*/  ISETP.GE.U32.AND P6, PT, R5, 0x7fffff71, PT ;  /* 0x7fffff710500780c */ /* 0x000fe40003fc6070 */
[----:B------:R0:W2:Y:S01]  /*9a00*/  @!P0 LDG.E.U16 R114, desc[UR16][R46.64] ;  /* 0x000000102e728981 */ /* 0x0000a2000c1e1500 */
[----:B------:R-:W-:Y:S01]  /*9a10*/  ISETP.GE.U32.AND P0, PT, R4, 0x7fffff69, PT ;  /* 0x7fffff690400780c */ /* 0x000fe20003f06070 */
[----:B------:R-:W-:Y:S02]  /*9a20*/  IMAD R4, R162, 0xf, RZ ;  /* 0x0000000fa2047824 */ /* 0x000fe400078e02ff */
[----:B---3--:R-:W-:Y:S01]  /*9a30*/  STS.U16 [R43+UR5+0x9900], R50 ;  /* 0x009900322b007988 */ /* 0x008fe20008000405 */
[----:B------:R-:W-:-:S03]  /*9a40*/  PRMT R112, RZ, 0x7610, R112 ;  /* 0x00007610ff707816 */ /* 0x000fc60000000070 */
[----:B----4-:R-:W-:Y:S04]  /*9a50*/  STS.U16 [R43+UR5+0x1d00], R51 ;  /* 0x001d00332b007988 */ /* 0x010fe80008000405 */
[----:B------:R-:W-:Y:S01]  /*9a60*/  STS.U16 [R43+UR5+0x9d00], R52 ;  /* 0x009d00342b007988 */ /* 0x000fe20008000405 */
[----:B0-----:R-:W-:-:S03]  /*9a70*/  IMAD.WIDE R46, R4, 0x2, R158 ;  /* 0x00000002042e7825 */ /* 0x001fc600078e029e */
[----:B------:R0:W-:Y:S01]  /*9a80*/  STS.U16 [R43+UR5+0x2100], R53 ;  /* 0x002100352b007988 */ /* 0x0001e20008000405 */
[----:B------:R-:W-:Y:S01]  /*9a90*/  IMAD R5, R162, 0x17, RZ ;  /* 0x00000017a2057824 */ /* 0x000fe200078e02ff */
[----:B------:R-:W-:Y:S02]  /*9aa0*/  PRMT R111, RZ, 0x7610, R111 ;  /* 0x00007610ff6f7816 */ /* 0x000fe4000000006f */
[----:B------:R-:W-:Y:S01]  /*9ab0*/  STS.U16 [R43+UR5+0xa100], R56 ;  /* 0x00a100382b007988 */ /* 0x000fe20008000405 */
[----:B------:R-:W-:-:S03]  /*9ac0*/  PRMT R110, RZ, 0x7610, R110 ;  /* 0x00007610ff6e7816 */ /* 0x000fc6000000006e */
[----:B------:R1:W3:Y:S01]  /*9ad0*/  @!P6 LDG.E.U16 R112, desc[UR16][R46.64] ;  /* 0x000000102e70e981 */ /* 0x0002e2000c1e1500 */
[----:B0-----:R-:W-:-:S04]  /*9ae0*/  IMAD.WIDE R52, R4, 0x2, R160 ;  /* 0x0000000204347825 */ /* 0x001fc800078e02a0 */
[----:B------:R-:W-:Y:S01]  /*9af0*/  VIADD R4, R155, 0xffffffe0 ;  /* 0xffffffe09b047836 */ /* 0x000fe20000000000 */
[----:B------:R-:W-:Y:S01]  /*9b00*/  STS.U16 [R43+UR5+0x2500], R57 ;  /* 0x002500392b007988 */ /* 0x000fe20008000405 */
[----:B------:R-:W-:-:S03]  /*9b10*/  IMAD.WIDE R50, R5, 0x2, R160 ;  /* 0x0000000205327825 */ /* 0x000fc600078e02a0 */
[----:B------:R-:W-:Y:S04]  /*9b20*/  STL.64 [R1+0x4a0], R52 ;  /* 0x0004a03401007387 */ /* 0x000fe80000100a00 */
[----:B------:R-:W-:Y:S04]  /*9b30*/  STS.U16 [R43+UR5+0xa500], R58 ;  /* 0x00a5003a2b007988 */ /* 0x000fe80008000405 */
[----:B------:R1:W-:Y:S04]  /*9b40*/  STL.64 [R1+0x498], R46 ;  /* 0x0004982e01007387 */ /* 0x0003e80000100a00 */
[----:B------:R-:W4:Y:S01]  /*9b50*/  @!P6 LDG.E.U16 R113, desc[UR16][R52.64] ;  /* 0x000000103471e981 */ /* 0x000f22000c1e1500 */
[----:B------:R-:W-:Y:S01]  /*9b60*/  ISETP.GE.U32.AND P6, PT, R4, 0x7fffff61, PT ;  /* 0x7fffff610400780c */ /* 0x000fe20003fc6070 */
[----:B------:R-:W-:-:S02]  /*9b70*/  VIADD R4, R155, 0xffffffd9 ;  /* 0xffffffd99b047836 */ /* 0x000fc40000000000 */
[----:B------:R-:W-:Y:S01]  /*9b80*/  STS.U16 [R43+UR5+0x2900], R59 ;  /* 0x0029003b2b007988 */ /* 0x000fe20008000405 */
[----:B-1----:R-:W-:-:S03]  /*9b90*/  IMAD.WIDE R46, R5, 0x2, R158 ;  /* 0x00000002052e7825 */ /* 0x002fc600078e029e */
[----:B------:R-:W-:Y:S04]  /*9ba0*/  STS.U16 [R43+UR5+0xa900], R60 ;  /* 0x00a9003c2b007988 */ /* 0x000fe80008000405 */
[----:B------:R-:W-:Y:S04]  /*9bb0*/  STS.U16 [R43+UR5+0x2d00], R61 ;  /* 0x002d003d2b007988 */ /* 0x000fe80008000405 */
[----:B------:R-:W-:Y:S04]  /*9bc0*/  STS.U16 [R43+UR5+0xad00], R62 ;  /* 0x00ad003e2b007988 */ /* 0x000fe80008000405 */
[----:B------:R-:W-:Y:S04]  /*9bd0*/  STS.U16 [R43+UR5+0x3100], R63 ;  /* 0x0031003f2b007988 */ /* 0x000fe80008000405 */
[----:B------:R-:W-:Y:S04]  /*9be0*/  STL.64 [R1+0x420], R50 ;  /* 0x0004203201007387 */ /* 0x000fe80000100a00 */
[----:B------:R-:W3:Y:S04]  /*9bf0*/  @!P0 LDG.E.U16 R111, desc[UR16][R50.64] ;  /* 0x00000010326f8981 */ /* 0x000ee8000c1e1500 */
[----:B------:R-:W3:Y:S01]  /*9c00*/  @!P0 LDG.E.U16 R110, desc[UR16][R46.64] ;  /* 0x000000102e6e8981 */ /* 0x000ee2000c1e1500 */
[----:B------:R-:W-:-:S02]  /*9c10*/  ISETP.GE.U32.AND P0, PT, R4, 0x7fffff5a, PT ;  /* 0x7fffff5a0400780c */ /* 0x000fc40003f06070 */
[C---:B------:R-:W-:Y:S01]  /*9c20*/  LOP3.LUT R4, R0.reuse, 0x30, RZ, 0x3c, !PT ;  /* 0x0000003000047812 */ /* 0x040fe200078e3cff */
[----:B------:R-:W-:Y:S04]  /*9c30*/  STL.64 [R1+0x418], R46 ;  /* 0x0004182e01007387 */ /* 0x000fe80000100a00 */
[----:B--2---:R-:W-:Y:S04]  /*9c40*/  STS.U16 [R43+UR5+0xb100], R83 ;  /* 0x00b100532b007988 */ /* 0x004fe80008000405 */
[----:B------:R0:W-:Y:S04]  /*9c50*/  STS.U16 [R43+UR5+0x3500], R118 ;  /* 0x003500762b007988 */ /* 0x0001e80008000405 */
[----:B------:R1:W-:Y:S04]  /*9c60*/  STS.U16 [R43+UR5+0xb500], R119 ;  /* 0x00b500772b007988 */ /* 0x0003e80008000405 */
[----:B------:R2:W-:Y:S04]  /*9c70*/  STS.U16 [R43+UR5+0x3900], R120 ;  /* 0x003900782b007988 */ /* 0x0005e80008000405 */
[----:B0-----:R-:W3:Y:S04]  /*9c80*/  LDL.LU R118, [R1+0x1324] ;  /* 0x0013240001767983 */ /* 0x001ee80000300800 */
[----:B-1----:R-:W3:Y:S04]  /*9c90*/  LDL.LU R119, [R1+0x1320] ;  /* 0x0013200001777983 */ /* 0x002ee80000300800 */
[----:B--2---:R-:W2:Y:S04]  /*9ca0*/  LDL.LU R120, [R1+0x131c] ;  /* 0x00131c0001787983 */ /* 0x004ea80000300800 */
[----:B------:R0:W-:Y:S04]  /*9cb0*/  STS.U16 [R43+UR5+0xb900], R121 ;  /* 0x00b900792b007988 */ /* 0x0001e80008000405 */
[----:B------:R1:W-:Y:S04]  /*9cc0*/  STS.U16 [R43+UR5+0x3d00], R122 ;  /* 0x003d007a2b007988 */ /* 0x0003e80008000405 */
[----:B------:R1:W-:Y:S04]  /*9cd0*/  STS.U16 [R43+UR5+0xbd00], R123 ;  /* 0x00bd007b2b007988 */ /* 0x0003e80008000405 */
[----:B0-----:R-:W2:Y:S04]  /*9ce0*/  LDL.LU R121, [R1+0x1318] ;  /* 0x0013180001797983 */ /* 0x001ea80000300800 */
[----:B-1----:R-:W2:Y:S04]  /*9cf0*/  LDL.LU R122, [R1+0x1314] ;  /* 0x00131400017a7983 */ /* 0x002ea80000300800 */
[----:B------:R-:W2:Y:S04]  /*9d00*/  LDL.LU R123, [R1+0x1310] ;  /* 0x00131000017b7983 */ /* 0x000ea80000300800 */
[----:B------:R0:W-:Y:S04]  /*9d10*/  STS.U16 [R4+UR5+0x180], R125 ;  /* 0x0001807d04007988 */ /* 0x0001e80008000405 */
[----:B------:R1:W-:Y:S04]  /*9d20*/  STS.U16 [R4+UR5+0x8180], R124 ;  /* 0x0081807c04007988 */ /* 0x0003e80008000405 */
[----:B------:R4:W-:Y:S04]  /*9d30*/  STS.U16 [R4+UR5+0x580], R126 ;  /* 0x0005807e04007988 */ /* 0x0009e80008000405 */
[----:B0-----:R-:W2:Y:S04]  /*9d40*/  LDL.LU R125, [R1+0x130c] ;  /* 0x00130c00017d7983 */ /* 0x001ea80000300800 */
[----:B-1----:R-:W2:Y:S04]  /*9d50*/  LDL.LU R124, [R1+0x1308] ;  /* 0x00130800017c7983 */ /* 0x002ea80000300800 */
[----:B----4-:R-:W4:Y:S04]  /*9d60*/  LDL.LU R126, [R1+0x1304] ;  /* 0x00130400017e7983 */ /* 0x010f280000300800 */
        /* <DEDUP_REMOVED lines=32> */
[----:B0-----:R-:W2:Y:S04]  /*9f70*/  LDL.LU R142, [R1+0x12c4] ;  /* 0x0012c400018e7983 */ /* 0x001ea80000300800 */
[----:B-1----:R-:W2:Y:S04]  /*9f80*/  LDL.LU R143, [R1+0x12c0] ;  /* 0x0012c000018f7983 */ /* 0x002ea80000300800 */
[----:B------:R-:W-:Y:S04]  /*9f90*/  STS.U16 [R4+UR5+0x2980], R157 ;  /* 0x0029809d04007988 */ /* 0x000fe80008000405 */
[----:B------:R-:W-:Y:S04]  /*9fa0*/  STS.U16 [R4+UR5+0xa980], R156 ;  /* 0x00a9809c04007988 */ /* 0x000fe80008000405 */
[----:B------:R-:W-:Y:S04]  /*9fb0*/  STS.U16 [R4+UR5+0x2d80], R163 ;  /* 0x002d80a304007988 */ /* 0x000fe80008000405 */
[----:B------:R-:W-:Y:S01]  /*9fc0*/  STS.U16 [R4+UR5+0xad80], R164 ;  /* 0x00ad80a404007988 */ /* 0x000fe20008000405 */
[----:B------:R-:W-:-:S03]  /*9fd0*/  LOP3.LUT R5, R0, 0x40, RZ, 0x3c, !PT ;  /* 0x0000004000057812 */ /* 0x000fc600078e3cff */
[----:B------:R-:W-:Y:S04]  /*9fe0*/  STS.U16 [R4+UR5+0x3180], R165 ;  /* 0x003180a504007988 */ /* 0x000fe80008000405 */
[----:B------:R-:W-:Y:S04]  /*9ff0*/  STS.U16 [R4+UR5+0xb180], R23 ;  /* 0x00b1801704007988 */ /* 0x000fe80008000405 */
[----:B------:R-:W-:Y:S04]  /*a000*/  STS.U16 [R4+UR5+0x3580], R22 ;  /* 0x0035801604007988 */ /* 0x000fe80008000405 */
[----:B------:R-:W-:Y:S04]  /*a010*/  STS.U16 [R4+UR5+0xb580], R21 ;  /* 0x00b5801504007988 */ /* 0x000fe80008000405 */
[----:B------:R-:W-:Y:S04]  /*a020*/  STS.U16 [R4+UR5+0x3980], R20 ;  /* 0x0039801404007988 */ /* 0x000fe80008000405 */
[----:B------:R-:W-:Y:S04]  /*a030*/  STS.U16 [R4+UR5+0xb980], R19 ;  /* 0x00b9801304007988 */ /* 0x000fe80008000405 */
[----:B------:R-:W-:Y:S04]  /*a040*/  STS.U16 [R4+UR5+0x3d80], R18 ;  /* 0x003d801204007988 */ /* 0x000fe80008000405 */
[----:B------:R0:W-:Y:S04]  /*a050*/  STS.U16 [R4+UR5+0xbd80], R17 ;  /* 0x00bd801104007988 */ /* 0x0001e80008000405 */
[----:B------:R-:W-:Y:S04]  /*a060*/  STS.U16 [R5+UR5+0x200], R16 ;  /* 0x0002001005007988 */ /* 0x000fe80008000405 */
        /* <DEDUP_REMOVED lines=50> */
[----:B------:R-:W3:Y:S04]  /*a390*/  LDL.LU R157, [R1+0x12bc] ;  /* 0x0012bc00019d7983 */ /* 0x000ee80000300800 */
        /* <DEDUP_REMOVED lines=16> */
[----:B------:R-:W-:Y:S01]  /*a4a0*/  STS.U16 [R4+UR5+0x3680], R25 ;  /* 0x0036801904007988 */ /* 0x000fe20008000405 */
[----:B--2---:R-:W-:-:S03]  /*a4b0*/  PRMT R143, RZ, 0x7610, R143 ;  /* 0x00007610ff8f7816 */ /* 0x004fc6000000008f */
[----:B------:R-:W2:Y:S04]  /*a4c0*/  LDL.LU R19, [R1+0x1298] ;  /* 0x0012980001137983 */ /* 0x000ea80000300800 */
[----:B------:R0:W-:Y:S04]  /*a4d0*/  STS.U16 [R4+UR5+0xb680], R24 ;  /* 0x00b6801804007988 */ /* 0x0001e80008000405 */
[----:B------:R-:W2:Y:S04]  /*a4e0*/  LDL.LU R18, [R1+0x1294] ;  /* 0x0012940001127983 */ /* 0x000ea80000300800 */
[----:B------:R-:W-:Y:S01]  /*a4f0*/  STS.U16 [R4+UR5+0x3a80], R31 ;  /* 0x003a801f04007988 */ /* 0x000fe20008000405 */
[----:B0-----:R-:W-:-:S03]  /*a500*/  IMAD.WIDE R24, R44, 0x2, R158 ;  /* 0x000000022c187825 */ /* 0x001fc600078e029e */
[----:B------:R-:W2:Y:S04]  /*a510*/  LDL.LU R17, [R1+0x1290] ;  /* 0x0012900001117983 */ /* 0x000ea80000300800 */
[----:B------:R-:W-:Y:S01]  /*a520*/  STS.U16 [R4+UR5+0xba80], R30 ;  /* 0x00ba801e04007988 */ /* 0x000fe20008000405 */
[----:B------:R-:W-:-:S03]  /*a530*/  LOP3.LUT R117, R0, 0x60, RZ, 0x3c, !PT ;  /* 0x0000006000757812 */ /* 0x000fc600078e3cff */
[----:B------:R-:W2:Y:S04]  /*a540*/  LDL.LU R16, [R1+0x128c] ;  /* 0x00128c0001107983 */ /* 0x000ea80000300800 */
[----:B------:R-:W-:Y:S04]  /*a550*/  STS.U16 [R4+UR5+0x3e80], R29 ;  /* 0x003e801d04007988 */ /* 0x000fe80008000405 */
[----:B------:R-:W2:Y:S04]  /*a560*/  LDL.LU R15, [R1+0x1288] ;  /* 0x00128800010f7983 */ /* 0x000ea80000300800 */
[----:B------:R0:W-:Y:S04]  /*a570*/  STS.U16 [R4+UR5+0xbe80], R28 ;  /* 0x00be801c04007988 */ /* 0x0001e80008000405 */
[----:B------:R-:W2:Y:S04]  /*a580*/  LDL.LU R14, [R1+0x1284] ;  /* 0x00128400010e7983 */ /* 0x000ea80000300800 */
[----:B------:R-:W2:Y:S01]  /*a590*/  LDL.LU R13, [R1+0x1280] ;  /* 0x00128000010d7983 */ /* 0x000ea20000300800 */
[----:B0-----:R-:W-:-:S03]  /*a5a0*/  VIADD R4, R155, 0xffffffd8 ;  /* 0xffffffd89b047836 */ /* 0x001fc60000000000 */
[----:B------:R-:W2:Y:S04]  /*a5b0*/  LDL.LU R12, [R1+0x127c] ;  /* 0x00127c00010c7983 */ /* 0x000ea80000300800 */
[----:B------:R-:W2:Y:S04]  /*a5c0*/  LDL.LU R11, [R1+0x1278] ;  /* 0x00127800010b7983 */ /* 0x000ea80000300800 */
[----:B------:R-:W2:Y:S04]  /*a5d0*/  LDL.LU R10, [R1+0x1274] ;  /* 0x00127400010a7983 */ /* 0x000ea80000300800 */
[----:B------:R0:W2:Y:S01]  /*a5e0*/  @!P5 LDG.E.U16 R143, desc[UR16][R24.64] ;  /* 0x00000010188fd981 */ /* 0x0000a2000c1e1500 */
[----:B------:R-:W-:Y:S01]  /*a5f0*/  ISETP.GE.U32.AND P5, PT, R4, 0x7fffff59, PT ;  /* 0x7fffff590400780c */ /* 0x000fe20003fa6070 */
[----:B------:R-:W-:-:S02]  /*a600*/  IMAD R4, R162, 0x1f, RZ ;  /* 0x0000001fa2047824 */ /* 0x000fc400078e02ff */
[----:B------:R-:W2:Y:S01]  /*a610*/  LDL.LU R9, [R1+0x1270] ;  /* 0x0012700001097983 */ /* 0x000ea20000300800 */
[----:B------:R-:W-:-:S03]  /*a620*/  PRMT R109, RZ, 0x7610, R109 ;  /* 0x00007610ff6d7816 */ /* 0x000fc6000000006d */
[----:B------:R-:W2:Y:S01]  /*a630*/  LDL.LU R8, [R1+0x126c] ;  /* 0x00126c0001087983 */ /* 0x000ea20000300800 */
[----:B------:R-:W-:-:S03]  /*a640*/  PRMT R108, RZ, 0x7610, R108 ;  /* 0x00007610ff6c7816 */ /* 0x000fc6000000006c */
[----:B------:R-:W-:Y:S01]  /*a650*/  STS.U16 [R117+UR5+0x300], R35 ;  /* 0x0003002375007988 */ /* 0x000fe20008000405 */
[----:B------:R-:W-:-:S03]  /*a660*/  IMAD R5, R162, 0x26, RZ ;  /* 0x00000026a2057824 */ /* 0x000fc600078e02ff */
[----:B------:R-:W2:Y:S01]  /*a670*/  LDL.LU R7, [R1+0x1268] ;  /* 0x0012680001077983 */ /* 0x000ea20000300800 */
[----:B------:R-:W-:-:S03]  /*a680*/  IMAD.WIDE R30, R4, 0x2, R158 ;  /* 0x00000002041e7825 */ /* 0x000fc600078e029e */
[----:B------:R-:W-:Y:S04]  /*a690*/  STS.U16 [R117+UR5+0x8300], R34 ;  /* 0x0083002275007988 */ /* 0x000fe80008000405 */
[----:B------:R-:W2:Y:S04]  /*a6a0*/  LDL.LU R6, [R1+0x1264] ;  /* 0x0012640001067983 */ /* 0x000ea80000300800 */
[----:B------:R-:W-:Y:S01]  /*a6b0*/  STS.U16 [R117+UR5+0x700], R33 ;  /* 0x0007002175007988 */ /* 0x000fe20008000405 */
[----:B------:R-:W-:-:S03]  /*a6c0*/  PRMT R142, RZ, 0x7610, R142 ;  /* 0x00007610ff8e7816 */ /* 0x000fc6000000008e */
[----:B------:R-:W2:Y:S01]  /*a6d0*/  LDL.LU R3, [R1+0x1260] ;  /* 0x0012600001037983 */ /* 0x000ea20000300800 */
[----:B------:R-:W-:-:S03]  /*a6e0*/  PRMT R141, RZ, 0x7610, R141 ;  /* 0x00007610ff8d7816 */ /* 0x000fc6000000008d */
[----:B------:R1:W-:Y:S01]  /*a6f0*/  STS.U16 [R117+UR5+0x8700], R32 ;  /* 0x0087002075007988 */ /* 0x0003e20008000405 */
[----:B------:R-:W-:-:S03]  /*a700*/  IMAD.WIDE R28, R5, 0x2, R160 ;  /* 0x00000002051c7825 */ /* 0x000fc600078e02a0 */
[----:B------:R0:W-:Y:S01]  /*a710*/  STL.64 [R1+0x3a8], R24 ;  /* 0x0003a81801007387 */ /* 0x0001e20000100a00 */
[----:B------:R-:W-:-:S03]  /*a720*/  IMAD.WIDE R26, R5, 0x2, R158 ;  /* 0x00000002051a7825 */ /* 0x000fc600078e029e */
[----:B------:R-:W2:Y:S01]  /*a730*/  @!P6 LDG.E.U16 R108, desc[UR16][R30.64] ;  /* 0x000000101e6ce981 */ /* 0x000ea2000c1e1500 */
[----:B-1----:R-:W-:-:S03]  /*a740*/  IMAD.WIDE R32, R4, 0x2, R160 ;  /* 0x0000000204207825 */ /* 0x002fc600078e02a0 */
[----:B------:R-:W2:Y:S01]  /*a750*/  @!P0 LDG.E.U16 R142, desc[UR16][R28.64] ;  /* 0x000000101c8e8981 */ /* 0x000ea2000c1e1500 */
[----:B0-----:R-:W-:-:S03]  /*a760*/  VIADD R24, R155, 0xffffffd1 ;  /* 0xffffffd19b187836 */ /* 0x001fc60000000000 */
[----:B------:R0:W2:Y:S01]  /*a770*/  @!P6 LDG.E.U16 R109, desc[UR16][R32.64] ;  /* 0x00000010206de981 */ /* 0x0000a2000c1e1500 */
[----:B------:R-:W-:Y:S01]  /*a780*/  VIADD R4, R155, 0xffffffd0 ;  /* 0xffffffd09b047836 */ /* 0x000fe20000000000 */
[----:B------:R-:W-:Y:S02]  /*a790*/  ISETP.GE.U32.AND P6, PT, R24, 0x7fffff52, PT ;  /* 0x7fffff521800780c */ /* 0x000fe40003fc6070 */
[----:B------:R1:W2:Y:S02]  /*a7a0*/  @!P0 LDG.E.U16 R141, desc[UR16][R26.64] ;  /* 0x000000101a8d8981 */ /* 0x0002a4000c1e1500 */
[----:B------:R-:W-:Y:S01]  /*a7b0*/  ISETP.GE.U32.AND P0, PT, R4, 0x7fffff51, PT ;  /* 0x7fffff510400780c */ /* 0x000fe20003f06070 */
[C---:B------:R-:W-:Y:S01]  /*a7c0*/  IMAD R4, R162.reuse, 0x27, RZ ;  /* 0x00000027a2047824 */ /* 0x040fe200078e02ff */
[----:B------:R0:W-:Y:S01]  /*a7d0*/  STL.64 [R1+0x3a0], R32 ;  /* 0x0003a02001007387 */ /* 0x0001e20000100a00 */
[----:B------:R-:W-:Y:S01]  /*a7e0*/  IMAD R5, R162, 0x2e, RZ ;  /* 0x0000002ea2057824 */ /* 0x000fe200078e02ff */
[----:B------:R-:W-:-:S02]  /*a7f0*/  PRMT R107, RZ, 0x7610, R107 ;  /* 0x00007610ff6b7816 */ /* 0x000fc4000000006b */
[----:B------:R1:W-:Y:S01]  /*a800*/  STL.64 [R1+0x398], R30 ;  /* 0x0003981e01007387 */ /* 0x0003e20000100a00 */
[----:B------:R-:W-:Y:S02]  /*a810*/  PRMT R106, RZ, 0x7610, R106 ;  /* 0x00007610ff6a7816 */ /* 0x000fe4000000006a */
[----:B------:R-:W-:Y:S01]  /*a820*/  PRMT R140, RZ, 0x7610, R140 ;  /* 0x00007610ff8c7816 */ /* 0x000fe2000000008c */
[----:B------:R4:W-:Y:S01]  /*a830*/  STL.64 [R1+0x330], R28 ;  /* 0x0003301c01007387 */ /* 0x0009e20000100a00 */
[----:B------:R-:W-:Y:S01]  /*a840*/  PRMT R139, RZ, 0x7610, R139 ;  /* 0x00007610ff8b7816 */ /* 0x000fe2000000008b */
[----:B------:R-:W-:Y:S02]  /*a850*/  VIADD R24, R155, 0xffffffc9 ;  /* 0xffffffc99b187836 */ /* 0x000fe40000000000 */
        /* <DEDUP_REMOVED lines=12> */
[C---:B------:R-:W-:Y:S01]  /*a920*/  IMAD R4, R162.reuse, 0x2f, RZ ;  /* 0x0000002fa2047824 */ /* 0x040fe200078e02ff */
[----:B------:R0:W-:Y:S01]  /*a930*/  STL.64 [R1+0x320], R32 ;  /* 0x0003202001007387 */ /* 0x0001e20000100a00 */
[----:B------:R-:W-:Y:S01]  /*a940*/  PRMT R105, RZ, 0x7610, R105 ;  /* 0x00007610ff697816 */ /* 0x000fe20000000069 */
[----:B------:R-:W-:Y:S01]  /*a950*/  IMAD R5, R162, 0x36, RZ ;  /* 0x00000036a2057824 */ /* 0x000fe200078e02ff */
[----:B------:R-:W-:Y:S01]  /*a960*/  PRMT R104, RZ, 0x7610, R104 ;  /* 0x00007610ff687816 */ /* 0x000fe20000000068 */
[----:B------:R1:W-:Y:S01]  /*a970*/  STL.64 [R1+0x318], R30 ;  /* 0x0003181e01007387 */ /* 0x0003e20000100a00 */
[----:B------:R-:W-:Y:S01]  /*a980*/  VIADD R24, R155, 0xffffffc1 ;  /* 0xffffffc19b187836 */ /* 0x000fe20000000000 */
[----:B------:R-:W-:Y:S02]  /*a990*/  PRMT R138, RZ, 0x7610, R138 ;  /* 0x00007610ff8a7816 */ /* 0x000fe4000000008a */
[----:B------:R1:W-:Y:S01]  /*a9a0*/  STL.64 [R1+0x2b0], R28 ;  /* 0x0002b01c01007387 */ /* 0x0003e20000100a00 */
[----:B------:R-:W-:Y:S01]  /*a9b0*/  PRMT R137, RZ, 0x7610, R137 ;  /* 0x00007610ff897816 */ /* 0x000fe20000000089 */
[----:B0-----:R-:W-:-:S02]  /*a9c0*/  IMAD.WIDE R32, R4, 0x2, R160 ;  /* 0x0000000204207825 */ /* 0x001fc400078e02a0 */
[----:B------:R0:W-:Y:S02]  /*a9d0*/  STL.64 [R1+0x2a8], R26 ;  /* 0x0002a81a01007387 */ /* 0x0001e40000100a00 */
[----:B-1----:R-:W-:Y:S01]  /*a9e0*/  IMAD.WIDE R30, R4, 0x2, R158 ;  /* 0x00000002041e7825 */ /* 0x002fe200078e029e */
[----:B------:R-:W-:Y:S01]  /*a9f0*/  IADD3 R4, PT, PT, R155, -0x40, RZ ;  /* 0xffffffc09b047810 */ /* 0x000fe20007ffe0ff */
[----:B------:R1:W2:Y:S02]  /*aa00*/  @!P0 LDG.E.U16 R105, desc[UR16][R32.64] ;  /* 0x0000001020698981 */ /* 0x0002a4000c1e1500 */
[C---:B------:R-:W-:Y:S02]  /*aa10*/  IMAD.WIDE R28, R5.reuse, 0x2, R160 ;  /* 0x00000002051c7825 */ /* 0x040fe400078e02a0 */
[----:B------:R1:W2:Y:S02]  /*aa20*/  @!P0 LDG.E.U16 R104, desc[UR16][R30.64] ;  /* 0x000000101e688981 */ /* 0x0002a4000c1e1500 */
[----:B0-----:R-:W-:Y:S01]  /*aa30*/  IMAD.WIDE R26, R5, 0x2, R158 ;  /* 0x00000002051a7825 */ /* 0x001fe200078e029e */
[----:B------:R-:W-:Y:S01]  /*aa40*/  ISETP.GE.U32.AND P0, PT, R24, 0x7fffff42, PT ;  /* 0x7fffff421800780c */ /* 0x000fe20003f06070 */
[----:B------:R0:W2:Y:S02]  /*aa50*/  @!P5 LDG.E.U16 R138, desc[UR16][R28.64] ;  /* 0x000000101c8ad981 */ /* 0x0000a4000c1e1500 */
[----:B------:R-:W-:-:S02]  /*aa60*/  IMAD R5, R162, 0x3e, RZ ;  /* 0x0000003ea2057824 */ /* 0x000fc400078e02ff */
[----:B------:R0:W2:Y:S01]  /*aa70*/  @!P5 LDG.E.U16 R137, desc[UR16][R26.64] ;  /* 0x000000101a89d981 */ /* 0x0000a2000c1e1500 */
[----:B------:R-:W-:Y:S01]  /*aa80*/  ISETP.GE.U32.AND P5, PT, R4, 0x7fffff41, PT ;  /* 0x7fffff410400780c */ /* 0x000fe20003fa6070 */
[----:B------:R-:W-:Y:S02]  /*aa90*/  IMAD R4, R162, 0x37, RZ ;  /* 0x00000037a2047824 */ /* 0x000fe400078e02ff */
[----:B------:R1:W-:Y:S01]  /*aaa0*/  STL.64 [R1+0x2a0], R32 ;  /* 0x0002a02001007387 */ /* 0x0003e20000100a00 */
[----:B------:R-:W-:-:S03]  /*aab0*/  PRMT R136, RZ, 0x7610, R136 ;  /* 0x00007610ff887816 */ /* 0x000fc60000000088 */
[----:B------:R0:W-:Y:S01]  /*aac0*/  STL.64 [R1+0x298], R30 ;  /* 0x0002981e01007387 */ /* 0x0001e20000100a00 */
[----:B------:R-:W-:-:S03]  /*aad0*/  PRMT R135, RZ, 0x7610, R135 ;  /* 0x00007610ff877816 */ /* 0x000fc60000000087 */
[----:B------:R0:W-:Y:S04]  /*aae0*/  STL.64 [R1+0x230], R28 ;  /* 0x0002301c01007387 */ /* 0x0001e80000100a00 */
[----:B------:R0:W-:Y:S01]  /*aaf0*/  STL.64 [R1+0x228], R26 ;  /* 0x0002281a01007387 */ /* 0x0001e20000100a00 */
[----:B-1----:R-:W-:-:S04]  /*ab00*/  IMAD.WIDE R32, R4, 0x2, R160 ;  /* 0x0000000204207825 */ /* 0x002fc800078e02a0 */
[----:B0-----:R-:W-:-:S04]  /*ab10*/  IMAD.WIDE R30, R4, 0x2, R158 ;  /* 0x00000002041e7825 */ /* 0x001fc800078e029e */
[----:B------:R-:W-:-:S04]  /*ab20*/  IMAD.WIDE R28, R5, 0x2, R160 ;  /* 0x00000002051c7825 */ /* 0x000fc800078e02a0 */
[----:B------:R-:W-:Y:S01]  /*ab30*/  IMAD.WIDE R26, R5, 0x2, R158 ;  /* 0x00000002051a7825 */ /* 0x000fe200078e029e */
[----:B------:R-:W-:Y:S01]  /*ab40*/  PRMT R103, RZ, 0x7610, R103 ;  /* 0x00007610ff677816 */ /* 0x000fe20000000067 */
[----:B------:R-:W2:Y:S02]  /*ab50*/  @!P0 LDG.E.U16 R136, desc[UR16][R28.64] ;  /* 0x000000101c888981 */ /* 0x000ea4000c1e1500 */
[C---:B------:R-:W-:Y:S01]  /*ab60*/  VIADD R4, R155.reuse, 0xffffffb1 ;  /* 0xffffffb19b047836 */ /* 0x040fe20000000000 */
[----:B------:R-:W-:Y:S01]  /*ab70*/  PRMT R102, RZ, 0x7610, R102 ;  /* 0x00007610ff667816 */ /* 0x000fe20000000066 */
[----:B------:R-:W2:Y:S01]  /*ab80*/  @!P0 LDG.E.U16 R135, desc[UR16][R26.64] ;  /* 0x000000101a878981 */ /* 0x000ea2000c1e1500 */
[----:B------:R-:W-:Y:S02]  /*ab90*/  VIADD R24, R155, 0xffffffb9 ;  /* 0xffffffb99b187836 */ /* 0x000fe40000000000 */
[----:B------:R-:W-:Y:S01]  /*aba0*/  ISETP.GE.U32.AND P0, PT, R4, 0x7fffff32, PT ;  /* 0x7fffff320400780c */ /* 0x000fe20003f06070 */
[----:B------:R0:W-:Y:S01]  /*abb0*/  STL.64 [R1+0x220], R32 ;  /* 0x0002202001007387 */ /* 0x0001e20000100a00 */
[----:B------:R-:W-:-:S02]  /*abc0*/  IMAD R4, R162, 0x46, RZ ;  /* 0x00000046a2047824 */ /* 0x000fc400078e02ff */
[----:B------:R-:W-:Y:S01]  /*abd0*/  IMAD R5, R162, 0x4e, RZ ;  /* 0x0000004ea2057824 */ /* 0x000fe200078e02ff */
[----:B------:R0:W2:Y:S01]  /*abe0*/  @!P6 LDG.E.U16 R103, desc[UR16][R32.64] ;  /* 0x000000102067e981 */ /* 0x0000a2000c1e1500 */
[----:B------:R-:W-:-:S03]  /*abf0*/  PRMT R132, RZ, 0x7610, R132 ;  /* 0x00007610ff847816 */ /* 0x000fc60000000084 */
[----:B------:R1:W2:Y:S01]  /*ac00*/  @!P6 LDG.E.U16 R102, desc[UR16][R30.64] ;  /* 0x000000101e66e981 */ /* 0x0002a2000c1e1500 */
[----:B------:R-:W-:-:S03]  /*ac10*/  ISETP.GE.U32.AND P6, PT, R24, 0x7fffff3a, PT ;  /* 0x7fffff3a1800780c */ /* 0x000fc60003fc6070 */
[----:B------:R1:W-:Y:S01]  /*ac20*/  STL.64 [R1+0x218], R30 ;  /* 0x0002181e01007387 */ /* 0x0003e20000100a00 */
[----:B------:R-:W-:Y:S01]  /*ac30*/  PRMT R131, RZ, 0x7610, R131 ;  /* 0x00007610ff837816 */ /* 0x000fe20000000083 */
[C---:B0-----:R-:W-:Y:S02]  /*ac40*/  IMAD.WIDE R32, R4.reuse, 0x2, R160 ;  /* 0x0000000204207825 */ /* 0x041fe400078e02a0 */
[----:B------:R0:W-:Y:S04]  /*ac50*/  STL.64 [R1+0x1b0], R28 ;  /* 0x0001b01c01007387 */ /* 0x0001e80000100a00 */
[----:B------:R0:W-:Y:S01]  /*ac60*/  STL.64 [R1+0x1a8], R26 ;  /* 0x0001a81a01007387 */ /* 0x0001e20000100a00 */
[----:B-1----:R-:W-:-:S04]  /*ac70*/  IMAD.WIDE R30, R4, 0x2, R158 ;  /* 0x00000002041e7825 */ /* 0x002fc800078e029e */
[----:B0-----:R-:W-:-:S04]  /*ac80*/  IMAD.WIDE R28, R5, 0x2, R160 ;  /* 0x00000002051c7825 */ /* 0x001fc800078e02a0 */
[----:B------:R-:W-:Y:S01]  /*ac90*/  IMAD.WIDE R26, R5, 0x2, R158 ;  /* 0x00000002051a7825 */ /* 0x000fe200078e029e */
[----:B------:R-:W-:Y:S01]  /*aca0*/  PRMT R134, RZ, 0x7610, R134 ;  /* 0x00007610ff867816 */ /* 0x000fe20000000086 */
[----:B------:R-:W2:Y:S02]  /*acb0*/  @!P0 LDG.E.U16 R132, desc[UR16][R28.64] ;  /* 0x000000101c848981 */ /* 0x000ea4000c1e1500 */
[C---:B------:R-:W-:Y:S01]  /*acc0*/  VIADD R4, R155.reuse, 0xffffffa1 ;  /* 0xffffffa19b047836 */ /* 0x040fe20000000000 */
[----:B------:R-:W-:Y:S01]  /*acd0*/  PRMT R133, RZ, 0x7610, R133 ;  /* 0x00007610ff857816 */ /* 0x000fe20000000085 */
[----:B------:R0:W2:Y:S01]  /*ace0*/  @!P0 LDG.E.U16 R131, desc[UR16][R26.64] ;  /* 0x000000101a838981 */ /* 0x0000a2000c1e1500 */
[----:B------:R-:W-:Y:S02]  /*acf0*/  VIADD R24, R155, 0xffffffa9 ;  /* 0xffffffa99b187836 */ /* 0x000fe40000000000 */
[----:B------:R-:W-:Y:S01]  /*ad00*/  ISETP.GE.U32.AND P0, PT, R4, 0x7fffff22, PT ;  /* 0x7fffff220400780c */ /* 0x000fe20003f06070 */
[----:B------:R-:W-:Y:S01]  /*ad10*/  STL.64 [R1+0x130], R32 ;  /* 0x0001302001007387 */ /* 0x000fe20000100a00 */
[----:B------:R-:W-:-:S03]  /*ad20*/  IMAD R4, R162, 0x56, RZ ;  /* 0x00000056a2047824 */ /* 0x000fc600078e02ff */
[----:B------:R-:W-:Y:S04]  /*ad30*/  STL.64 [R1+0x128], R30 ;  /* 0x0001281e01007387 */ /* 0x000fe80000100a00 */
[----:B------:R-:W-:Y:S04]  /*ad40*/  STL.64 [R1+0xb0], R28 ;  /* 0x0000b01c01007387 */ /* 0x000fe80000100a00 */
[----:B------:R1:W2:Y:S04]  /*ad50*/  @!P6 LDG.E.U16 R134, desc[UR16][R32.64] ;  /* 0x000000102086e981 */ /* 0x0002a8000c1e1500 */
[----:B------:R0:W2:Y:S01]  /*ad60*/  @!P6 LDG.E.U16 R133, desc[UR16][R30.64] ;  /* 0x000000101e85e981 */ /* 0x0000a2000c1e1500 */
[----:B------:R-:W-:Y:S01]  /*ad70*/  ISETP.GE.U32.AND P6, PT, R24, 0x7fffff2a, PT ;  /* 0x7fffff2a1800780c */ /* 0x000fe20003fc6070 */
[----:B------:R-:W-:-:S02]  /*ad80*/  IMAD.WIDE R24, R4, 0x2, R158 ;  /* 0x0000000204187825 */ /* 0x000fc400078e029e */
[----:B------:R0:W-:Y:S02]  /*ad90*/  STL.64 [R1+0xa8], R26 ;  /* 0x0000a81a01007387 */ /* 0x0001e40000100a00 */
[----:B0-----:R-:W-:-:S05]  /*ada0*/  IMAD.WIDE R26, R4, 0x2, R160 ;  /* 0x00000002041a7825 */ /* 0x001fca00078e02a0 */
[----:B------:R-:W-:Y:S04]  /*adb0*/  STL.64 [R1+0x30], R26 ;  /* 0x0000301a01007387 */ /* 0x000fe80000100a00 */
[----:B------:R-:W-:Y:S04]  /*adc0*/  STL.64 [R1+0x28], R24 ;  /* 0x0000281801007387 */ /* 0x000fe80000100a00 */
[----:B------:R-:W2:Y:S01]  /*add0*/  LDL.LU R152, [R1+0x7a8] ;  /* 0x0007a80001987983 */ /* 0x000ea20000300800 */
[----:B------:R-:W-:Y:S02]  /*ade0*/  PRMT R130, RZ, 0x7610, R130 ;  /* 0x00007610ff827816 */ /* 0x000fe40000000082 */
[----:B------:R-:W-:Y:S01]  /*adf0*/  PRMT R129, RZ, 0x7610, R129 ;  /* 0x00007610ff817816 */ /* 0x000fe20000000081 */
[----:B------:R-:W-:Y:S01]  /*ae00*/  STS.U16 [R117+UR5+0xb00], R42 ;  /* 0x000b002a75007988 */ /* 0x000fe20008000405 */
[----:B------:R-:W-:-:S03]  /*ae10*/  VIADD R5, R155, 0xffffff99 ;  /* 0xffffff999b057836 */ /* 0x000fc60000000000 */
[----:B------:R-:W-:Y:S04]  /*ae20*/  STS.U16 [R117+UR5+0x8b00], R41 ;  /* 0x008b002975007988 */ /* 0x000fe80008000405 */
[----:B------:R0:W-:Y:S01]  /*ae30*/  STS.U16 [R117+UR5+0xf00], R40 ;  /* 0x000f002875007988 */ /* 0x0001e20008000405 */
[----:B------:R-:W-:-:S03]  /*ae40*/  PRMT R128, RZ, 0x7610, R128 ;  /* 0x00007610ff807816 */ /* 0x000fc60000000080 */
[----:B------:R-:W4:Y:S01]  /*ae50*/  @!P6 LDG.E.U16 R130, desc[UR16][R26.64] ;  /* 0x000000101a82e981 */ /* 0x000f22000c1e1500 */
[----:B------:R-:W-:-:S03]  /*ae60*/  PRMT R127, RZ, 0x7610, R127 ;  /* 0x00007610ff7f7816 */ /* 0x000fc6000000007f */
[----:B------:R1:W4:Y:S01]  /*ae70*/  @!P6 LDG.E.U16 R129, desc[UR16][R24.64] ;  /* 0x000000101881e981 */ /* 0x000322000c1e1500 */
[----:B0-----:R-:W-:Y:S01]  /*ae80*/  IMAD R40, R162, 0x5e, RZ ;  /* 0x0000005ea2287824 */ /* 0x001fe200078e02ff */
[----:B------:R-:W-:Y:S01]  /*ae90*/  ISETP.GE.U32.AND P6, PT, R5, 0x7fffff1a, PT ;  /* 0x7fffff1a0500780c */ /* 0x000fe20003fc6070 */
[----:B------:R-:W-:Y:S01]  /*aea0*/  VIADD R4, R155, 0xffffff91 ;  /* 0xffffff919b047836 */ /* 0x000fe20000000000 */
[----:B------:R-:W-:Y:S01]  /*aeb0*/  PRMT R126, RZ, 0x7610, R126 ;  /* 0x00007610ff7e7816 */ /* 0x000fe2000000007e */
[C---:B------:R-:W-:Y:S01]  /*aec0*/  IMAD.WIDE R42, R40.reuse, 0x2, R160 ;  /* 0x00000002282a7825 */ /* 0x040fe200078e02a0 */
[----:B------:R-:W-:Y:S01]  /*aed0*/  PRMT R123, RZ, 0x7610, R123 ;  /* 0x00007610ff7b7816 */ /* 0x000fe2000000007b */
[----:B------:R-:W4:Y:S02]  /*aee0*/  LDL.LU R146, [R1+0x7ac] ;  /* 0x0007ac0001927983 */ /* 0x000f240000300800 */
[----:B------:R-:W-:Y:S02]  /*aef0*/  IMAD.WIDE R40, R40, 0x2, R158 ;  /* 0x0000000228287825 */ /* 0x000fe400078e029e */
[----:B------:R-:W4:Y:S02]  /*af00*/  @!P0 LDG.E.U16 R128, desc[UR16][R42.64] ;  /* 0x000000102a808981 */ /* 0x000f24000c1e1500 */
[----:B------:R-:W-:-:S02]  /*af10*/  IMAD R36, R162, 0x66, RZ ;  /* 0x00000066a2247824 */ /* 0x000fc400078e02ff */
[----:B------:R-:W4:Y:S01]  /*af20*/  @!P0 LDG.E.U16 R127, desc[UR16][R40.64] ;  /* 0x00000010287f8981 */ /* 0x000f22000c1e1500 */
[----:B------:R-:W-:Y:S01]  /*af30*/  ISETP.GE.U32.AND P0, PT, R4, 0x7fffff12, PT ;  /* 0x7fffff120400780c */ /* 0x000fe20003f06070 */
[C---:B------:R-:W-:Y:S01]  /*af40*/  IMAD.WIDE R38, R36.reuse, 0x2, R160 ;  /* 0x0000000224267825 */ /* 0x040fe200078e02a0 */
[----:B------:R-:W-:Y:S01]  /*af50*/  PRMT R122, RZ, 0x7610, R122 ;  /* 0x00007610ff7a7816 */ /* 0x000fe2000000007a */
[----:B------:R-:W4:Y:S02]  /*af60*/  LDL.LU R153, [R1+0x7b4] ;  /* 0x0007b40001997983 */ /* 0x000f240000300800 */
[----:B------:R-:W-:Y:S02]  /*af70*/  IMAD.WIDE R36, R36, 0x2, R158 ;  /* 0x0000000224247825 */ /* 0x000fe400078e029e */
[----:B------:R-:W4:Y:S02]  /*af80*/  @!P6 LDG.E.U16 R126, desc[UR16][R38.64] ;  /* 0x00000010267ee981 */ /* 0x000f24000c1e1500 */
[----:B------:R-:W-:-:S02]  /*af90*/  VIADD R5, R155, 0xffffff89 ;  /* 0xffffff899b057836 */ /* 0x000fc40000000000 */
[----:B-1----:R-:W-:Y:S01]  /*afa0*/  IMAD R32, R162, 0x6e, RZ ;  /* 0x0000006ea2207824 */ /* 0x002fe200078e02ff */
[----:B------:R-:W4:Y:S01]  /*afb0*/  @!P6 LDG.E.U16 R123, desc[UR16][R36.64] ;  /* 0x00000010247be981 */ /* 0x000f22000c1e1500 */
[----:B------:R-:W-:Y:S02]  /*afc0*/  PRMT R121, RZ, 0x7610, R121 ;  /* 0x00007610ff797816 */ /* 0x000fe40000000079 */
[----:B------:R-:W-:Y:S01]  /*afd0*/  ISETP.GE.U32.AND P6, PT, R5, 0x7fffff0a, PT ;  /* 0x7fffff0a0500780c */ /* 0x000fe20003fc6070 */
[C---:B------:R-:W-:Y:S01]  /*afe0*/  IMAD.WIDE R34, R32.reuse, 0x2, R160 ;  /* 0x0000000220227825 */ /* 0x040fe200078e02a0 */
[----:B------:R-:W-:Y:S01]  /*aff0*/  PRMT R120, RZ, 0x7610, R120 ;  /* 0x00007610ff787816 */ /* 0x000fe20000000078 */
[----:B------:R-:W4:Y:S02]  /*b000*/  LDL.LU R154, [R1+0x7b0] ;  /* 0x0007b000019a7983 */ /* 0x000f240000300800 */
[----:B------:R-:W-:Y:S01]  /*b010*/  IMAD.WIDE R32, R32, 0x2, R158 ;  /* 0x0000000220207825 */ /* 0x000fe200078e029e */
[----:B---3--:R-:W-:Y:S01]  /*b020*/  PRMT R119, RZ, 0x7610, R119 ;  /* 0x00007610ff777816 */ /* 0x008fe20000000077 */
[----:B------:R-:W3:Y:S02]  /*b030*/  @!P0 LDG.E.U16 R122, desc[UR16][R34.64] ;  /* 0x00000010227a8981 */ /* 0x000ee4000c1e1500 */
[----:B------:R-:W-:-:S02]  /*b040*/  VIADD R4, R155, 0xffffff81 ;  /* 0xffffff819b047836 */ /* 0x000fc40000000000 */
[----:B------:R-:W-:Y:S01]  /*b050*/  IMAD R28, R162, 0x76, RZ ;  /* 0x00000076a21c7824 */ /* 0x000fe200078e02ff */
[----:B------:R-:W3:Y:S02]  /*b060*/  @!P0 LDG.E.U16 R121, desc[UR16][R32.64] ;  /* 0x0000001020798981 */ /* 0x000ee4000c1e1500 */
[----:B------:R-:W-:Y:S01]  /*b070*/  ISETP.GE.U32.AND P0, PT, R4, 0x7fffff02, PT ;  /* 0x7fffff020400780c */ /* 0x000fe20003f06070 */
[----:B------:R-:W-:-:S04]  /*b080*/  IMAD.WIDE R30, R28, 0x2, R160 ;  /* 0x000000021c1e7825 */ /* 0x000fc800078e02a0 */
[----:B------:R-:W-:Y:S01]  /*b090*/  IMAD.WIDE R28, R28, 0x2, R158 ;  /* 0x000000021c1c7825 */ /* 0x000fe200078e029e */
[----:B------:R-:W-:Y:S03]  /*b0a0*/  STL.64 [R1+0x11a0], R42 ;  /* 0x0011a02a01007387 */ /* 0x000fe60000100a00 */
[----:B------:R-:W-:Y:S01]  /*b0b0*/  VIADD R4, R155, 0xffffffb8 ;  /* 0xffffffb89b047836 */ /* 0x000fe20000000000 */
[----:B------:R-:W3:Y:S01]  /*b0c0*/  @!P6 LDG.E.U16 R120, desc[UR16][R30.64] ;  /* 0x000000101e78e981 */ /* 0x000ee2000c1e1500 */
[----:B------:R-:W-:-:S03]  /*b0d0*/  IMAD R24, R162, 0x7e, RZ ;  /* 0x0000007ea2187824 */ /* 0x000fc600078e02ff */
[----:B------:R0:W3:Y:S01]  /*b0e0*/  @!P6 LDG.E.U16 R119, desc[UR16][R28.64] ;  /* 0x000000101c77e981 */ /* 0x0000e2000c1e1500 */
[----:B------:R-:W-:Y:S01]  /*b0f0*/  ISETP.GE.U32.AND P6, PT, R4, 0x7fffff39, PT ;  /* 0x7fffff390400780c */ /* 0x000fe20003fc6070 */
[----:B------:R-:W-:Y:S02]  /*b100*/  IMAD R4, R162, 0x3f, RZ ;  /* 0x0000003fa2047824 */ /* 0x000fe400078e02ff */
[----:B------:R-:W-:Y:S01]  /*b110*/  STL [R1+0x1208], R40 ;  /* 0x0012082801007387 */ /* 0x000fe20000100800 */
[----:B------:R-:W-:-:S03]  /*b120*/  IMAD.WIDE R26, R24, 0x2, R160 ;  /* 0x00000002181a7825 */ /* 0x000fc600078e02a0 */
[----:B------:R-:W-:Y:S01]  /*b130*/  STL [R1+0x11ac], R41 ;  /* 0x0011ac2901007387 */ /* 0x000fe20000100800 */
[----:B------:R-:W-:Y:S01]  /*b140*/  PRMT R118, RZ, 0x7610, R118 ;  /* 0x00007610ff767816 */ /* 0x000fe20000000076 */
[----:B------:R-:W-:Y:S02]  /*b150*/  IMAD.WIDE R24, R24, 0x2, R158 ;  /* 0x0000000218187825 */ /* 0x000fe400078e029e */
[----:B------:R-:W-:Y:S02]  /*b160*/  STL.64 [R1+0x11b0], R38 ;  /* 0x0011b02601007387 */ /* 0x000fe40000100a00 */
[C---:B------:R-:W-:Y:S02]  /*b170*/  IMAD.WIDE R46, R4.reuse, 0x2, R160 ;  /* 0x00000002042e7825 */ /* 0x040fe400078e02a0 */
[----:B------:R-:W-:Y:S02]  /*b180*/  STL.64 [R1+0x11c0], R36 ;  /* 0x0011c02401007387 */ /* 0x000fe40000100a00 */
[----:B------:R-:W-:-:S02]  /*b190*/  IMAD.WIDE R44, R4, 0x2, R158 ;  /* 0x00000002042c7825 */ /* 0x000fc400078e029e */
[----:B------:R-:W-:Y:S02]  /*b1a0*/  STL.64 [R1+0x11d0], R34 ;  /* 0x0011d02201007387 */ /* 0x000fe40000100a00 */
[----:B------:R-:W-:Y:S02]  /*b1b0*/  IMAD R4, R162, 0x47, RZ ;  /* 0x00000047a2047824 */ /* 0x000fe400078e02ff */
[----:B------:R-:W-:Y:S01]  /*b1c0*/  STL.64 [R1+0x11e0], R32 ;  /* 0x0011e02001007387 */ /* 0x000fe20000100a00 */
[----:B------:R-:W-:-:S03]  /*b1d0*/  PRMT R99, RZ, 0x7610, R99 ;  /* 0x00007610ff637816 */ /* 0x000fc60000000063 */
[----:B------:R-:W-:Y:S04]  /*b1e0*/  STL.64 [R1+0x11f0], R30 ;  /* 0x0011f01e01007387 */ /* 0x000fe80000100a00 */
[----:B------:R0:W-:Y:S01]  /*b1f0*/  STL.64 [R1+0x1200], R28 ;  /* 0x0012001c01007387 */ /* 0x0001e20000100a00 */
[----:B------:R-:W-:-:S03]  /*b200*/  PRMT R98, RZ, 0x7610, R98 ;  /* 0x00007610ff627816 */ /* 0x000fc60000000062 */
[----:B------:R1:W-:Y:S04]  /*b210*/  STL.64 [R1+0x1210], R26 ;  /* 0x0012101a01007387 */ /* 0x0003e80000100a00 */
[----:B------:R-:W-:Y:S04]  /*b220*/  STL [R1+0x124c], R24 ;  /* 0x00124c1801007387 */ /* 0x000fe80000100800 */
[----:B------:R1:W3:Y:S01]  /*b230*/  @!P0 LDG.E.U16 R118, desc[UR16][R26.64] ;  /* 0x000000101a768981 */ /* 0x0002e2000c1e1500 */
[----:B0-----:R-:W-:-:S03]  /*b240*/  IMAD.WIDE R28, R4, 0x2, R160 ;  /* 0x00000002041c7825 */ /* 0x001fc600078e02a0 */
[----:B------:R-:W-:Y:S01]  /*b250*/  STL.64 [R1+0x1a0], R46 ;  /* 0x0001a02e01007387 */ /* 0x000fe20000100a00 */
[----:B------:R-:W-:-:S03]  /*b260*/  PRMT R101, RZ, 0x7610, R101 ;  /* 0x00007610ff657816 */ /* 0x000fc60000000065 */
[----:B------:R-:W-:Y:S01]  /*b270*/  STL [R1+0x1218], R25 ;  /* 0x0012181901007387 */ /* 0x000fe20000100800 */
[----:B-1----:R-:W-:-:S03]  /*b280*/  IMAD.WIDE R26, R4, 0x2, R158 ;  /* 0x00000002041a7825 */ /* 0x002fc600078e029e */
[----:B------:R-:W-:Y:S01]  /*b290*/  STL.64 [R1+0x198], R44 ;  /* 0x0001982c01007387 */ /* 0x000fe20000100a00 */
[----:B------:R-:W-:Y:S01]  /*b2a0*/  IMAD R4, R162, 0x4f, RZ ;  /* 0x0000004fa2047824 */ /* 0x000fe200078e02ff */
[----:B------:R-:W-:Y:S02]  /*b2b0*/  PRMT R100, RZ, 0x7610, R100 ;  /* 0x00007610ff647816 */ /* 0x000fe40000000064 */
[----:B------:R-:W3:Y:S04]  /*b2c0*/  LDL.LU R147, [R1+0x7bc] ;  /* 0x0007bc0001937983 */ /* 0x000ee80000300800 */
[----:B------:R-:W3:Y:S04]  /*b2d0*/  LDL.LU R148, [R1+0x7b8] ;  /* 0x0007b80001947983 */ /* 0x000ee80000300800 */
[----:B------:R0:W-:Y:S04]  /*b2e0*/  STL.64 [R1+0x120], R28 ;  /* 0x0001201c01007387 */ /* 0x0001e80000100a00 */
[----:B------:R0:W3:Y:S04]  /*b2f0*/  @!P6 LDG.E.U16 R99, desc[UR16][R28.64] ;  /* 0x000000101c63e981 */ /* 0x0000e8000c1e1500 */
[----:B------:R1:W-:Y:S04]  /*b300*/  STL.64 [R1+0x118], R26 ;  /* 0x0001181a01007387 */ /* 0x0003e80000100a00 */
[----:B------:R1:W3:Y:S01]  /*b310*/  @!P6 LDG.E.U16 R98, desc[UR16][R26.64] ;  /* 0x000000101a62e981 */ /* 0x0002e2000c1e1500 */
[----:B0-----:R-:W-:-:S03]  /*b320*/  IMAD.WIDE R28, R4, 0x2, R160 ;  /* 0x00000002041c7825 */ /* 0x001fc600078e02a0 */
[----:B------:R-:W3:Y:S04]  /*b330*/  LDL.LU R149, [R1+0x7c4] ;  /* 0x0007c40001957983 */ /* 0x000ee80000300800 */
[----:B------:R-:W3:Y:S01]  /*b340*/  LDL.LU R150, [R1+0x7c0] ;  /* 0x0007c00001967983 */ /* 0x000ee20000300800 */
[----:B-1----:R-:W-:-:S03]  /*b350*/  IMAD.WIDE R26, R4, 0x2, R158 ;  /* 0x00000002041a7825 */ /* 0x002fc600078e029e */
[----:B------:R-:W3:Y:S04]  /*b360*/  @!P5 LDG.E.U16 R101, desc[UR16][R46.64] ;  /* 0x000000102e65d981 */ /* 0x000ee8000c1e1500 */
[----:B------:R-:W3:Y:S04]  /*b370*/  @!P5 LDG.E.U16 R100, desc[UR16][R44.64] ;  /* 0x000000102c64d981 */ /* 0x000ee8000c1e1500 */
[----:B------:R-:W3:Y:S04]  /*b380*/  LDL.LU R151, [R1+0x7cc] ;  /* 0x0007cc0001977983 */ /* 0x000ee80000300800 */
[----:B------:R-:W-:Y:S01]  /*b390*/  STL.64 [R1+0xa0], R28 ;  /* 0x0000a01c01007387 */ /* 0x000fe20000100a00 */
[----:B--2---:R-:W-:-:S03]  /*b3a0*/  ISETP.GE.AND P5, PT, R152, RZ, PT ;  /* 0x000000ff9800720c */ /* 0x004fc60003fa6270 */
[----:B------:R-:W2:Y:S04]  /*b3b0*/  LDL.LU R152, [R1+0x7c8] ;  /* 0x0007c80001987983 */ /* 0x000ea80000300800 */
[----:B------:R-:W-:Y:S04]  /*b3c0*/  STL.64 [R1+0x98], R26 ;  /* 0x0000981a01007387 */ /* 0x000fe80000100a00 */
[----:B------:R-:W2:Y:S04]  /*b3d0*/  LDL.LU R34, [R1+0x1c] ;  /* 0x00001c0001227983 */ /* 0x000ea80000300800 */
[----:B------:R-:W3:Y:S01]  /*b3e0*/  LDL.LU R33, [R1+0x18] ;  /* 0x0000180001217983 */ /* 0x000ee20000300800 */
[----:B------:R-:W-:Y:S01]  /*b3f0*/  PRMT R116, RZ, 0x7610, R116 ;  /* 0x00007610ff747816 */ /* 0x000fe20000000074 */
[----:B------:R-:W-:-:S05]  /*b400*/  VIADD R5, R155, 0xffffffb0 ;  /* 0xffffffb09b057836 */ /* 0x000fca0000000000 */
[----:B------:R-:W3:Y:S01]  /*b410*/  @!P0 LDG.E.U16 R116, desc[UR16][R24.64] ;  /* 0x0000001018748981 */ /* 0x000ee2000c1e1500 */
[----:B------:R-:W-:Y:S02]  /*b420*/  ISETP.GE.U32.AND P0, PT, R5, 0x7fffff31, PT ;  /* 0x7fffff310500780c */ /* 0x000fe40003f06070 */
[----:B------:R-:W-:Y:S02]  /*b430*/  PRMT R97, RZ, 0x7610, R97 ;  /* 0x00007610ff617816 */ /* 0x000fe40000000061 */
[----:B------:R-:W-:-:S09]  /*b440*/  PRMT R96, RZ, 0x7610, R96 ;  /* 0x00007610ff607816 */ /* 0x000fd20000000060 */
[----:B------:R-:W3:Y:S04]  /*b450*/  @!P0 LDG.E.U16 R97, desc[UR16][R28.64] ;  /* 0x000000101c618981 */ /* 0x000ee8000c1e1500 */
[----:B------:R0:W3:Y:S01]  /*b460*/  @!P0 LDG.E.U16 R96, desc[UR16][R26.64] ;  /* 0x000000101a608981 */ /* 0x0000e2000c1e1500 */
[----:B--2---:R-:W-:Y:S01]  /*b470*/  @!P3 IMAD.MOV R34, RZ, RZ, -R34 ;  /* 0x000000ffff22b224 */ /* 0x004fe200078e0a22 */
[----:B----4-:R-:W-:Y:S02]  /*b480*/  ISETP.GE.AND P3, PT, R153, RZ, PT ;  /* 0x000000ff9900720c */ /* 0x010fe40003f66270 */
[----:B------:R-:W2:Y:S01]  /*b490*/  LDL.LU R153, [R1+0x7d0] ;  /* 0x0007d00001997983 */ /* 0x000ea20000300800 */
[----:B---3--:R-:W-:Y:S01]  /*b4a0*/  @!P4 IMAD.MOV R33, RZ, RZ, -R33 ;  /* 0x000000ffff21c224 */ /* 0x008fe200078e0a21 */
[----:B------:R-:W-:-:S02]  /*b4b0*/  ISETP.GE.AND P4, PT, R154, RZ, PT ;  /* 0x000000ff9a00720c */ /* 0x000fc40003f86270 */
[----:B------:R-:W3:Y:S01]  /*b4c0*/  LDL.LU R154, [R1+0x7d4] ;  /* 0x0007d400019a7983 */ /* 0x000ee20000300800 */
[----:B------:R-:W-:Y:S01]  /*b4d0*/  ISETP.GE.AND P0, PT, R146, RZ, PT ;  /* 0x000000ff9200720c */ /* 0x000fe20003f06270 */
[----:B------:R-:W-:Y:S01]  /*b4e0*/  @!P5 IMAD.MOV R165, RZ, RZ, -R165 ;  /* 0x000000ffffa5d224 */ /* 0x000fe200078e0aa5 */
[----:B------:R-:W-:-:S04]  /*b4f0*/  ISETP.GE.AND P5, PT, R147, RZ, PT ;  /* 0x000000ff9300720c */ /* 0x000fc80003fa6270 */
[----:B------:R-:W-:Y:S01]  /*b500*/  @!P3 IMAD.MOV R22, RZ, RZ, -R22 ;  /* 0x000000ffff16b224 */ /* 0x000fe200078e0a16 */
[----:B------:R-:W-:-:S06]  /*b510*/  ISETP.GE.AND P3, PT, R149, RZ, PT ;  /* 0x000000ff9500720c */ /* 0x000fcc0003f66270 */
[----:B------:R-:W-:Y:S01]  /*b520*/  @!P0 IMAD.MOV R23, RZ, RZ, -R23 ;  /* 0x000000ffff178224 */ /* 0x000fe200078e0a17 */
[----:B------:R-:W-:Y:S02]  /*b530*/  ISETP.GE.AND P0, PT, R148, RZ, PT ;  /* 0x000000ff9400720c */ /* 0x000fe40003f06270 */
[----:B------:R-:W4:Y:S04]  /*b540*/  LDL.LU R148, [R1+0x7d8] ;  /* 0x0007d80001947983 */ /* 0x000f280000300800 */
[----:B------:R-:W4:Y:S01]  /*b550*/  LDL.LU R149, [R1+0x7dc] ;  /* 0x0007dc0001957983 */ /* 0x000f220000300800 */
[----:B------:R-:W-:Y:S01]  /*b560*/  @!P4 IMAD.MOV R21, RZ, RZ, -R21 ;  /* 0x000000ffff15c224 */ /* 0x000fe200078e0a15 */
[----:B------:R-:W-:Y:S01]  /*b570*/  ISETP.GE.AND P4, PT, R150, RZ, PT ;  /* 0x000000ff9600720c */ /* 0x000fe20003f86270 */
[----:B------:R-:W-:Y:S01]  /*b580*/  @!P5 IMAD.MOV R20, RZ, RZ, -R20 ;  /* 0x000000ffff14d224 */ /* 0x000fe200078e0a14 */
[----:B------:R-:W4:Y:S01]  /*b590*/  LDL.LU R150, [R1+0x7e0] ;  /* 0x0007e00001967983 */ /* 0x000f220000300800 */
[----:B------:R-:W-:Y:S01]  /*b5a0*/  ISETP.GE.AND P5, PT, R151, RZ, PT ;  /* 0x000000ff9700720c */ /* 0x000fe20003fa6270 */
[----:B------:R-:W-:-:S02]  /*b5b0*/  @!P3 IMAD.MOV R18, RZ, RZ, -R18 ;  /* 0x000000ffff12b224 */ /* 0x000fc400078e0a12 */
[----:B------:R-:W-:Y:S01]  /*b5c0*/  @!P0 IMAD.MOV R19, RZ, RZ, -R19 ;  /* 0x000000ffff138224 */ /* 0x000fe200078e0a13 */
[----:B------:R-:W-:Y:S01]  /*b5d0*/  ISETP.GE.AND P0, PT, R152, RZ, PT ;  /* 0x000000ff9800720c */ /* 0x000fe20003f06270 */
[----:B------:R-:W4:Y:S04]  /*b5e0*/  LDL.LU R151, [R1+0x7e4] ;  /* 0x0007e40001977983 */ /* 0x000f280000300800 */
[----:B------:R-:W4:Y:S01]  /*b5f0*/  LDL.LU R152, [R1+0x7e8] ;  /* 0x0007e80001987983 */ /* 0x000f220000300800 */
[----:B------:R-:W-:Y:S02]  /*b600*/  @!P4 IADD3 R17, PT, PT, -R17, RZ, RZ ;  /* 0x000000ff1111c210 */ /* 0x000fe40007ffe1ff */
[----:B--2---:R-:W-:Y:S02]  /*b610*/  ISETP.GE.AND P3, PT, R153, RZ, PT ;  /* 0x000000ff9900720c */ /* 0x004fe40003f66270 */
[----:B------:R-:W2:Y:S01]  /*b620*/  LDL.LU R153, [R1+0x7ec] ;  /* 0x0007ec0001997983 */ /* 0x000ea20000300800 */
[----:B---3--:R-:W-:-:S03]  /*b630*/  ISETP.GE.AND P4, PT, R154, RZ, PT ;  /* 0x000000ff9a00720c */ /* 0x008fc60003f86270 */
[----:B------:R-:W3:Y:S01]  /*b640*/  LDL.LU R154, [R1+0x7f0] ;  /* 0x0007f000019a7983 */ /* 0x000ee20000300800 */
[----:B------:R-:W-:Y:S02]  /*b650*/  @!P0 IMAD.MOV R15, RZ, RZ, -R15 ;  /* 0x000000ffff0f8224 */ /* 0x000fe400078e0a0f */
[----:B------:R-:W-:Y:S01]  /*b660*/  @!P5 IMAD.MOV R16, RZ, RZ, -R16 ;  /* 0x000000ffff10d224 */ /* 0x000fe200078e0a10 */
[----:B------:R-:W3:Y:S01]  /*b670*/  LDL.LU R147, [R1+0x7f4] ;  /* 0x0007f40001937983 */ /* 0x000ee20000300800 */
[----:B----4-:R-:W-:Y:S02]  /*b680*/  ISETP.GE.AND P0, PT, R149, RZ, PT ;  /* 0x000000ff9500720c */ /* 0x010fe40003f06270 */
[----:B------:R-:W-:Y:S02]  /*b690*/  ISETP.GE.AND P5, PT, R148, RZ, PT ;  /* 0x000000ff9400720c */ /* 0x000fe40003fa6270 */
[----:B------:R-:W4:Y:S04]  /*b6a0*/  LDL.LU R148, [R1+0x7f8] ;  /* 0x0007f80001947983 */ /* 0x000f280000300800 */
[----:B------:R-:W4:Y:S05]  /*b6b0*/  LDL.LU R149, [R1+0x7fc] ;  /* 0x0007fc0001957983 */ /* 0x000f2a0000300800 */
[----:B------:R-:W-:-:S02]  /*b6c0*/  @!P0 IMAD.MOV R11, RZ, RZ, -R11 ;  /* 0x000000ffff0b8224 */ /* 0x000fc400078e0a0b */
[----:B------:R-:W-:Y:S01]  /*b6d0*/  @!P3 IMAD.MOV R14, RZ, RZ, -R14 ;  /* 0x000000ffff0eb224 */ /* 0x000fe200078e0a0e */
[----:B------:R-:W-:Y:S01]  /*b6e0*/  ISETP.GE.AND P3, PT, R150, RZ, PT ;  /* 0x000000ff9600720c */ /* 0x000fe20003f66270 */
[----:B------:R-:W-:Y:S01]  /*b6f0*/  @!P4 IMAD.MOV R13, RZ, RZ, -R13 ;  /* 0x000000ffff0dc224 */ /* 0x000fe200078e0a0d */
[----:B------:R-:W-:Y:S01]  /*b700*/  ISETP.GE.AND P4, PT, R151, RZ, PT ;  /* 0x000000ff9700720c */ /* 0x000fe20003f86270 */
[----:B------:R-:W-:Y:S01]  /*b710*/  @!P5 IMAD.MOV R12, RZ, RZ, -R12 ;  /* 0x000000ffff0cd224 */ /* 0x000fe200078e0a0c */
[----:B------:R-:W-:-:S09]  /*b720*/  ISETP.GE.AND P5, PT, R152, RZ, PT ;  /* 0x000000ff9800720c */ /* 0x000fd20003fa6270 */
[----:B------:R-:W-:Y:S01]  /*b730*/  @!P3 IMAD.MOV R10, RZ, RZ, -R10 ;  /* 0x000000ffff0ab224 */ /* 0x000fe200078e0a0a */
[----:B--2---:R-:W-:Y:S02]  /*b740*/  ISETP.GE.AND P0, PT, R153, RZ, PT ;  /* 0x000000ff9900720c */ /* 0x004fe40003f06270 */
[----:B------:R-:W2:Y:S01]  /*b750*/  LDL.LU R153, [R1+0x62c] ;  /* 0x00062c0001997983 */ /* 0x000ea20000300800 */
[----:B---3--:R-:W-:-:S03]  /*b760*/  ISETP.GE.AND P3, PT, R154, RZ, PT ;  /* 0x000000ff9a00720c */ /* 0x008fc60003f66270 */
[----:B------:R-:W3:Y:S04]  /*b770*/  LDL.LU R150, [R1+0x628] ;  /* 0x0006280001967983 */ /* 0x000ee80000300800 */
[----:B------:R-:W3:Y:S04]  /*b780*/  LDL.LU R151, [R1+0x624] ;  /* 0x0006240001977983 */ /* 0x000ee80000300800 */
[----:B------:R-:W3:Y:S04]  /*b790*/  LDL.LU R152, [R1+0x620] ;  /* 0x0006200001987983 */ /* 0x000ee80000300800 */
[----:B------:R-:W3:Y:S01]  /*b7a0*/  LDL.LU R154, [R1+0x61c] ;  /* 0x00061c00019a7983 */ /* 0x000ee20000300800 */
[----:B------:R-:W1:Y:S01]  /*b7b0*/  S2R R2, SR_TID.X ;  /* 0x0000000000027919 */ /* 0x000e620000002100 */
[----:B------:R-:W-:Y:S01]  /*b7c0*/  @!P0 IMAD.MOV R7, RZ, RZ, -R7 ;  /* 0x000000ffff078224 */ /* 0x000fe200078e0a07 */
[----:B------:R-:W-:-:S02]  /*b7d0*/  ISETP.NE.AND P0, PT, R3, RZ, PT ;  /* 0x000000ff0300720c */ /* 0x000fc40003f05270 */
[----:B------:R-:W-:-:S04]  /*b7e0*/  LOP3.LUT R38, RZ, R3, RZ, 0x33, !PT ;  /* 0x00000003ff267212 */ /* 0x000fc800078e33ff */
[----:B------:R-:W-:Y:S01]  /*b7f0*/  SEL R95, R38, R163, !P0 ;  /* 0x000000a3265f7207 */ /* 0x000fe20004000000 */
[----:B-1----:R-:W-:-:S05]  /*b800*/  IMAD.SHL.U32 R2, R2, 0x2, RZ ;  /* 0x0000000202027824 */ /* 0x002fca00078e00ff */
[----:B------:R-:W-:-:S05]  /*b810*/  LOP3.LUT R2, R2, 0x7e, RZ, 0xc0, !PT ;  /* 0x0000007e02027812 */ /* 0x000fca00078ec0ff */
[----:B------:R-:W-:-:S05]  /*b820*/  IMAD R2, R64, 0x80, R2 ;  /* 0x0000008040027824 */ /* 0x000fca00078e0202 */
[----:B------:R1:W-:Y:S04]  /*b830*/  STL [R1+0x1250], R2 ;  /* 0x0012500201007387 */ /* 0x0003e80000100800 */
[----:B------:R-:W3:Y:S04]  /*b840*/  LDL.LU R5, [R1+0x588] ;  /* 0x0005880001057983 */ /* 0x000ee80000300800 */
[----:B------:R-:W3:Y:S04]  /*b850*/  LDL.LU R4, [R1+0x24] ;  /* 0x0000240001047983 */ /* 0x000ee80000300800 */
[----:B------:R-:W3:Y:S04]  /*b860*/  LDL.LU R3, [R1+0x20] ;  /* 0x0000200001037983 */ /* 0x000ee80000300800 */
[----:B------:R-:W3:Y:S01]  /*b870*/  LDL.LU R163, [R1+0x125c] ;  /* 0x00125c0001a37983 */ /* 0x000ee20000300800 */
[----:B------:R-:W-:Y:S01]  /*b880*/  @!P4 IMAD.MOV R9, RZ, RZ, -R9 ;  /* 0x000000ffff09c224 */ /* 0x000fe200078e0a09 */
[----:B------:R-:W-:Y:S01]  /*b890*/  ISETP.GE.AND P4, PT, R147, RZ, PT ;  /* 0x000000ff9300720c */ /* 0x000fe20003f86270 */
[----:B------:R-:W-:Y:S01]  /*b8a0*/  @!P5 IMAD.MOV R8, RZ, RZ, -R8 ;  /* 0x000000ffff08d224 */ /* 0x000fe200078e0a08 */
[----:B----4-:R-:W-:-:S02]  /*b8b0*/  ISETP.GE.AND P5, PT, R148, RZ, PT ;  /* 0x000000ff9400720c */ /* 0x010fc40003fa6270 */
[----:B------:R-:W-:Y:S02]  /*b8c0*/  ISETP.GE.AND P6, PT, R149, RZ, PT ;  /* 0x000000ff9500720c */ /* 0x000fe40003fc6270 */
[C---:B--2---:R-:W-:Y:S02]  /*b8d0*/  SEL R39, R38.reuse, R153, !P0 ;  /* 0x0000009926277207 */ /* 0x044fe40004000000 */
[----:B------:R-:W2:Y:S04]  /*b8e0*/  LDL.LU R153, [R1+0x618] ;  /* 0x0006180001997983 */ /* 0x000ea80000300800 */
[----:B------:R-:W4:Y:S04]  /*b8f0*/  LDL.LU R75, [R1+0x614] ;  /* 0x00061400014b7983 */ /* 0x000f280000300800 */
[----:B------:R-:W4:Y:S04]  /*b900*/  LDL.LU R91, [R1+0x610] ;  /* 0x00061000015b7983 */ /* 0x000f280000300800 */
[----:B------:R-:W4:Y:S04]  /*b910*/  LDL.LU R72, [R1+0x60c] ;  /* 0x00060c0001487983 */ /* 0x000f280000300800 */
[----:B------:R-:W4:Y:S04]  /*b920*/  LDL.LU R73, [R1+0x608] ;  /* 0x0006080001497983 */ /* 0x000f280000300800 */
[----:B------:R-:W0:Y:S04]  /*b930*/  LDL.LU R76, [R1+0x604] ;  /* 0x00060400014c7983 */ /* 0x000e280000300800 */
        /* <DEDUP_REMOVED lines=15> */
[----:B------:R-:W4:Y:S01]  /*ba30*/  LDL.LU R145, [R1+0x5c4] ;  /* 0x0005c40001917983 */ /* 0x000f220000300800 */
[----:B---3--:R-:W-:-:S03]  /*ba40*/  SEL R58, R38, R154, !P0 ;  /* 0x0000009a263a7207 */ /* 0x008fc60004000000 */
[----:B------:R-:W3:Y:S04]  /*ba50*/  LDL.LU R146, [R1+0x5c0] ;  /* 0x0005c00001927983 */ /* 0x000ee80000300800 */
[----:B------:R-:W3:Y:S04]  /*ba60*/  LDL.LU R147, [R1+0x5bc] ;  /* 0x0005bc0001937983 */ /* 0x000ee80000300800 */
[----:B------:R-:W3:Y:S04]  /*ba70*/  LDL.LU R148, [R1+0x5b8] ;  /* 0x0005b80001947983 */ /* 0x000ee80000300800 */
[----:B------:R-:W3:Y:S04]  /*ba80*/  LDL.LU R149, [R1+0x5b4] ;  /* 0x0005b40001957983 */ /* 0x000ee80000300800 */
[----:B------:R-:W3:Y:S01]  /*ba90*/  LDL.LU R154, [R1+0x5b0] ;  /* 0x0005b000019a7983 */ /* 0x000ee20000300800 */
[----:B------:R-:W-:-:S02]  /*baa0*/  SEL R57, R38, R150, !P0 ;  /* 0x0000009626397207 */ /* 0x000fc40004000000 */
[C---:B------:R-:W-:Y:S01]  /*bab0*/  SEL R94, R38.reuse, R151, !P0 ;  /* 0x00000097265e7207 */ /* 0x040fe20004000000 */
[----:B------:R-:W4:Y:S01]  /*bac0*/  LDL.LU R150, [R1+0x5ac] ;  /* 0x0005ac0001967983 */ /* 0x000f220000300800 */
[----:B------:R-:W-:-:S03]  /*bad0*/  SEL R42, R38, R152, !P0 ;  /* 0x00000098262a7207 */ /* 0x000fc60004000000 */
[----:B------:R-:W4:Y:S04]  /*bae0*/  LDL.LU R151, [R1+0x5a8] ;  /* 0x0005a80001977983 */ /* 0x000f280000300800 */
[----:B------:R-:W4:Y:S01]  /*baf0*/  LDL.LU R152, [R1+0x5a4] ;  /* 0x0005a40001987983 */ /* 0x000f220000300800 */
[----:B--2---:R-:W-:-:S03]  /*bb00*/  SEL R74, R38, R153, !P0 ;  /* 0x00000099264a7207 */ /* 0x004fc60004000000 */
[----:B------:R-:W2:Y:S01]  /*bb10*/  LDL.LU R153, [R1+0x5a0] ;  /* 0x0005a00001997983 */ /* 0x000ea20000300800 */
[----:B---3--:R-:W-:-:S03]  /*bb20*/  SEL R31, R38, R154, !P0 ;  /* 0x0000009a261f7207 */ /* 0x008fc60004000000 */
[----:B------:R-:W3:Y:S01]  /*bb30*/  LDL.LU R154, [R1+0x59c] ;  /* 0x00059c00019a7983 */ /* 0x000ee20000300800 */
[----:B------:R-:W-:Y:S02]  /*bb40*/  @!P6 IMAD.MOV R3, RZ, RZ, -R3 ;  /* 0x000000ffff03e224 */ /* 0x000fe400078e0a03 */
[C---:B-1----:R-:W-:Y:S02]  /*bb50*/  VIADD R2, R155.reuse, 0xffffffa8 ;  /* 0xffffffa89b027836 */ /* 0x042fe40000000000 */
[----:B------:R-:W-:Y:S01]  /*bb60*/  @!P3 IMAD.MOV R6, RZ, RZ, -R6 ;  /* 0x000000ffff06b224 */ /* 0x000fe200078e0a06 */
[C---:B------:R-:W-:Y:S01]  /*bb70*/  SEL R60, R38.reuse, R3, !P0 ;  /* 0x00000003263c7207 */ /* 0x040fe20004000000 */
[----:B------:R-:W-:Y:S02]  /*bb80*/  @!P4 IMAD.MOV R5, RZ, RZ, -R5 ;  /* 0x000000ffff05c224 */ /* 0x000fe400078e0a05 */
[----:B------:R-:W-:Y:S01]  /*bb90*/  @!P5 IMAD.MOV R4, RZ, RZ, -R4 ;  /* 0x000000ffff04d224 */ /* 0x000fe200078e0a04 */
[C---:B0-----:R-:W-:Y:S01]  /*bba0*/  SEL R26, R38.reuse, R76, !P0 ;  /* 0x0000004c261a7207 */ /* 0x041fe20004000000 */
[----:B------:R-:W-:Y:S01]  /*bbb0*/  VIADD R3, R155, 0xffffff90 ;  /* 0xffffff909b037836 */ /* 0x000fe20000000000 */
[----:B----4-:R-:W-:-:S02]  /*bbc0*/  SEL R44, R38, R77, !P0 ;  /* 0x0000004d262c7207 */ /* 0x010fc40004000000 */
[C---:B------:R-:W-:Y:S02]  /*bbd0*/  SEL R56, R38.reuse, R78, !P0 ;  /* 0x0000004e26387207 */ /* 0x040fe40004000000 */
[C---:B------:R-:W-:Y:S02]  /*bbe0*/  SEL R66, R38.reuse, R48, !P0 ;  /* 0x0000003026427207 */ /* 0x040fe40004000000 */
[C---:B------:R-:W-:Y:S02]  /*bbf0*/  SEL R43, R38.reuse, R72, !P0 ;  /* 0x00000048262b7207 */ /* 0x040fe40004000000 */
[C---:B------:R-:W-:Y:S02]  /*bc00*/  SEL R59, R38.reuse, R73, !P0 ;  /* 0x00000049263b7207 */ /* 0x040fe40004000000 */
[C---:B------:R-:W-:Y:S02]  /*bc10*/  SEL R76, R38.reuse, R79, !P0 ;  /* 0x0000004f264c7207 */ /* 0x040fe40004000000 */
[----:B------:R-:W-:-:S02]  /*bc20*/  SEL R27, R38, R80, !P0 ;  /* 0x00000050261b7207 */ /* 0x000fc40004000000 */
        /* <DEDUP_REMOVED lines=8> */
[----:B------:R-:W-:Y:S02]  /*bcb0*/  SEL R48, R38, R34, !P0 ;  /* 0x0000002226307207 */ /* 0x000fe40004000000 */
[----:B------:R-:W-:Y:S02]  /*bcc0*/  ISETP.GE.U32.AND P4, PT, R2, 0x7fffff29, PT ;  /* 0x7fffff290200780c */ /* 0x000fe40003f86070 */
        /* <DEDUP_REMOVED lines=35> */
[----:B------:R-:W-:Y:S02]  /*bf00*/  SEL R72, R38, R4, !P0 ;  /* 0x0000000426487207 */ /* 0x000fe40004000000 */
[----:B------:R-:W-:Y:S01]  /*bf10*/  PRMT R24, RZ, 0x7610, R24 ;  /* 0x00007610ff187816 */ /* 0x000fe20000000018 */
[----:B------:R-:W-:Y:S02]  /*bf20*/  VIADD R5, R155, 0xffffffa0 ;  /* 0xffffffa09b057836 */ /* 0x000fe40000000000 */
[----:B------:R-:W-:-:S03]  /*bf30*/  IMAD R20, R162, 0x5f, RZ ;  /* 0x0000005fa2147824 */ /* 0x000fc600078e02ff */
[----:B------:R-:W-:Y:S02]  /*bf40*/  ISETP.GE.U32.AND P5, PT, R5, 0x7fffff21, PT ;  /* 0x7fffff210500780c */ /* 0x000fe40003fa6070 */
[----:B------:R-:W-:Y:S01]  /*bf50*/  PRMT R156, RZ, 0x7610, R156 ;  /* 0x00007610ff9c7816 */ /* 0x000fe2000000009c */
[C---:B------:R-:W-:Y:S01]  /*bf60*/  IMAD.WIDE R22, R20.reuse, 0x2, R160 ;  /* 0x0000000214167825 */ /* 0x040fe200078e02a0 */
[----:B------:R-:W-:Y:S02]  /*bf70*/  PRMT R125, RZ, 0x7610, R125 ;  /* 0x00007610ff7d7816 */ /* 0x000fe4000000007d */
[----:B------:R-:W-:Y:S01]  /*bf80*/  PRMT R124, RZ, 0x7610, R124 ;  /* 0x00007610ff7c7816 */ /* 0x000fe2000000007c */
[----:B------:R-:W-:-:S06]  /*bf90*/  IMAD.WIDE R20, R20, 0x2, R158 ;  /* 0x0000000214147825 */ /* 0x000fcc00078e029e */
[----:B------:R-:W4:Y:S04]  /*bfa0*/  @!P5 LDG.E.U16 R125, desc[UR16][R22.64] ;  /* 0x00000010167dd981 */ /* 0x000f28000c1e1500 */
[----:B------:R-:W4:Y:S01]  /*bfb0*/  @!P5 LDG.E.U16 R124, desc[UR16][R20.64] ;  /* 0x00000010147cd981 */ /* 0x000f22000c1e1500 */
[C---:B--2---:R-:W-:Y:S02]  /*bfc0*/  SEL R82, R38.reuse, R153, !P0 ;  /* 0x0000009926527207 */ /* 0x044fe40004000000 */
[----:B---3--:R-:W-:Y:S02]  /*bfd0*/  SEL R38, R38, R154, !P0 ;  /* 0x0000009a26267207 */ /* 0x008fe40004000000 */
[----:B------:R-:W-:Y:S01]  /*bfe0*/  ISETP.GE.U32.AND P0, PT, R3, 0x7fffff11, PT ;  /* 0x7fffff110300780c */ /* 0x000fe20003f06070 */
[----:B------:R-:W-:-:S04]  /*bff0*/  IMAD R3, R162, 0x57, RZ ;  /* 0x00000057a2037824 */ /* 0x000fc800078e02ff */
[----:B------:R-:W-:-:S05]  /*c000*/  IMAD.WIDE R8, R3, 0x2, R160 ;  /* 0x0000000203087825 */ /* 0x000fca00078e02a0 */
[----:B------:R-:W2:Y:S01]  /*c010*/  @!P4 LDG.E.U16 R24, desc[UR16][R8.64] ;  /* 0x000000100818c981 */ /* 0x000ea2000c1e1500 */
[----:B------:R-:W-:-:S05]  /*c020*/  IMAD.WIDE R6, R3, 0x2, R158 ;  /* 0x0000000203067825 */ /* 0x000fca00078e029e */
[----:B------:R0:W3:Y:S01]  /*c030*/  @!P4 LDG.E.U16 R156, desc[UR16][R6.64] ;  /* 0x00000010069cc981 */ /* 0x0000e2000c1e1500 */
[----:B------:R-:W1:Y:S03]  /*c040*/  S2R R2, SR_TID.X ;  /* 0x0000000000027919 */ /* 0x000e660000002100 */
[----:B------:R-:W-:Y:S04]  /*c050*/  STL.64 [R1+0x20], R8 ;  /* 0x0000200801007387 */ /* 0x000fe80000100a00 */
[----:B------:R0:W-:Y:S04]  /*c060*/  STL.64 [R1+0x18], R6 ;  /* 0x0000180601007387 */ /* 0x0001e80000100a00 */
[----:B------:R-:W-:Y:S04]  /*c070*/  STS.U16 [R117+UR5+0x8f00], R143 ;  /* 0x008f008f75007988 */ /* 0x000fe80008000405 */
[----:B------:R-:W-:Y:S04]  /*c080*/  STS.U16 [R117+UR5+0x1300], R142 ;  /* 0x0013008e75007988 */ /* 0x000fe80008000405 */
[----:B------:R-:W-:Y:S01]  /*c090*/  STS.U16 [R117+UR5+0x9300], R141 ;  /* 0x0093008d75007988 */ /* 0x000fe20008000405 */
[----:B------:R-:W-:-:S03]  /*c0a0*/  IADD3 R3, PT, PT, R155, -0x78, RZ ;  /* 0xffffff889b037810 */ /* 0x000fc60007ffe0ff */
[----:B------:R-:W-:Y:S04]  /*c0b0*/  STS.U16 [R117+UR5+0x1700], R140 ;  /* 0x0017008c75007988 */ /* 0x000fe80008000405 */
[----:B------:R0:W-:Y:S04]  /*c0c0*/  STS.U16 [R117+UR5+0x9700], R139 ;  /* 0x0097008b75007988 */ /* 0x0001e80008000405 */
[----:B------:R-:W-:Y:S04]  /*c0d0*/  STS.U16 [R117+UR5+0x1b00], R138 ;  /* 0x001b008a75007988 */ /* 0x000fe80008000405 */
[----:B------:R-:W-:Y:S01]  /*c0e0*/  STS.U16 [R117+UR5+0x9b00], R137 ;  /* 0x009b008975007988 */ /* 0x000fe20008000405 */
[----:B------:R-:W-:-:S03]  /*c0f0*/  ISETP.GE.U32.AND P4, PT, R3, 0x7fffff09, PT ;  /* 0x7fffff090300780c */ /* 0x000fc60003f86070 */
[----:B------:R-:W-:Y:S01]  /*c100*/  STS.U16 [R117+UR5+0x1f00], R136 ;  /* 0x001f008875007988 */ /* 0x000fe20008000405 */
[----:B------:R-:W-:-:S03]  /*c110*/  IMAD R12, R162, 0x6f, RZ ;  /* 0x0000006fa20c7824 */ /* 0x000fc600078e02ff */
[----:B------:R-:W-:Y:S01]  /*c120*/  STS.U16 [R117+UR5+0x9f00], R135 ;  /* 0x009f008775007988 */ /* 0x000fe20008000405 */
[----:B-1----:R-:W-:-:S03]  /*c130*/  LOP3.LUT R2, R2, 0x7f, RZ, 0xc0, !PT ;  /* 0x0000007f02027812 */ /* 0x002fc600078ec0ff */
[----:B------:R-:W-:Y:S04]  /*c140*/  STS.U16 [R117+UR5+0x2300], R134 ;  /* 0x0023008675007988 */ /* 0x000fe80008000405 */
[----:B------:R-:W-:Y:S04]  /*c150*/  STS.U16 [R117+UR5+0xa300], R133 ;  /* 0x00a3008575007988 */ /* 0x000fe80008000405 */
[----:B------:R-:W-:Y:S01]  /*c160*/  STS.U16 [R117+UR5+0x2700], R132 ;  /* 0x0027008475007988 */ /* 0x000fe20008000405 */
[----:B------:R-:W-:-:S03]  /*c170*/  VIADD R4, R155, 0xffffff98 ;  /* 0xffffff989b047836 */ /* 0x000fc60000000000 */
[----:B------:R-:W-:Y:S01]  /*c180*/  STS.U16 [R117+UR5+0xa700], R131 ;  /* 0x00a7008375007988 */ /* 0x000fe20008000405 */
[----:B------:R-:W-:Y:S01]  /*c190*/  PRMT R157, RZ, 0x7610, R157 ;  /* 0x00007610ff9d7816 */ /* 0x000fe2000000009d */
[C---:B------:R-:W-:Y:S02]  /*c1a0*/  IMAD.WIDE R14, R12.reuse, 0x2, R160 ;  /* 0x000000020c0e7825 */ /* 0x040fe400078e02a0 */
[----:B------:R-:W-:Y:S01]  /*c1b0*/  STS.U16 [R117+UR5+0x2b00], R130 ;  /* 0x002b008275007988 */ /* 0x000fe20008000405 */
[----:B------:R-:W-:Y:S01]  /*c1c0*/  PRMT R54, RZ, 0x7610, R54 ;  /* 0x00007610ff367816 */ /* 0x000fe20000000036 */
[----:B------:R-:W-:Y:S02]  /*c1d0*/  IMAD.WIDE R12, R12, 0x2, R158 ;  /* 0x000000020c0c7825 */ /* 0x000fe400078e029e */
[----:B------:R-:W-:Y:S04]  /*c1e0*/  STS.U16 [R117+UR5+0xab00], R129 ;  /* 0x00ab008175007988 */ /* 0x000fe80008000405 */
[----:B------:R-:W-:Y:S04]  /*c1f0*/  STS.U16 [R117+UR5+0x2f00], R128 ;  /* 0x002f008075007988 */ /* 0x000fe80008000405 */
[----:B------:R-:W-:Y:S01]  /*c200*/  STS.U16 [R117+UR5+0xaf00], R127 ;  /* 0x00af007f75007988 */ /* 0x000fe20008000405 */
[----:B------:R-:W-:-:S03]  /*c210*/  ISETP.GE.U32.AND P3, PT, R4, 0x7fffff19, PT ;  /* 0x7fffff190400780c */ /* 0x000fc60003f66070 */
[----:B------:R-:W-:Y:S01]  /*c220*/  STS.U16 [R117+UR5+0x3300], R126 ;  /* 0x0033007e75007988 */ /* 0x000fe20008000405 */
[----:B------:R-:W-:-:S03]  /*c230*/  LOP3.LUT R41, R0, 0x70, RZ, 0x3c, !PT ;  /* 0x0000007000297812 */ /* 0x000fc600078e3cff */
[----:B------:R-:W-:Y:S01]  /*c240*/  STS.U16 [R117+UR5+0xb300], R123 ;  /* 0x00b3007b75007988 */ /* 0x000fe20008000405 */
[----:B------:R-:W-:-:S03]  /*c250*/  IMAD R4, R162, 0x7f, RZ ;  /* 0x0000007fa2047824 */ /* 0x000fc600078e02ff */
[----:B------:R-:W-:Y:S04]  /*c260*/  STS.U16 [R117+UR5+0x3700], R122 ;  /* 0x0037007a75007988 */ /* 0x000fe80008000405 */
[----:B------:R1:W-:Y:S01]  /*c270*/  STS.U16 [R117+UR5+0xb700], R121 ;  /* 0x00b7007975007988 */ /* 0x0003e20008000405 */
[----:B------:R-:W-:-:S03]  /*c280*/  IMAD R16, R162, 0x67, RZ ;  /* 0x00000067a2107824 */ /* 0x000fc600078e02ff */
[----:B------:R-:W4:Y:S04]  /*c290*/  @!P0 LDG.E.U16 R157, desc[UR16][R14.64] ;  /* 0x000000100e9d8981 */ /* 0x000f28000c1e1500 */
[----:B------:R-:W4:Y:S04]  /*c2a0*/  @!P0 LDG.E.U16 R54, desc[UR16][R12.64] ;  /* 0x000000100c368981 */ /* 0x000f28000c1e1500 */
[----:B------:R-:W-:Y:S01]  /*c2b0*/  STS.U16 [R117+UR5+0x3b00], R120 ;  /* 0x003b007875007988 */ /* 0x000fe20008000405 */
[----:B------:R-:W-:-:S03]  /*c2c0*/  PRMT R93, RZ, 0x7610, R93 ;  /* 0x00007610ff5d7816 */ /* 0x000fc6000000005d */
[----:B------:R-:W-:Y:S01]  /*c2d0*/  STS.U16 [R117+UR5+0xbb00], R119 ;  /* 0x00bb007775007988 */ /* 0x000fe20008000405 */
[----:B------:R-:W-:Y:S01]  /*c2e0*/  PRMT R92, RZ, 0x7610, R92 ;  /* 0x00007610ff5c7816 */ /* 0x000fe2000000005c */
[----:B0-----:R-:W-:Y:S02]  /*c2f0*/  IMAD.WIDE R6, R4, 0x2, R160 ;  /* 0x0000000204067825 */ /* 0x001fe400078e02a0 */
[----:B------:R-:W-:Y:S02]  /*c300*/  STS.U16 [R117+UR5+0x3f00], R118 ;  /* 0x003f007675007988 */ /* 0x000fe40008000405 */
[----:B------:R-:W-:Y:S02]  /*c310*/  IMAD R8, R162, 0x77, RZ ;  /* 0x00000077a2087824 */ /* 0x000fe400078e02ff */
[----:B------:R-:W-:Y:S01]  /*c320*/  STS.U16 [R117+UR5+0xbf00], R116 ;  /* 0x00bf007475007988 */ /* 0x000fe20008000405 */
[----:B------:R-:W-:-:S03]  /*c330*/  IMAD.WIDE R4, R4, 0x2, R158 ;  /* 0x0000000204047825 */ /* 0x000fc600078e029e */
[----:B------:R-:W-:Y:S01]  /*c340*/  STS.U16 [R41+UR5+0x380], R115 ;  /* 0x0003807329007988 */ /* 0x000fe20008000405 */
[----:B------:R-:W-:Y:S01]  /*c350*/  IMAD R39, R39, UR4, RZ ;  /* 0x0000000427277c24 */ /* 0x000fe2000f8e02ff */
[----:B------:R-:W-:Y:S02]  /*c360*/  PRMT R25, RZ, 0x7610, R25 ;  /* 0x00007610ff197816 */ /* 0x000fe40000000019 */
[----:B------:R-:W-:Y:S01]  /*c370*/  STS.U16 [R41+UR5+0x8380], R114 ;  /* 0x0083807229007988 */ /* 0x000fe20008000405 */
[----:B------:R-:W-:Y:S01]  /*c380*/  PRMT R40, RZ, 0x7610, R40 ;  /* 0x00007610ff287816 */ /* 0x000fe20000000028 */
[----:B------:R-:W-:Y:S02]  /*c390*/  IMAD.WIDE R18, R16, 0x2, R160 ;  /* 0x0000000210127825 */ /* 0x000fe400078e02a0 */
[----:B------:R-:W-:Y:S02]  /*c3a0*/  STS.U16 [R41+UR5+0x780], R113 ;  /* 0x0007807129007988 */ /* 0x000fe40008000405 */
[----:B------:R-:W-:-:S02]  /*c3b0*/  IMAD R57, R57, UR4, RZ ;  /* 0x0000000439397c24 */ /* 0x000fc4000f8e02ff */
[----:B------:R-:W-:Y:S01]  /*c3c0*/  STS.U16 [R41+UR5+0x8780], R112 ;  /* 0x0087807029007988 */ /* 0x000fe20008000405 */
[----:B------:R-:W-:Y:S01]  /*c3d0*/  IMAD.WIDE R16, R16, 0x2, R158 ;  /* 0x0000000210107825 */ /* 0x000fe200078e029e */
[----:B------:R-:W-:Y:S02]  /*c3e0*/  PRMT R55, RZ, 0x7610, R55 ;  /* 0x00007610ff377816 */ /* 0x000fe40000000037 */
[----:B------:R-:W-:Y:S01]  /*c3f0*/  STS.U16 [R41+UR5+0xb80], R111 ;  /* 0x000b806f29007988 */ /* 0x000fe20008000405 */
[----:B------:R-:W-:Y:S01]  /*c400*/  PRMT R164, RZ, 0x7610, R164 ;  /* 0x00007610ffa47816 */ /* 0x000fe200000000a4 */
[----:B------:R-:W-:Y:S02]  /*c410*/  IMAD.WIDE R10, R8, 0x2, R160 ;  /* 0x00000002080a7825 */ /* 0x000fe400078e02a0 */
[----:B------:R-:W-:Y:S02]  /*c420*/  STS.U16 [R41+UR5+0x8b80], R110 ;  /* 0x008b806e29007988 */ /* 0x000fe40008000405 */
[----:B------:R-:W-:-:S02]  /*c430*/  IMAD R42, R42, UR4, RZ ;  /* 0x000000042a2a7c24 */ /* 0x000fc4000f8e02ff */
[----:B------:R-:W-:Y:S01]  /*c440*/  IMAD.WIDE R8, R8, 0x2, R158 ;  /* 0x0000000208087825 */ /* 0x000fe200078e029e */
[----:B------:R-:W-:Y:S03]  /*c450*/  STS.U16 [R41+UR5+0xf80], R109 ;  /* 0x000f806d29007988 */ /* 0x000fe60008000405 */
[----:B------:R-:W-:Y:S01]  /*c460*/  IMAD R139, R60, UR59, RZ ;  /* 0x0000003b3c8b7c24 */ /* 0x000fe2000f8e02ff */
[----:B------:R-:W-:Y:S01]  /*c470*/  STS.U16 [R41+UR5+0x8f80], R108 ;  /* 0x008f806c29007988 */ /* 0x000fe20008000405 */
[----:B------:R-:W-:Y:S02]  /*c480*/  IMAD R58, R58, UR4, RZ ;  /* 0x000000043a3a7c24 */ /* 0x000fe4000f8e02ff */
[----:B------:R-:W-:Y:S01]  /*c490*/  IMAD R60, R56, UR4, RZ ;  /* 0x00000004383c7c24 */ /* 0x000fe2000f8e02ff */
[----:B------:R-:W-:Y:S01]  /*c4a0*/  STS.U16 [R41+UR5+0x1380], R107 ;  /* 0x0013806b29007988 */ /* 0x000fe20008000405 */
[----:B-1----:R-:W-:-:S02]  /*c4b0*/  IMAD R121, R72, UR58, RZ ;  /* 0x0000003a48797c24 */ /* 0x002fc4000f8e02ff */
[----:B------:R-:W-:Y:S01]  /*c4c0*/  IMAD R74, R74, UR4, RZ ;  /* 0x000000044a4a7c24 */ /* 0x000fe2000f8e02ff */
[----:B------:R-:W4:Y:S01]  /*c4d0*/  @!P3 LDG.E.U16 R25, desc[UR16][R18.64] ;  /* 0x000000101219b981 */ /* 0x000f22000c1e1500 */
[----:B------:R-:W-:-:S03]  /*c4e0*/  IMAD R75, R75, UR4, RZ ;  /* 0x000000044b4b7c24 */ /* 0x000fc6000f8e02ff */
[----:B------:R-:W4:Y:S04]  /*c4f0*/  @!P3 LDG.E.U16 R40, desc[UR16][R16.64] ;  /* 0x000000101028b981 */ /* 0x000f28000c1e1500 */
[----:B------:R-:W-:Y:S04]  /*c500*/  STS.U16 [R41+UR5+0x9380], R106 ;  /* 0x0093806a29007988 */ /* 0x000fe80008000405 */
[----:B------:R-:W-:Y:S01]  /*c510*/  STS.U16 [R41+UR5+0x1780], R105 ;  /* 0x0017806929007988 */ /* 0x000fe20008000405 */
[----:B------:R-:W-:-:S03]  /*c520*/  IMAD R43, R43, UR4, RZ ;  /* 0x000000042b2b7c24 */ /* 0x000fc6000f8e02ff */
[----:B------:R-:W4:Y:S04]  /*c530*/  @!P4 LDG.E.U16 R55, desc[UR16][R10.64] ;  /* 0x000000100a37c981 */ /* 0x000f28000c1e1500 */
[----:B------:R-:W4:Y:S04]  /*c540*/  @!P4 LDG.E.U16 R164, desc[UR16][R8.64] ;  /* 0x0000001008a4c981 */ /* 0x000f28000c1e1500 */
[----:B------:R-:W-:Y:S01]  /*c550*/  STS.U16 [R41+UR5+0x9780], R104 ;  /* 0x0097806829007988 */ /* 0x000fe20008000405 */
[----:B------:R-:W-:-:S03]  /*c560*/  IMAD R59, R59, UR4, RZ ;  /* 0x000000043b3b7c24 */ /* 0x000fc6000f8e02ff */
[----:B------:R0:W-:Y:S01]  /*c570*/  STS.U16 [R41+UR5+0x1b80], R103 ;  /* 0x001b806729007988 */ /* 0x0001e20008000405 */
[----:B------:R-:W-:-:S03]  /*c580*/  IMAD R26, R26, UR4, RZ ;  /* 0x000000041a1a7c24 */ /* 0x000fc6000f8e02ff */
[----:B------:R-:W-:Y:S01]  /*c590*/  STS.U16 [R41+UR5+0x9b80], R102 ;  /* 0x009b806629007988 */ /* 0x000fe20008000405 */
[----:B------:R-:W-:Y:S02]  /*c5a0*/  IMAD R44, R44, UR4, RZ ;  /* 0x000000042c2c7c24 */ /* 0x000fe4000f8e02ff */
[----:B0-----:R-:W-:Y:S01]  /*c5b0*/  IMAD R103, R73, UR57, RZ ;  /* 0x0000003949677c24 */ /* 0x001fe2000f8e02ff */
[----:B------:R-:W-:Y:S04]  /*c5c0*/  STS.U16 [R41+UR5+0x1f80], R101 ;  /* 0x001f806529007988 */ /* 0x000fe80008000405 */
[----:B------:R-:W-:Y:S04]  /*c5d0*/  STS.U16 [R41+UR5+0x9f80], R100 ;  /* 0x009f806429007988 */ /* 0x000fe80008000405 */
[----:B------:R-:W-:Y:S04]  /*c5e0*/  STS.U16 [R41+UR5+0x2380], R99 ;  /* 0x0023806329007988 */ /* 0x000fe80008000405 */
[----:B------:R-:W-:Y:S01]  /*c5f0*/  STS.U16 [R41+UR5+0xa380], R98 ;  /* 0x00a3806229007988 */ /* 0x000fe20008000405 */
[----:B------:R-:W-:-:S03]  /*c600*/  IMAD R76, R76, UR9, RZ ;  /* 0x000000094c4c7c24 */ /* 0x000fc6000f8e02ff */
[----:B------:R-:W-:Y:S04]  /*c610*/  STS.U16 [R41+UR5+0x2780], R97 ;  /* 0x0027806129007988 */ /* 0x000fe80008000405 */
[----:B------:R0:W-:Y:S01]  /*c620*/  STS.U16 [R41+UR5+0xa780], R96 ;  /* 0x00a7806029007988 */ /* 0x0001e20008000405 */
[----:B------:R-:W-:Y:S02]  /*c630*/  IMAD R27, R27, UR11, RZ ;  /* 0x0000000b1b1b7c24 */ /* 0x000fe4000f8e02ff */
[----:B------:R-:W-:Y:S02]  /*c640*/  IMAD R45, R45, UR12, RZ ;  /* 0x0000000c2d2d7c24 */ /* 0x000fe4000f8e02ff */
[----:B0-----:R-:W-:Y:S01]  /*c650*/  IMAD R96, R90, UR10, RZ ;  /* 0x0000000a5a607c24 */ /* 0x001fe2000f8e02ff */
[----:B--2---:R0:W-:Y:S02]  /*c660*/  STL [R1+0x1254], R24 ;  /* 0x0012541801007387 */ /* 0x0041e40000100800 */
[----:B0-----:R-:W0:Y:S02]  /*c670*/  LDC R24, c[0x0][0x3a0] ;  /* 0x0000e800ff187b82 */ /* 0x001e240000000800 */
[----:B---3--:R-:W-:Y:S04]  /*c680*/  STL [R1+0x1258], R156 ;  /* 0x0012589c01007387 */ /* 0x008fe80000100800 */
[----:B------:R-:W-:Y:S04]  /*c690*/  STL.64 [R1+0x1220], R22 ;  /* 0x0012201601007387 */ /* 0x000fe80000100a00 */
[----:B----4-:R-:W-:Y:S04]  /*c6a0*/  STL.64 [R1+0x1240], R124 ;  /* 0x0012407c01007387 */ /* 0x010fe80000100a00 */
[----:B------:R1:W-:Y:S01]  /*c6b0*/  STL.64 [R1+0x1230], R20 ;  /* 0x0012301401007387 */ /* 0x0003e20000100a00 */
[----:B0-----:R-:W-:-:S05]  /*c6c0*/  VIADD R3, R24, 0xffffff80 ;  /* 0xffffff8018037836 */ /* 0x001fca0000000000 */
[----:B------:R-:W-:Y:S01]  /*c6d0*/  ISETP.GE.U32.AND P5, PT, R3, 0x7fffff01, PT ;  /* 0x7fffff010300780c */ /* 0x000fe20003fa6070 */
[----:B------:R-:W-:Y:S02]  /*c6e0*/  IMAD R3, R2, R163, RZ ;  /* 0x000000a302037224 */ /* 0x000fe400078e02ff */
[----:B-1----:R-:W-:-:S03]  /*c6f0*/  IMAD R21, R95, UR4, RZ ;  /* 0x000000045f157c24 */ /* 0x002fc6000f8e02ff */
[C---:B------:R-:W-:Y:S01]  /*c700*/  LEA R165, P0, R3.reuse, UR14, 0x1 ;  /* 0x0000000e03a57c11 */ /* 0x040fe2000f8008ff */
[----:B------:R-:W-:Y:S01]  /*c710*/  IMAD R22, R94, UR4, RZ ;  /* 0x000000045e167c24 */ /* 0x000fe2000f8e02ff */
[----:B------:R-:W0:Y:S02]  /*c720*/  LDCU UR14, c[0x0][0x3b0] ;  /* 0x00007600ff0e77ac */ /* 0x000e240008000800 */
[----:B------:R-:W-:Y:S02]  /*c730*/  LEA.HI.X.SX32 R3, R3, UR15, 0x1, P0 ;  /* 0x0000000f03037c11 */ /* 0x000fe400080f0eff */
[-C--:B------:R-:W-:Y:S01]  /*c740*/  LEA R20, P0, R21, R165.reuse, 0x1 ;  /* 0x000000a515147211 */ /* 0x080fe200078008ff */
[----:B------:R-:W2:Y:S01]  /*c750*/  @!P5 LDG.E.U16 R93, desc[UR16][R6.64] ;  /* 0x00000010065dd981 */ /* 0x000ea2000c1e1500 */
[----:B------:R-:W-:Y:S01]  /*c760*/  IMAD R125, R38, UR60, RZ ;  /* 0x0000003c267d7c24 */ /* 0x000fe2000f8e02ff */
[----:B------:R-:W-:Y:S02]  /*c770*/  LEA R56, P6, R57, R165, 0x1 ;  /* 0x000000a539387211 */ /* 0x000fe400078c08ff */
[----:B------:R-:W3:Y:S01]  /*c780*/  @!P5 LDG.E.U16 R92, desc[UR16][R4.64] ;  /* 0x00000010045cd981 */ /* 0x000ee2000c1e1500 */
[----:B------:R-:W-:Y:S01]  /*c790*/  LEA.HI.X.SX32 R21, R21, R3, 0x1, P0 ;  /* 0x0000000315157211 */ /* 0x000fe200000f0eff */
[----:B------:R-:W-:Y:S01]  /*c7a0*/  IMAD R94, R88, UR20, RZ ;  /* 0x00000014585e7c24 */ /* 0x000fe2000f8e02ff */
[-C--:B------:R-:W-:Y:S01]  /*c7b0*/  LEA R38, P5, R39, R165.reuse, 0x1 ;  /* 0x000000a527267211 */ /* 0x080fe200078a08ff */
[----:B------:R-:W-:Y:S01]  /*c7c0*/  STL [R1+0x8d0], R20 ;  /* 0x0008d01401007387 */ /* 0x000fe20000100800 */
[-C--:B------:R-:W-:Y:S01]  /*c7d0*/  LEA R72, P0, R22, R165.reuse, 0x1 ;  /* 0x000000a516487211 */ /* 0x080fe200078008ff */
[----:B------:R-:W-:Y:S01]  /*c7e0*/  IMAD R23, R91, UR4, RZ ;  /* 0x000000045b177c24 */ /* 0x000fe2000f8e02ff */
[----:B------:R-:W-:Y:S01]  /*c7f0*/  LEA R88, P3, R42, R165, 0x1 ;  /* 0x000000a52a587211 */ /* 0x000fe200078608ff */
[----:B------:R-:W-:Y:S01]  /*c800*/  STL [R1+0x8cc], R21 ;  /* 0x0008cc1501007387 */ /* 0x000fe20000100800 */
[----:B------:R-:W-:Y:S01]  /*c810*/  LEA.HI.X.SX32 R39, R39, R3, 0x1, P5 ;  /* 0x0000000327277211 */ /* 0x000fe200028f0eff */
        /* <DEDUP_REMOVED lines=9> */
[----:B------:R-:W1:Y:S01]  /*c8b0*/  LDCU UR15, c[0x0][0x3b0] ;  /* 0x00007600ff0f77ac */ /* 0x000e620008000800 */
[----:B------:R-:W-:Y:S01]  /*c8c0*/  STL [R1+0x8e8], R72 ;  /* 0x0008e84801007387 */ /* 0x000fe20000100800 */
[----:B------:R-:W-:-:S03]  /*c8d0*/  LEA R140, P6, R75, R165, 0x1 ;  /* 0x000000a54b8c7211 */ /* 0x000fc600078c08ff */
[----:B------:R-:W-:Y:S01]  /*c8e0*/  STL [R1+0x8f0], R88 ;  /* 0x0008f05801007387 */ /* 0x000fe20000100800 */
[----:B------:R-:W-:-:S03]  /*c8f0*/  LEA R22, P0, R23, R165, 0x1 ;  /* 0x000000a517167211 */ /* 0x000fc600078008ff */
[----:B------:R-:W-:Y:S01]  /*c900*/  STL [R1+0x8d4], R39 ;  /* 0x0008d42701007387 */ /* 0x000fe20000100800 */
[----:B------:R-:W-:-:S03]  /*c910*/  LEA.HI.X.SX32 R89, R42, R3, 0x1, P3 ;  /* 0x000000032a597211 */ /* 0x000fc600018f0eff */
[----:B------:R-:W-:Y:S01]  /*c920*/  STL [R1+0x8f8], R104 ;  /* 0x0008f86801007387 */ /* 0x000fe20000100800 */
[----:B------:R-:W-:-:S03]  /*c930*/  LEA R42, P3, R43, R165, 0x1 ;  /* 0x000000a52b2a7211 */ /* 0x000fc600078608ff */
[----:B------:R-:W-:Y:S01]  /*c940*/  STL [R1+0x8dc], R57 ;  /* 0x0008dc3901007387 */ /* 0x000fe20000100800 */
[----:B------:R-:W-:-:S03]  /*c950*/  LEA.HI.X.SX32 R105, R58, R3, 0x1, P4 ;  /* 0x000000033a697211 */ /* 0x000fc600020f0eff */
[----:B------:R-:W-:Y:S01]  /*c960*/  STL [R1+0x900], R122 ;  /* 0x0009007a01007387 */ /* 0x000fe20000100800 */
[----:B------:R-:W-:Y:S02]  /*c970*/  LEA R58, P4, R59, R165, 0x1 ;  /* 0x000000a53b3a7211 */ /* 0x000fe400078808ff */
[----:B------:R-:W-:Y:S01]  /*c980*/  LEA.HI.X.SX32 R123, R74, R3, 0x1, P5 ;  /* 0x000000034a7b7211 */ /* 0x000fe200028f0eff */
        /* <DEDUP_REMOVED lines=17> */
[----:B------:R-:W-:-:S03]  /*caa0*/  LEA.HI.X.SX32 R75, R26, R3, 0x1, P5 ;  /* 0x000000031a4b7211 */ /* 0x000fc600028f0eff */
        /* <DEDUP_REMOVED lines=17> */
[----:B------:R-:W-:Y:S01]  /*cbc0*/  IMAD R28, R28, UR21, RZ ;  /* 0x000000151c1c7c24 */ /* 0x000fe2000f8e02ff */
[-C--:B------:R-:W-:Y:S02]  /*cbd0*/  LEA.HI.X.SX32 R27, R27, R3.reuse, 0x1, P5 ;  /* 0x000000031b1b7211 */ /* 0x080fe400028f0eff */
[----:B------:R-:W-:Y:S01]  /*cbe0*/  STL [R1+0x950], R26 ;  /* 0x0009501a01007387 */ /* 0x000fe20000100800 */
[----:B------:R-:W-:-:S03]  /*cbf0*/  LEA.HI.X.SX32 R143, R96, R3, 0x1, P4 ;  /* 0x00000003608f7211 */ /* 0x000fc600020f0eff */
[----:B------:R-:W-:Y:S01]  /*cc00*/  STL [R1+0x92c], R91 ;  /* 0x00092c5b01007387 */ /* 0x000fe20000100800 */
[----:B------:R-:W-:-:S03]  /*cc10*/  LEA.HI.X.SX32 R45, R45, R3, 0x1, P6 ;  /* 0x000000032d2d7211 */ /* 0x000fc600030f0eff */
[----:B------:R-:W-:Y:S01]  /*cc20*/  STL [R1+0x958], R44 ;  /* 0x0009582c01007387 */ /* 0x000fe20000100800 */
[----:B------:R-:W-:-:S03]  /*cc30*/  LEA.HI.X.SX32 R61, R61, R3, 0x1, P0 ;  /* 0x000000033d3d7211 */ /* 0x000fc600000f0eff */
[----:B------:R-:W-:Y:S01]  /*cc40*/  STL [R1+0x934], R109 ;  /* 0x0009346d01007387 */ /* 0x000fe20000100800 */
[----:B------:R-:W-:-:S03]  /*cc50*/  LEA R106, P0, R95, R165, 0x1 ;  /* 0x000000a55f6a7211 */ /* 0x000fc600078008ff */
[----:B------:R-:W-:Y:S01]  /*cc60*/  STL [R1+0x960], R60 ;  /* 0x0009603c01007387 */ /* 0x000fe20000100800 */
[----:B------:R-:W-:Y:S01]  /*cc70*/  LEA.HI.X.SX32 R77, R77, R3, 0x1, P3 ;  /* 0x000000034d4d7211 */ /* 0x000fe200018f0eff */
[----:B------:R-:W-:Y:S02]  /*cc80*/  IMAD R78, R78, UR22, RZ ;  /* 0x000000164e4e7c24 */ /* 0x000fe4000f8e02ff */
[----:B------:R-:W-:Y:S01]  /*cc90*/  STL [R1+0x968], R76 ;  /* 0x0009684c01007387 */ /* 0x000fe20000100800 */
[----:B------:R-:W-:Y:S01]  /*cca0*/  IMAD R62, R62, UR24, RZ ;  /* 0x000000183e3e7c24 */ /* 0x000fe2000f8e02ff */
[-C--:B------:R-:W-:Y:S02]  /*ccb0*/  LEA R110, P3, R94, R165.reuse, 0x1 ;  /* 0x000000a55e6e7211 */ /* 0x080fe400078608ff */
[----:B------:R-:W-:Y:S01]  /*ccc0*/  STL [R1+0x93c], R135 ;  /* 0x00093c8701007387 */ /* 0x000fe20000100800 */
[----:B------:R-:W-:Y:S01]  /*ccd0*/  LEA R126, P4, R28, R165, 0x1 ;  /* 0x000000a51c7e7211 */ /* 0x000fe200078808ff */
[----:B------:R-:W-:-:S02]  /*cce0*/  IMAD R29, R29, UR23, RZ ;  /* 0x000000171d1d7c24 */ /* 0x000fc4000f8e02ff */
[----:B------:R-:W-:Y:S01]  /*ccf0*/  STL [R1+0x94c], R27 ;  /* 0x00094c1b01007387 */ /* 0x000fe20000100800 */
[----:B------:R-:W-:-:S03]  /*cd00*/  LEA.HI.X.SX32 R107, R95, R3, 0x1, P0 ;  /* 0x000000035f6b7211 */ /* 0x000fc600000f0eff */
[----:B------:R-:W-:Y:S01]  /*cd10*/  STL [R1+0x944], R143 ;  /* 0x0009448f01007387 */ /* 0x000fe20000100800 */
[----:B------:R-:W-:-:S03]  /*cd20*/  LEA.HI.X.SX32 R111, R94, R3, 0x1, P3 ;  /* 0x000000035e6f7211 */ /* 0x000fc600018f0eff */
[----:B------:R-:W-:Y:S01]  /*cd30*/  STL [R1+0x954], R45 ;  /* 0x0009542d01007387 */ /* 0x000fe20000100800 */
[----:B------:R-:W-:Y:S01]  /*cd40*/  LEA.HI.X.SX32 R127, R28, R3, 0x1, P4 ;  /* 0x000000031c7f7211 */ /* 0x000fe200020f0eff */
[----:B------:R-:W-:Y:S02]  /*cd50*/  IMAD R63, R63, UR25, RZ ;  /* 0x000000193f3f7c24 */ /* 0x000fe4000f8e02ff */
[----:B------:R-:W-:Y:S01]  /*cd60*/  STL [R1+0x95c], R61 ;  /* 0x00095c3d01007387 */ /* 0x000fe20000100800 */
[-C--:B------:R-:W-:Y:S02]  /*cd70*/  LEA R144, P0, R78, R165.reuse, 0x1 ;  /* 0x000000a54e907211 */ /* 0x080fe400078008ff */
[-C--:B------:R-:W-:Y:S01]  /*cd80*/  LEA R152, P4, R62, R165.reuse, 0x1 ;  /* 0x000000a53e987211 */ /* 0x080fe200078808ff */
[----:B------:R-:W-:Y:S01]  /*cd90*/  STL [R1+0x964], R77 ;  /* 0x0009644d01007387 */ /* 0x000fe20000100800 */
[----:B------:R-:W-:Y:S01]  /*cda0*/  LEA R28, P3, R29, R165, 0x1 ;  /* 0x000000a51d1c7211 */ /* 0x000fe200078608ff */
[----:B------:R-:W-:-:S02]  /*cdb0*/  IMAD R79, R79, UR26, RZ ;  /* 0x0000001a4f4f7c24 */ /* 0x000fc4000f8e02ff */
[----:B------:R-:W-:Y:S01]  /*cdc0*/  STL [R1+0x970], R106 ;  /* 0x0009706a01007387 */ /* 0x000fe20000100800 */
[----:B------:R-:W-:-:S03]  /*cdd0*/  IMAD R80, R80, UR27, RZ ;  /* 0x0000001b50507c24 */ /* 0x000fc6000f8e02ff */
[----:B------:R-:W-:Y:S01]  /*cde0*/  STL [R1+0x978], R110 ;  /* 0x0009786e01007387 */ /* 0x000fe20000100800 */
[----:B------:R-:W-:-:S03]  /*cdf0*/  LEA.HI.X.SX32 R145, R78, R3, 0x1, P0 ;  /* 0x000000034e917211 */ /* 0x000fc600000f0eff */
[----:B------:R-:W-:Y:S01]  /*ce00*/  STL [R1+0x96c], R107 ;  /* 0x00096c6b01007387 */ /* 0x000fe20000100800 */
[----:B------:R-:W-:-:S03]  /*ce10*/  LEA.HI.X.SX32 R153, R62, R3, 0x1, P4 ;  /* 0x000000033e997211 */ /* 0x000fc600020f0eff */
[----:B------:R-:W-:Y:S01]  /*ce20*/  STL [R1+0x980], R126 ;  /* 0x0009807e01007387 */ /* 0x000fe20000100800 */
[----:B------:R-:W-:Y:S01]  /*ce30*/  LEA.HI.X.SX32 R29, R29, R3, 0x1, P3 ;  /* 0x000000031d1d7211 */ /* 0x000fe200018f0eff */
[----:B------:R-:W-:Y:S01]  /*ce40*/  IMAD R64, R64, UR28, RZ ;  /* 0x0000001c40407c24 */ /* 0x000fe2000f8e02ff */
[-C--:B------:R-:W-:Y:S01]  /*ce50*/  LEA R62, P0, R63, R165.reuse, 0x1 ;  /* 0x000000a53f3e7211 */ /* 0x080fe200078008ff */
        /* <DEDUP_REMOVED lines=11> */
[----:B------:R-:W-:-:S03]  /*cf10*/  LEA.HI.X.SX32 R95, R80, R3, 0x1, P4 ;  /* 0x00000003505f7211 */ /* 0x000fc600020f0eff */
[----:B------:R-:W-:Y:S01]  /*cf20*/  STL [R1+0x984], R145 ;  /* 0x0009849101007387 */ /* 0x000fe20000100800 */
[-C--:B------:R-:W-:Y:S01]  /*cf30*/  LEA R112, P0, R64, R165.reuse, 0x1 ;  /* 0x000000a540707211 */ /* 0x080fe200078008ff */
[----:B------:R-:W-:Y:S02]  /*cf40*/  IMAD R31, R31, UR31, RZ ;  /* 0x0000001f1f1f7c24 */ /* 0x000fe4000f8e02ff */
[----:B------:R-:W-:Y:S01]  /*cf50*/  STL [R1+0x98c], R29 ;  /* 0x00098c1d01007387 */ /* 0x000fe20000100800 */
[----:B------:R-:W-:-:S03]  /*cf60*/  LEA R146, P4, R30, R165, 0x1 ;  /* 0x000000a51e927211 */ /* 0x000fc600078808ff */
[----:B------:R-:W-:Y:S01]  /*cf70*/  STL [R1+0x994], R153 ;  /* 0x0009949901007387 */ /* 0x000fe20000100800 */
[----:B------:R-:W-:Y:S01]  /*cf80*/  LEA R128, P3, R46, R165, 0x1 ;  /* 0x000000a52e807211 */ /* 0x000fe200078608ff */
[----:B------:R-:W-:Y:S02]  /*cf90*/  IMAD R47, R47, UR32, RZ ;  /* 0x000000202f2f7c24 */ /* 0x000fe4000f8e02ff */
        /* <DEDUP_REMOVED lines=13> */
[----:B------:R-:W-:Y:S01]  /*d070*/  IMAD R82, R82, UR35, RZ ;  /* 0x0000002352527c24 */ /* 0x000fe2000f8e02ff */
[----:B------:R-:W-:Y:S02]  /*d080*/  LEA R64, P4, R65, R165, 0x1 ;  /* 0x000000a541407211 */ /* 0x000fe400078808ff */
[----:B------:R-:W-:Y:S01]  /*d090*/  STL [R1+0x9b8], R112 ;  /* 0x0009b87001007387 */ /* 0x000fe20000100800 */
[----:B------:R-:W-:Y:S01]  /*d0a0*/  IMAD R32, R32, UR36, RZ ;  /* 0x0000002420207c24 */ /* 0x000fe2000f8e02ff */
[-C--:B------:R-:W-:Y:S02]  /*d0b0*/  LEA.HI.X.SX32 R31, R31, R3.reuse, 0x1, P0 ;  /* 0x000000031f1f7211 */ /* 0x080fe400000f0eff */
[----:B------:R-:W-:Y:S01]  /*d0c0*/  STL [R1+0x9c0], R128 ;  /* 0x0009c08001007387 */ /* 0x000fe20000100800 */
[----:B------:R-:W-:-:S03]  /*d0d0*/  LEA.HI.X.SX32 R47, R47, R3, 0x1, P3 ;  /* 0x000000032f2f7211 */ /* 0x000fc600018f0eff */
[----:B------:R-:W-:Y:S01]  /*d0e0*/  STL [R1+0x9b4], R113 ;  /* 0x0009b47101007387 */ /* 0x000fe20000100800 */
[----:B------:R-:W-:-:S03]  /*d0f0*/  LEA R80, P0, R81, R165, 0x1 ;  /* 0x000000a551507211 */ /* 0x000fc600078008ff */
[----:B------:R-:W-:Y:S01]  /*d100*/  STL [R1+0x9c8], R146 ;  /* 0x0009c89201007387 */ /* 0x000fe20000100800 */
[----:B------:R-:W-:-:S03]  /*d110*/  LEA.HI.X.SX32 R65, R65, R3, 0x1, P4 ;  /* 0x0000000341417211 */ /* 0x000fc600020f0eff */
[----:B------:R-:W-:Y:S01]  /*d120*/  STL [R1+0x9bc], R129 ;  /* 0x0009bc8101007387 */ /* 0x000fe20000100800 */
[----:B------:R-:W-:Y:S01]  /*d130*/  IMAD R66, R66, UR37, RZ ;  /* 0x0000002542427c24 */ /* 0x000fe2000f8e02ff */
[-C--:B------:R-:W-:Y:S02]  /*d140*/  LEA R96, P3, R82, R165.reuse, 0x1 ;  /* 0x000000a552607211 */ /* 0x080fe400078608ff */
[----:B------:R-:W-:Y:S01]  /*d150*/  STL [R1+0x9c4], R147 ;  /* 0x0009c49301007387 */ /* 0x000fe20000100800 */
[----:B------:R-:W-:Y:S01]  /*d160*/  IMAD R48, R48, UR38, RZ ;  /* 0x0000002630307c24 */ /* 0x000fe2000f8e02ff */
[----:B------:R-:W-:Y:S02]  /*d170*/  LEA R114, P4, R32, R165, 0x1 ;  /* 0x000000a520727211 */ /* 0x000fe400078808ff */
[----:B------:R-:W-:Y:S01]  /*d180*/  STL [R1+0x9d0], R30 ;  /* 0x0009d01e01007387 */ /* 0x000fe20000100800 */
[----:B------:R-:W-:Y:S01]  /*d190*/  IMAD R33, R33, UR39, RZ ;  /* 0x0000002721217c24 */ /* 0x000fe2000f8e02ff */
[----:B------:R-:W-:-:S02]  /*d1a0*/  LEA.HI.X.SX32 R81, R81, R3, 0x1, P0 ;  /* 0x0000000351517211 */ /* 0x000fc400000f0eff */
[----:B------:R-:W-:Y:S01]  /*d1b0*/  STL [R1+0x9d8], R46 ;  /* 0x0009d82e01007387 */ /* 0x000fe20000100800 */
[----:B------:R-:W-:-:S03]  /*d1c0*/  LEA.HI.X.SX32 R97, R82, R3, 0x1, P3 ;  /* 0x0000000352617211 */ /* 0x000fc600018f0eff */
[----:B------:R-:W-:Y:S01]  /*d1d0*/  STL [R1+0x9cc], R31 ;  /* 0x0009cc1f01007387 */ /* 0x000fe20000100800 */
[----:B------:R-:W-:-:S03]  /*d1e0*/  IMAD R49, R49, UR40, RZ ;  /* 0x0000002831317c24 */ /* 0x000fc6000f8e02ff */
[----:B------:R-:W-:Y:S01]  /*d1f0*/  STL [R1+0x9e0], R64 ;  /* 0x0009e04001007387 */ /* 0x000fe20000100800 */
[----:B------:R-:W-:-:S03]  /*d200*/  LEA.HI.X.SX32 R115, R32, R3, 0x1, P4 ;  /* 0x0000000320737211 */ /* 0x000fc600020f0eff */
[----:B------:R-:W-:Y:S01]  /*d210*/  STL [R1+0x9d4], R47 ;  /* 0x0009d42f01007387 */ /* 0x000fe20000100800 */
[-C--:B------:R-:W-:Y:S02]  /*d220*/  LEA R130, P0, R66, R165.reuse, 0x1 ;  /* 0x000000a542827211 */ /* 0x080fe400078008ff */
[-C--:B------:R-:W-:Y:S01]  /*d230*/  LEA R148, P3, R48, R165.reuse, 0x1 ;  /* 0x000000a530947211 */ /* 0x080fe200078608ff */
[----:B------:R-:W-:Y:S01]  /*d240*/  STL [R1+0x9dc], R65 ;  /* 0x0009dc4101007387 */ /* 0x000fe20000100800 */
[----:B------:R-:W-:Y:S01]  /*d250*/  IMAD R67, R67, UR41, RZ ;  /* 0x0000002943437c24 */ /* 0x000fe2000f8e02ff */
[----:B------:R-:W-:Y:S02]  /*d260*/  LEA R32, P4, R33, R165, 0x1 ;  /* 0x000000a521207211 */ /* 0x000fe400078808ff */
[----:B------:R-:W-:Y:S01]  /*d270*/  STL [R1+0x9e8], R80 ;  /* 0x0009e85001007387 */ /* 0x000fe20000100800 */
[----:B------:R-:W-:-:S03]  /*d280*/  IMAD R83, R83, UR42, RZ ;  /* 0x0000002a53537c24 */ /* 0x000fc6000f8e02ff */
[----:B------:R-:W-:Y:S01]  /*d290*/  STL [R1+0x9f0], R96 ;  /* 0x0009f06001007387 */ /* 0x000fe20000100800 */
[----:B------:R-:W-:-:S03]  /*d2a0*/  LEA.HI.X.SX32 R131, R66, R3, 0x1, P0 ;  /* 0x0000000342837211 */ /* 0x000fc600000f0eff */
[----:B------:R-:W-:Y:S01]  /*d2b0*/  STL [R1+0x9e4], R81 ;  /* 0x0009e45101007387 */ /* 0x000fe20000100800 */
[----:B------:R-:W-:-:S03]  /*d2c0*/  LEA.HI.X.SX32 R149, R48, R3, 0x1, P3 ;  /* 0x0000000330957211 */ /* 0x000fc600018f0eff */
[----:B------:R-:W-:Y:S01]  /*d2d0*/  STL [R1+0x9f8], R114 ;  /* 0x0009f87201007387 */ /* 0x000fe20000100800 */
[----:B------:R-:W-:Y:S01]  /*d2e0*/  LEA R48, P0, R49, R165, 0x1 ;  /* 0x000000a531307211 */ /* 0x000fe200078008ff */
[----:B------:R-:W-:Y:S02]  /*d2f0*/  IMAD R84, R84, UR43, RZ ;  /* 0x0000002b54547c24 */ /* 0x000fe4000f8e02ff */
[----:B------:R-:W-:Y:S01]  /*d300*/  STL [R1+0x9ec], R97 ;  /* 0x0009ec6101007387 */ /* 0x000fe20000100800 */
[----:B------:R-:W-:-:S03]  /*d310*/  LEA.HI.X.SX32 R33, R33, R3, 0x1, P4 ;  /* 0x0000000321217211 */ /* 0x000fc600020f0eff */
[----:B------:R-:W-:Y:S01]  /*d320*/  STL [R1+0x9f4], R115 ;  /* 0x0009f47301007387 */ /* 0x000fe20000100800 */
[-C--:B------:R-:W-:Y:S01]  /*d330*/  LEA R66, P3, R67, R165.reuse, 0x1 ;  /* 0x000000a543427211 */ /* 0x080fe200078608ff */
[----:B------:R-:W-:Y:S02]  /*d340*/  IMAD R50, R50, UR44, RZ ;  /* 0x0000002c32327c24 */ /* 0x000fe4000f8e02ff */
[----:B------:R-:W-:Y:S01]  /*d350*/  STL [R1+0xa00], R130 ;  /* 0x000a008201007387 */ /* 0x000fe20000100800 */
[----:B------:R-:W-:Y:S01]  /*d360*/  LEA R82, P4, R83, R165, 0x1 ;  /* 0x000000a553527211 */ /* 0x000fe200078808ff */
[----:B------:R-:W-:Y:S02]  /*d370*/  IMAD R34, R34, UR45, RZ ;  /* 0x0000002d22227c24 */ /* 0x000fe4000f8e02ff */
        /* <DEDUP_REMOVED lines=10> */
[-C--:B------:R-:W-:Y:S01]  /*d420*/  LEA R116, P3, R50, R165.reuse, 0x1 ;  /* 0x000000a532747211 */ /* 0x080fe200078608ff */
[----:B------:R-:W-:Y:S02]  /*d430*/  IMAD R35, R35, UR47, RZ ;  /* 0x0000002f23237c24 */ /* 0x000fe4000f8e02ff */
        /* <DEDUP_REMOVED lines=8> */
[----:B------:R-:W-:Y:S01]  /*d4c0*/  IMAD R69, R69, UR49, RZ ;  /* 0x0000003145457c24 */ /* 0x000fe2000f8e02ff */
[----:B------:R-:W-:Y:S02]  /*d4d0*/  LEA.HI.X.SX32 R133, R34, R3, 0x1, P4 ;  /* 0x0000000322857211 */ /* 0x000fe400020f0eff */
[----:B------:R-:W-:Y:S01]  /*d4e0*/  STL [R1+0xa1c], R67 ;  /* 0x000a1c4301007387 */ /* 0x000fe20000100800 */
[----:B------:R-:W-:-:S03]  /*d4f0*/  LEA R150, P0, R68, R165, 0x1 ;  /* 0x000000a544967211 */ /* 0x000fc600078008ff */
[----:B------:R-:W-:Y:S01]  /*d500*/  STL [R1+0xa24], R83 ;  /* 0x000a245301007387 */ /* 0x000fe20000100800 */
[-C--:B------:R-:W-:Y:S01]  /*d510*/  LEA R34, P3, R35, R165.reuse, 0x1 ;  /* 0x000000a523227211 */ /* 0x080fe200078608ff */
[----:B------:R-:W-:Y:S02]  /*d520*/  IMAD R85, R85, UR50, RZ ;  /* 0x0000003255557c24 */ /* 0x000fe4000f8e02ff */
[----:B------:R-:W-:Y:S01]  /*d530*/  STL [R1+0xa30], R98 ;  /* 0x000a306201007387 */ /* 0x000fe20000100800 */
[----:B------:R-:W-:Y:S01]  /*d540*/  IMAD R86, R86, UR51, RZ ;  /* 0x0000003356567c24 */ /* 0x000fe2000f8e02ff */
[----:B------:R-:W-:Y:S02]  /*d550*/  LEA R50, P4, R51, R165, 0x1 ;  /* 0x000000a533327211 */ /* 0x000fe400078808ff */
        /* <DEDUP_REMOVED lines=8> */
[----:B------:R-:W-:Y:S01]  /*d5e0*/  LEA.HI.X.SX32 R51, R51, R3, 0x1, P4 ;  /* 0x0000000333337211 */ /* 0x000fe200020f0eff */
[----:B------:R-:W-:Y:S02]  /*d5f0*/  IMAD R36, R36, UR54, RZ ;  /* 0x0000003624247c24 */ /* 0x000fe4000f8e02ff */
[----:B------:R-:W-:Y:S01]  /*d600*/  STL [R1+0xa3c], R133 ;  /* 0x000a3c8501007387 */ /* 0x000fe20000100800 */
[-C--:B------:R-:W-:Y:S01]  /*d610*/  LEA R84, P3, R85, R165.reuse, 0x1 ;  /* 0x000000a555547211 */ /* 0x080fe200078608ff */
[----:B------:R-:W-:Y:S01]  /*d620*/  IMAD R52, R52, UR53, RZ ;  /* 0x0000003534347c24 */ /* 0x000fe2000f8e02ff */
[----:B------:R-:W-:Y:S01]  /*d630*/  LEA R100, P4, R86, R165, 0x1 ;  /* 0x000000a556647211 */ /* 0x000fe200078808ff */
        /* <DEDUP_REMOVED lines=8> */
[----:B0-----:R-:W-:Y:S02]  /*d6c0*/  IMAD R37, R37, UR14, RZ ;  /* 0x0000000e25257c24 */ /* 0x001fe4000f8e02ff */
[----:B------:R-:W-:Y:S01]  /*d6d0*/  STL [R1+0xa4c], R35 ;  /* 0x000a4c2301007387 */ /* 0x000fe20000100800 */
[----:B------:R-:W-:-:S03]  /*d6e0*/  LEA R154, P4, R36, R165, 0x1 ;  /* 0x000000a5249a7211 */ /* 0x000fc600078808ff */
[----:B------:R-:W-:Y:S01]  /*d6f0*/  STL [R1+0xa54], R51 ;  /* 0x000a543301007387 */ /* 0x000fe20000100800 */
[----:B------:R-:W-:Y:S01]  /*d700*/  LEA R136, P3, R52, R165, 0x1 ;  /* 0x000000a534887211 */ /* 0x000fe200078608ff */
[----:B-1----:R-:W-:Y:S02]  /*d710*/  IMAD R53, R53, UR15, RZ ;  /* 0x0000000f35357c24 */ /* 0x002fe4000f8e02ff */
        /* <DEDUP_REMOVED lines=31> */
[----:B------:R-:W-:-:S03]  /*d910*/  LEA.HI.X.SX32 R87, R87, R3, 0x1, P0 ;  /* 0x0000000357577211 */ /* 0x000fc600000f0eff */
[----:B------:R-:W-:Y:S01]  /*d920*/  STL [R1+0xaa0], R70 ;  /* 0x000aa04601007387 */ /* 0x000fe20000100800 */
[----:B------:R-:W-:-:S03]  /*d930*/  LEA.HI.X.SX32 R103, R103, R3, 0x1, P3 ;  /* 0x0000000367677211 */ /* 0x000fc600018f0eff */
[----:B------:R-:W-:Y:S01]  /*d940*/  STL [R1+0xa94], R53 ;  /* 0x000a943501007387 */ /* 0x000fe20000100800 */
[----:B------:R-:W-:-:S03]  /*d950*/  VIADD R156, R24, 0x7f ;  /* 0x0000007f189c7836 */ /* 0x000fc60000000000 */
[----:B------:R-:W-:Y:S01]  /*d960*/  STL [R1+0xa9c], R71 ;  /* 0x000a9c4701007387 */ /* 0x000fe20000100800 */
[----:B------:R-:W-:-:S03]  /*d970*/  LEA.HI.X.SX32 R121, R121, R3, 0x1, P4 ;  /* 0x0000000379797211 */ /* 0x000fc600020f0eff */
[----:B------:R-:W-:Y:S01]  /*d980*/  STL [R1+0xaa4], R86 ;  /* 0x000aa45601007387 */ /* 0x000fe20000100800 */
[----:B------:R-:W-:-:S03]  /*d990*/  LEA.HI.X.SX32 R125, R125, R3, 0x1, P6 ;  /* 0x000000037d7d7211 */ /* 0x000fc600030f0eff */
[----:B------:R-:W-:Y:S01]  /*d9a0*/  STL [R1+0xaa8], R102 ;  /* 0x000aa86601007387 */ /* 0x000fe20000100800 */
[----:B------:R-:W-:-:S03]  /*d9b0*/  LEA.HI.X.SX32 R139, R139, R3, 0x1, P5 ;  /* 0x000000038b8b7211 */ /* 0x000fc600028f0eff */
[----:B------:R-:W-:Y:S01]  /*d9c0*/  STL [R1+0xaac], R120 ;  /* 0x000aac7801007387 */ /* 0x000fe20000100800 */
[----:B------:R-:W-:-:S03]  /*d9d0*/  ISETP.GT.AND P0, PT, R156, 0x7f, PT ;  /* 0x0000007f9c00780c */ /* 0x000fc60003f04270 */
[----:B------:R-:W-:Y:S04]  /*d9e0*/  STL [R1+0x8c8], R124 ;  /* 0x0008c87c01007387 */ /* 0x000fe80000100800 */
[----:B------:R-:W-:Y:S04]  /*d9f0*/  STL [R1+0xab0], R138 ;  /* 0x000ab08a01007387 */ /* 0x000fe80000100800 */
[----:B------:R-:W-:Y:S04]  /*da00*/  STL [R1+0x8b8], R87 ;  /* 0x0008b85701007387 */ /* 0x000fe80000100800 */
[----:B------:R-:W-:Y:S01]  /*da10*/  STL [R1+0x8bc], R103 ;  /* 0x0008bc6701007387 */ /* 0x000fe20000100800 */
[----:B------:R-:W-:-:S03]  /*da20*/  ISETP.LT.AND P0, PT, R2, R24, P0 ;  /* 0x000000180200720c */ /* 0x000fc60000701270 */
[----:B------:R-:W-:Y:S04]  /*da30*/  STL [R1+0x8c0], R121 ;  /* 0x0008c07901007387 */ /* 0x000fe80000100800 */
[----:B------:R-:W4:Y:S04]  /*da40*/  LDL.LU R156, [R1+0x1258] ;  /* 0x00125800019c7983 */ /* 0x000f280000300800 */
[----:B------:R-:W-:Y:S04]  /*da50*/  STL [R1+0x8b4], R125 ;  /* 0x0008b47d01007387 */ /* 0x000fe80000100800 */
[----:B------:R-:W-:Y:S04]  /*da60*/  STL [R1+0x8c4], R139 ;  /* 0x0008c48b01007387 */ /* 0x000fe80000100800 */
[----:B------:R-:W2:Y:S04]  /*da70*/  LDL.LU R24, [R1+0x1254] ;  /* 0x0012540001187983 */ /* 0x000ea80000300800 */
[----:B------:R-:W3:Y:S04]  /*da80*/  LDL.LU R2, [R1+0x1250] ;  /* 0x0012500001027983 */ /* 0x000ee80000300800 */
[----:B--2---:R0:W-:Y:S04]  /*da90*/  STS.U16 [R41+UR5+0x2b80], R24 ;  /* 0x002b801829007988 */ /* 0x0041e80008000405 */
[----:B----4-:R1:W-:Y:S04]  /*daa0*/  STS.U16 [R41+UR5+0xab80], R156 ;  /* 0x00ab809c29007988 */ /* 0x0103e80008000405 */
[----:B0-----:R-:W5:Y:S04]  /*dab0*/  LDL.LU R24, [R1+0x124c] ;  /* 0x00124c0001187983 */ /* 0x001f680000300800 */
[----:B-1----:R-:W2:Y:S02]  /*dac0*/  LDL.LU R156, [R1+0x1248] ;  /* 0x00124800019c7983 */ /* 0x002ea40000300800 */
[----:B--2---:R-:W-:-:S06]  /*dad0*/  PRMT R156, RZ, 0x7610, R156 ;  /* 0x00007610ff9c7816 */ /* 0x004fcc000000009c */
[----:B------:R0:W2:Y:S04]  /*dae0*/  @P0 LDG.E.U16 R156, desc[UR16][R124.64] ;  /* 0x000000107c9c0981 */ /* 0x0000a8000c1e1500 */
[----:B------:R-:W4:Y:S04]  /*daf0*/  LDL.LU.64 R124, [R1+0x1240] ;  /* 0x00124000017c7983 */ /* 0x000f280000300a00 */
[----:B----4-:R1:W-:Y:S04]  /*db00*/  STS.U16 [R41+UR5+0x2f80], R125 ;  /* 0x002f807d29007988 */ /* 0x0103e80008000405 */
[----:B-1----:R-:W0:Y:S04]  /*db10*/  LDL.LU R125, [R1+0x1238] ;  /* 0x00123800017d7983 */ /* 0x002e280000300800 */
[----:B------:R1:W-:Y:S01]  /*db20*/  STS.U16 [R41+UR5+0xaf80], R124 ;  /* 0x00af807c29007988 */ /* 0x0003e20008000405 */
[----:B0-----:R-:W-:-:S06]  /*db30*/  PRMT R125, RZ, 0x7610, R125 ;  /* 0x00007610ff7d7816 */ /* 0x001fcc000000007d */
[----:B------:R-:W4:Y:S04]  /*db40*/  @P0 LDG.E.U16 R125, desc[UR16][R20.64] ;  /* 0x00000010147d0981 */ /* 0x000f28000c1e1500 */
[----:B------:R-:W5:Y:S04]  /*db50*/  LDL.LU.64 R20, [R1+0x1230] ;  /* 0x0012300001147983 */ /* 0x000f680000300a00 */
[----:B-1----:R-:W2:Y:S01]  /*db60*/  LDL.LU R124, [R1+0x1228] ;  /* 0x00122800017c7983 */ /* 0x002ea20000300800 */
[----:B------:R-:W-:Y:S02]  /*db70*/  PRMT R165, RZ, 0x7610, R165 ;  /* 0x00007610ffa57816 */ /* 0x000fe400000000a5 */
[----:B------:R-:W-:Y:S01]  /*db80*/  PRMT R3, RZ, 0x7610, R3 ;  /* 0x00007610ff037816 */ /* 0x000fe20000000003 */
[----:B------:R0:W-:Y:S04]  /*db90*/  STS.U16 [R41+UR5+0x3380], R25 ;  /* 0x0033801929007988 */ /* 0x0001e80008000405 */
[----:B------:R-:W3:Y:S04]  /*dba0*/  @P0 LDG.E.U16 R165, desc[UR16][R26.64] ;  /* 0x000000101aa50981 */ /* 0x000ee8000c1e1500 */
[----:B------:R1:W-:Y:S04]  /*dbb0*/  STS.U16 [R41+UR5+0xb380], R40 ;  /* 0x00b3802829007988 */ /* 0x0003e80008000405 */
[----:B------:R-:W3:Y:S04]  /*dbc0*/  @P0 LDG.E.U16 R3, desc[UR16][R28.64] ;  /* 0x000000101c030981 */ /* 0x000ee8000c1e1500 */
[----:B------:R0:W-:Y:S01]  /*dbd0*/  STS.U16 [R41+UR5+0x3780], R157 ;  /* 0x0037809d29007988 */ /* 0x0001e20008000405 */
[----:B--2---:R-:W-:-:S06]  /*dbe0*/  PRMT R124, RZ, 0x7610, R124 ;  /* 0x00007610ff7c7816 */ /* 0x004fcc000000007c */
[----:B------:R-:W2:Y:S04]  /*dbf0*/  @P0 LDG.E.U16 R124, desc[UR16][R22.64] ;  /* 0x00000010167c0981 */ /* 0x000ea8000c1e1500 */
[----:B------:R-:W5:Y:S04]  /*dc00*/  LDL.LU.64 R22, [R1+0x1220] ;  /* 0x0012200001167983 */ /* 0x000f680000300a00 */
[----:B0-----:R-:W5:Y:S04]  /*dc10*/  LDL.LU R25, [R1+0x1218] ;  /* 0x0012180001197983 */ /* 0x001f680000300800 */
[----:B------:R-:W5:Y:S04]  /*dc20*/  LDL.LU.64 R26, [R1+0x1210] ;  /* 0x00121000011a7983 */ /* 0x000f680000300a00 */
[----:B-1----:R-:W5:Y:S04]  /*dc30*/  LDL.LU R40, [R1+0x1208] ;  /* 0x0012080001287983 */ /* 0x002f680000300800 */
[----:B------:R-:W5:Y:S04]  /*dc40*/  LDL.LU.64 R28, [R1+0x1200] ;  /* 0x00120000011c7983 */ /* 0x000f680000300a00 */
[----:B------:R-:W2:Y:S04]  /*dc50*/  LDL.LU R157, [R1+0x11f8] ;  /* 0x0011f800019d7983 */ /* 0x000ea80000300800 */
[----:B------:R0:W-:Y:S01]  /*dc60*/  STS.U16 [R41+UR5+0xb780], R54 ;  /* 0x00b7803629007988 */ /* 0x0001e20008000405 */
[----:B--2---:R-:W-:-:S06]  /*dc70*/  PRMT R157, RZ, 0x7610, R157 ;  /* 0x00007610ff9d7816 */ /* 0x004fcc000000009d */
[----:B------:R-:W2:Y:S04]  /*dc80*/  @P0 LDG.E.U16 R157, desc[UR16][R30.64] ;  /* 0x000000101e9d0981 */ /* 0x000ea8000c1e1500 */
[----:B------:R-:W5:Y:S04]  /*dc90*/  LDL.LU.64 R30, [R1+0x11f0] ;  /* 0x0011f000011e7983 */ /* 0x000f680000300a00 */
[----:B0-----:R-:W2:Y:S04]  /*dca0*/  LDL.LU R54, [R1+0x11e8] ;  /* 0x0011e80001367983 */ /* 0x001ea80000300800 */
        /* <DEDUP_REMOVED lines=15> */
[----:B---3--:R0:W-:Y:S01]  /*dda0*/  STS.U16 [R41+UR5+0xbf80], R92 ;  /* 0x00bf805c29007988 */ /* 0x0081e20008000405 */
[----:B--2---:R-:W-:-:S06]  /*ddb0*/  PRMT R93, RZ, 0x7610, R93 ;  /* 0x00007610ff5d7816 */ /* 0x004fcc000000005d */
[----:B------:R-:W2:Y:S04]  /*ddc0*/  @P0 LDG.E.U16 R93, desc[UR16][R38.64] ;  /* 0x00000010265d0981 */ /* 0x000ea8000c1e1500 */
[----:B------:R-:W5:Y:S04]  /*ddd0*/  LDL.LU.64 R38, [R1+0x11b0] ;  /* 0x0011b00001267983 */ /* 0x000f680000300a00 */
[----:B0-----:R-:W5:Y:S04]  /*dde0*/  LDL.LU R41, [R1+0x11ac] ;  /* 0x0011ac0001297983 */ /* 0x001f680000300800 */
[----:B------:R-:W3:Y:S04]  /*ddf0*/  LDL.LU R92, [R1+0x11a8] ;  /* 0x0011a800015c7983 */ /* 0x000ee80000300800 */
[----:B----4-:R0:W-:Y:S01]  /*de00*/  STS.U16 [R2+UR5+0x20000], R125 ;  /* 0x0200007d02007988 */ /* 0x0101e20008000405 */
[----:B---3--:R-:W-:-:S06]  /*de10*/  PRMT R92, RZ, 0x7610, R92 ;  /* 0x00007610ff5c7816 */ /* 0x008fcc000000005c */
[----:B------:R-:W3:Y:S04]  /*de20*/  @P0 LDG.E.U16 R92, desc[UR16][R42.64] ;  /* 0x000000102a5c0981 */ /* 0x000ee8000c1e1500 */
[----:B------:R-:W5:Y:S04]  /*de30*/  LDL.LU.64 R42, [R1+0x11a0] ;  /* 0x0011a000012a7983 */ /* 0x000f680000300a00 */
[----:B0-----:R-:W4:Y:S04]  /*de40*/  LDL.LU R125, [R1+0x1198] ;  /* 0x00119800017d7983 */ /* 0x001f280000300800 */
[----:B------:R0:W-:Y:S01]  /*de50*/  STS.U16 [R2+UR5+0x20400], R124 ;  /* 0x0204007c02007988 */ /* 0x0001e20008000405 */
[----:B----4-:R-:W-:-:S06]  /*de60*/  PRMT R125, RZ, 0x7610, R125 ;  /* 0x00007610ff7d7816 */ /* 0x010fcc000000007d */
[----:B------:R-:W4:Y:S04]  /*de70*/  @P0 LDG.E.U16 R125, desc[UR16][R44.64] ;  /* 0x000000102c7d0981 */ /* 0x000f28000c1e1500 */
[----:B------:R-:W5:Y:S04]  /*de80*/  LDL.LU.64 R44, [R1+0x1190] ;  /* 0x00119000012c7983 */ /* 0x000f680000300a00 */
[----:B0-----:R-:W2:Y:S02]  /*de90*/  LDL.LU R124, [R1+0x1188] ;  /* 0x00118800017c7983 */ /* 0x001ea40000300800 */
[----:B--2---:R-:W-:-:S06]  /*dea0*/  PRMT R124, RZ, 0x7610, R124 ;  /* 0x00007610ff7c7816 */ /* 0x004fcc000000007c */
[----:B------:R0:W2:Y:S04]  /*deb0*/  @P0 LDG.E.U16 R124, desc[UR16][R152.64] ;  /* 0x00000010987c0981 */ /* 0x0000a8000c1e1500 */
[----:B------:R-:W0:Y:S04]  /*dec0*/  LDL.LU.64 R152, [R1+0x1180] ;  /* 0x0011800001987983 */ /* 0x000e280000300a00 */
[----:B------:R1:W-:Y:S01]  /*ded0*/  STS.U16 [R2+UR5+0x21000], R157 ;  /* 0x0210009d02007988 */ /* 0x0003e20008000405 */
[----:B0-----:R-:W-:Y:S02]  /*dee0*/  PRMT R153, RZ, 0x7610, R153 ;  /* 0x00007610ff997816 */ /* 0x001fe40000000099 */
[----:B------:R-:W-:-:S04]  /*def0*/  PRMT R152, RZ, 0x7610, R152 ;  /* 0x00007610ff987816 */ /* 0x000fc80000000098 */
[----:B------:R-:W2:Y:S04]  /*df00*/  @P0 LDG.E.U16 R153, desc[UR16][R46.64] ;  /* 0x000000102e990981 */ /* 0x000ea8000c1e1500 */
[----:B------:R-:W2:Y:S04]  /*df10*/  @P0 LDG.E.U16 R152, desc[UR16][R48.64] ;  /* 0x0000001030980981 */ /* 0x000ea8000c1e1500 */
[----:B------:R-:W5:Y:S04]  /*df20*/  LDL.LU.64 R46, [R1+0x1178] ;  /* 0x00117800012e7983 */ /* 0x000f680000300a00 */
[----:B------:R-:W5:Y:S04]  /*df30*/  LDL.LU.64 R48, [R1+0x1170] ;  /* 0x0011700001307983 */ /* 0x000f680000300a00 */
[----:B-1----:R-:W2:Y:S04]  /*df40*/  LDL.LU R157, [R1+0x1168] ;  /* 0x00116800019d7983 */ /* 0x002ea80000300800 */
[----:B------:R0:W-:Y:S04]  /*df50*/  STS.U16 [R2+UR5+0x20800], R165 ;  /* 0x020800a502007988 */ /* 0x0001e80008000405 */
[----:B------:R1:W-:Y:S01]  /*df60*/  STS.U16 [R2+UR5+0x20c00], R3 ;  /* 0x020c000302007988 */ /* 0x0003e20008000405 */
[----:B0-----:R-:W-:-:S03]  /*df70*/  PRMT R165, RZ, 0x7610, R165 ;  /* 0x00007610ffa57816 */ /* 0x001fc600000000a5 */
[----:B------:R0:W-:Y:S01]  /*df80*/  STS.U16 [R2+UR5+0x21c00], R164 ;  /* 0x021c00a402007988 */ /* 0x0001e20008000405 */
[----:B-1----:R-:W-:-:S03]  /*df90*/  PRMT R3, RZ, 0x7610, R3 ;  /* 0x00007610ff037816 */ /* 0x002fc60000000003 */
[----:B------:R1:W-:Y:S04]  /*dfa0*/  STS.U16 [R2+UR5+0x21400], R54 ;  /* 0x0214003602007988 */ /* 0x0003e80008000405 */
[----:B------:R-:W3:Y:S01]  /*dfb0*/  @P0 LDG.E.U16 R165, desc[UR16][R52.64] ;  /* 0x0000001034a50981 */ /* 0x000ee2000c1e1500 */
[----:B0-----:R-:W-:-:S03]  /*dfc0*/  LOP3.LUT R164, R2, 0x10, RZ, 0x3c, !PT ;  /* 0x0000001002a47812 */ /* 0x001fc600078e3cff */
[----:B------:R0:W-:Y:S04]  /*dfd0*/  STS.U16 [R2+UR5+0x21800], R55 ;  /* 0x0218003702007988 */ /* 0x0001e80008000405 */
[----:B------:R-:W3:Y:S04]  /*dfe0*/  @P0 LDG.E.U16 R3, desc[UR16][R56.64] ;  /* 0x0000001038030981 */ /* 0x000ee8000c1e1500 */
[----:B------:R0:W-:Y:S01]  /*dff0*/  STS.U16 [R164+UR5+0x20080], R93 ;  /* 0x0200805da4007988 */ /* 0x0001e20008000405 */
[----:B--2---:R-:W-:-:S06]  /*e000*/  PRMT R157, RZ, 0x7610, R157 ;  /* 0x00007610ff9d7816 */ /* 0x004fcc000000009d */
[----:B------:R-:W2:Y:S04]  /*e010*/  @P0 LDG.E.U16 R157, desc[UR16][R50.64] ;  /* 0x00000010329d0981 */ /* 0x000ea8000c1e1500 */
[----:B------:R-:W5:Y:S04]  /*e020*/  LDL.LU.64 R50, [R1+0x1160] ;  /* 0x0011600001327983 */ /* 0x000f680000300a00 */
[----:B-1----:R-:W5:Y:S04]  /*e030*/  LDL.LU R54, [R1+0x1158] ;  /* 0x0011580001367983 */ /* 0x002f680000300800 */
[----:B------:R-:W5:Y:S04]  /*e040*/  LDL.LU.64 R52, [R1+0x1150] ;  /* 0x0011500001347983 */ /* 0x000f680000300a00 */
[----:B0-----:R-:W5:Y:S04]  /*e050*/  LDL.LU R55, [R1+0x1148] ;  /* 0x0011480001377983 */ /* 0x001f680000300800 */
[----:B------:R-:W5:Y:S04]  /*e060*/  LDL.LU.64 R56, [R1+0x1140] ;  /* 0x0011400001387983 */ /* 0x000f680000300a00 */
[----:B------:R-:W2:Y:S04]  /*e070*/  LDL.LU R93, [R1+0x1138] ;  /* 0x00113800015d7983 */ /* 0x000ea80000300800 */
[----:B---3--:R0:W-:Y:S01]  /*e080*/  STS.U16 [R164+UR5+0x20480], R92 ;  /* 0x0204805ca4007988 */ /* 0x0081e20008000405 */
[----:B--2---:R-:W-:-:S06]  /*e090*/  PRMT R93, RZ, 0x7610, R93 ;  /* 0x00007610ff5d7816 */ /* 0x004fcc000000005d */
[----:B------:R-:W2:Y:S04]  /*e0a0*/  @P0 LDG.E.U16 R93, desc[UR16][R58.64] ;  /* 0x000000103a5d0981 */ /* 0x000ea8000c1e1500 */
[----:B------:R-:W5:Y:S04]  /*e0b0*/  LDL.LU.64 R58, [R1+0x1130] ;  /* 0x00113000013a7983 */ /* 0x000f680000300a00 */
[----:B0-----:R-:W3:Y:S04]  /*e0c0*/  LDL.LU R92, [R1+0x1128] ;  /* 0x00112800015c7983 */ /* 0x001ee80000300800 */
        /* <DEDUP_REMOVED lines=25> */
[----:B------:R0:W-:Y:S02]  /*e260*/  STS.U16 [R164+UR5+0x21c80], R165 ;  /* 0x021c80a5a4007988 */ /* 0x0001e40008000405 */
[----:B0-----:R-:W-:-:S02]  /*e270*/  LOP3.LUT R164, R2, 0x20, RZ, 0x3c, !PT ;  /* 0x0000002002a47812 */ /* 0x001fc400078e3cff */
[----:B------:R-:W-:-:S03]  /*e280*/  PRMT R165, RZ, 0x7610, R165 ;  /* 0x00007610ffa57816 */ /* 0x000fc600000000a5 */
[----:B------:R0:W-:Y:S04]  /*e290*/  STS.U16 [R164+UR5+0x20100], R3 ;  /* 0x02010003a4007988 */ /* 0x0001e80008000405 */
[----:B------:R-:W4:Y:S01]  /*e2a0*/  @P0 LDG.E.U16 R165, desc[UR16][R72.64] ;  /* 0x0000001048a50981 */ /* 0x000f22000c1e1500 */
[----:B0-----:R-:W-:-:S03]  /*e2b0*/  PRMT R3, RZ, 0x7610, R3 ;  /* 0x00007610ff037816 */ /* 0x001fc60000000003 */
[----:B------:R0:W-:Y:S04]  /*e2c0*/  STS.U16 [R164+UR5+0x20500], R93 ;  /* 0x0205005da4007988 */ /* 0x0001e80008000405 */
[----:B---3--:R1:W-:Y:S04]  /*e2d0*/  STS.U16 [R164+UR5+0x20900], R92 ;  /* 0x0209005ca4007988 */ /* 0x0083e80008000405 */
[----:B------:R-:W3:Y:S01]  /*e2e0*/  @P0 LDG.E.U16 R3, desc[UR16][R74.64] ;  /* 0x000000104a030981 */ /* 0x000ee2000c1e1500 */
[----:B--2---:R-:W-:-:S06]  /*e2f0*/  PRMT R157, RZ, 0x7610, R157 ;  /* 0x00007610ff9d7816 */ /* 0x004fcc000000009d */
[----:B------:R-:W2:Y:S04]  /*e300*/  @P0 LDG.E.U16 R157, desc[UR16][R70.64] ;  /* 0x00000010469d0981 */ /* 0x000ea8000c1e1500 */
[----:B------:R-:W5:Y:S04]  /*e310*/  LDL.LU.64 R70, [R1+0x10d0] ;  /* 0x0010d00001467983 */ /* 0x000f680000300a00 */
[----:B------:R-:W5:Y:S04]  /*e320*/  LDL.LU.64 R72, [R1+0x10c8] ;  /* 0x0010c80001487983 */ /* 0x000f680000300a00 */
[----:B0-----:R-:W2:Y:S04]  /*e330*/  LDL.LU R93, [R1+0x10c0] ;  /* 0x0010c000015d7983 */ /* 0x001ea80000300800 */
[----:B------:R-:W5:Y:S04]  /*e340*/  LDL.LU.64 R74, [R1+0x10b8] ;  /* 0x0010b800014a7983 */ /* 0x000f680000300a00 */
[----:B-1----:R-:W2:Y:S04]  /*e350*/  LDL.LU R92, [R1+0x10b0] ;  /* 0x0010b000015c7983 */ /* 0x002ea80000300800 */
[----:B----4-:R0:W-:Y:S01]  /*e360*/  STS.U16 [R164+UR5+0x20d00], R125 ;  /* 0x020d007da4007988 */ /* 0x0101e20008000405 */
[----:B--2---:R-:W-:-:S06]  /*e370*/  PRMT R92, RZ, 0x7610, R92 ;  /* 0x00007610ff5c7816 */ /* 0x004fcc000000005c */
[----:B------:R-:W2:Y:S04]  /*e380*/  @P0 LDG.E.U16 R92, desc[UR16][R76.64] ;  /* 0x000000104c5c0981 */ /* 0x000ea8000c1e1500 */
[----:B------:R-:W5:Y:S04]  /*e390*/  LDL.LU.64 R76, [R1+0x10a8] ;  /* 0x0010a800014c7983 */ /* 0x000f680000300a00 */
[----:B0-----:R-:W4:Y:S01]  /*e3a0*/  LDL.LU R125, [R1+0x10a0] ;  /* 0x0010a000017d7983 */ /* 0x001f220000300800 */
[----:B------:R-:W-:-:S03]  /*e3b0*/  PRMT R93, RZ, 0x7610, R93 ;  /* 0x00007610ff5d7816 */ /* 0x000fc6000000005d */
[----:B------:R0:W-:Y:S04]  /*e3c0*/  STS.U16 [R164+UR5+0x21100], R124 ;  /* 0x0211007ca4007988 */ /* 0x0001e80008000405 */
[----:B------:R-:W2:Y:S04]  /*e3d0*/  @P0 LDG.E.U16 R93, desc[UR16][R78.64] ;  /* 0x000000104e5d0981 */ /* 0x000ea8000c1e1500 */
[----:B------:R1:W-:Y:S04]  /*e3e0*/  STS.U16 [R164+UR5+0x21500], R153 ;  /* 0x02150099a4007988 */ /* 0x0003e80008000405 */
[----:B------:R-:W5:Y:S04]  /*e3f0*/  LDL.LU.64 R78, [R1+0x1098] ;  /* 0x00109800014e7983 */ /* 0x000f680000300a00 */
[----:B0-----:R-:W2:Y:S01]  /*e400*/  LDL.LU R124, [R1+0x1090] ;  /* 0x00109000017c7983 */ /* 0x001ea20000300800 */
[----:B----4-:R-:W-:-:S06]  /*e410*/  PRMT R125, RZ, 0x7610, R125 ;  /* 0x00007610ff7d7816 */ /* 0x010fcc000000007d */
[----:B------:R-:W4:Y:S04]  /*e420*/  @P0 LDG.E.U16 R125, desc[UR16][R80.64] ;  /* 0x00000010507d0981 */ /* 0x000f28000c1e1500 */
[----:B------:R-:W5:Y:S04]  /*e430*/  LDL.LU.64 R80, [R1+0x1088] ;  /* 0x0010880001507983 */ /* 0x000f680000300a00 */
[----:B-1----:R-:W3:Y:S01]  /*e440*/  LDL.LU R153, [R1+0x1080] ;  /* 0x0010800001997983 */ /* 0x002ee20000300800 */
[----:B--2---:R-:W-:-:S03]  /*e450*/  PRMT R124, RZ, 0x7610, R124 ;  /* 0x00007610ff7c7816 */ /* 0x004fc6000000007c */
[----:B------:R0:W-:Y:S04]  /*e460*/  STS.U16 [R164+UR5+0x21900], R152 ;  /* 0x02190098a4007988 */ /* 0x0001e80008000405 */
[----:B------:R-:W2:Y:S04]  /*e470*/  @P0 LDG.E.U16 R124, desc[UR16][R82.64] ;  /* 0x00000010527c0981 */ /* 0x000ea8000c1e1500 */
[----:B------:R1:W-:Y:S04]  /*e480*/  STS.U16 [R164+UR5+0x21d00], R157 ;  /* 0x021d009da4007988 */ /* 0x0003e80008000405 */
[----:B------:R-:W5:Y:S04]  /*e490*/  LDL.LU.64 R82, [R1+0x1078] ;  /* 0x0010780001527983 */ /* 0x000f680000300a00 */
[----:B0-----:R-:W2:Y:S01]  /*e4a0*/  LDL.LU R152, [R1+0x1070] ;  /* 0x0010700001987983 */ /* 0x001ea20000300800 */
[----:B---3--:R-:W-:-:S06]  /*e4b0*/  PRMT R153, RZ, 0x7610, R153 ;  /* 0x00007610ff997816 */ /* 0x008fcc0000000099 */
[----:B------:R-:W3:Y:S04]  /*e4c0*/  @P0 LDG.E.U16 R153, desc[UR16][R84.64] ;  /* 0x0000001054990981 */ /* 0x000ee8000c1e1500 */
[----:B------:R-:W5:Y:S04]  /*e4d0*/  LDL.LU.64 R84, [R1+0x1068] ;  /* 0x0010680001547983 */ /* 0x000f680000300a00 */
[----:B-1----:R-:W3:Y:S01]  /*e4e0*/  LDL.LU R164, [R1+0x1060] ;  /* 0x0010600001a47983 */ /* 0x002ee20000300800 */
[----:B------:R-:W-:Y:S02]  /*e4f0*/  LOP3.LUT R157, R2, 0x30, RZ, 0x3c, !PT ;  /* 0x00000030029d7812 */ /* 0x000fe400078e3cff */
[----:B--2---:R-:W-:-:S03]  /*e500*/  PRMT R152, RZ, 0x7610, R152 ;  /* 0x00007610ff987816 */ /* 0x004fc60000000098 */
[----:B------:R0:W-:Y:S04]  /*e510*/  STS.U16 [R157+UR5+0x20180], R165 ;  /* 0x020180a59d007988 */ /* 0x0001e80008000405 */
[----:B------:R1:W-:Y:S04]  /*e520*/  STS.U16 [R157+UR5+0x20580], R3 ;  /* 0x020580039d007988 */ /* 0x0003e80008000405 */
[----:B------:R-:W2:Y:S01]  /*e530*/  @P0 LDG.E.U16 R152, desc[UR16][R86.64] ;  /* 0x0000001056980981 */ /* 0x000ea2000c1e1500 */
[----:B0-----:R-:W-:Y:S02]  /*e540*/  PRMT R165, RZ, 0x7610, R165 ;  /* 0x00007610ffa57816 */ /* 0x001fe400000000a5 */
[----:B-1----:R-:W-:Y:S01]  /*e550*/  PRMT R3, RZ, 0x7610, R3 ;  /* 0x00007610ff037816 */ /* 0x002fe20000000003 */
[----:B------:R0:W-:Y:S04]  /*e560*/  STS.U16 [R157+UR5+0x20980], R92 ;  /* 0x0209805c9d007988 */ /* 0x0001e80008000405 */
[----:B------:R-:W5:Y:S04]  /*e570*/  LDL.LU.64 R86, [R1+0x1058] ;  /* 0x0010580001567983 */ /* 0x000f680000300a00 */
[----:B------:R-:W2:Y:S04]  /*e580*/  @P0 LDG.E.U16 R165, desc[UR16][R90.64] ;  /* 0x000000105aa50981 */ /* 0x000ea8000c1e1500 */
[----:B------:R1:W-:Y:S04]  /*e590*/  STS.U16 [R157+UR5+0x20d80], R93 ;  /* 0x020d805d9d007988 */ /* 0x0003e80008000405 */
[----:B------:R0:W2:Y:S01]  /*e5a0*/  @P0 LDG.E.U16 R3, desc[UR16][R106.64] ;  /* 0x000000106a030981 */ /* 0x0000a2000c1e1500 */
[----:B---3--:R-:W-:-:S06]  /*e5b0*/  PRMT R164, RZ, 0x7610, R164 ;  /* 0x00007610ffa47816 */ /* 0x008fcc00000000a4 */
[----:B------:R-:W3:Y:S04]  /*e5c0*/  @P0 LDG.E.U16 R164, desc[UR16][R88.64] ;  /* 0x0000001058a40981 */ /* 0x000ee8000c1e1500 */
[----:B------:R-:W5:Y:S04]  /*e5d0*/  LDL.LU.64 R88, [R1+0x1050] ;  /* 0x0010500001587983 */ /* 0x000f680000300a00 */
[----:B0-----:R-:W5:Y:S04]  /*e5e0*/  LDL.LU R92, [R1+0x1048] ;  /* 0x00104800015c7983 */ /* 0x001f680000300800 */
[----:B------:R-:W5:Y:S04]  /*e5f0*/  LDL.LU.64 R90, [R1+0x1040] ;  /* 0x00104000015a7983 */ /* 0x000f680000300a00 */
[----:B-1----:R-:W5:Y:S04]  /*e600*/  LDL.LU R93, [R1+0x1038] ;  /* 0x00103800015d7983 */ /* 0x002f680000300800 */
[----:B------:R-:W2:Y:S04]  /*e610*/  LDL.LU.64 R106, [R1+0x1030] ;  /* 0x00103000016a7983 */ /* 0x000ea80000300a00 */
[----:B----4-:R0:W-:Y:S04]  /*e620*/  STS.U16 [R157+UR5+0x21180], R125 ;  /* 0x0211807d9d007988 */ /* 0x0101e80008000405 */
[----:B------:R1:W-:Y:S04]  /*e630*/  STS.U16 [R157+UR5+0x21580], R124 ;  /* 0x0215807c9d007988 */ /* 0x0003e80008000405 */
[----:B0-----:R-:W4:Y:S01]  /*e640*/  LDL.LU R125, [R1+0x1028] ;  /* 0x00102800017d7983 */ /* 0x001f220000300800 */
[----:B--2---:R-:W-:-:S06]  /*e650*/  PRMT R107, RZ, 0x7610, R107 ;  /* 0x00007610ff6b7816 */ /* 0x004fcc000000006b */
[----:B------:R-:W2:Y:S04]  /*e660*/  @P0 LDG.E.U16 R107, desc[UR16][R94.64] ;  /* 0x000000105e6b0981 */ /* 0x000ea8000c1e1500 */
[----:B------:R-:W5:Y:S04]  /*e670*/  LDL.LU.64 R94, [R1+0x1020] ;  /* 0x00102000015e7983 */ /* 0x000f680000300a00 */
[----:B-1----:R-:W2:Y:S01]  /*e680*/  LDL.LU R124, [R1+0x1018] ;  /* 0x00101800017c7983 */ /* 0x002ea20000300800 */
[----:B----4-:R-:W-:-:S03]  /*e690*/  PRMT R125, RZ, 0x7610, R125 ;  /* 0x00007610ff7d7816 */ /* 0x010fc6000000007d */
[----:B------:R-:W-:Y:S04]  /*e6a0*/  STS.U16 [R157+UR5+0x21980], R153 ;  /* 0x021980999d007988 */ /* 0x000fe80008000405 */
[----:B------:R0:W-:Y:S04]  /*e6b0*/  STS.U16 [R157+UR5+0x21d80], R152 ;  /* 0x021d80989d007988 */ /* 0x0001e80008000405 */
[----:B------:R-:W4:Y:S01]  /*e6c0*/  @P0 LDG.E.U16 R125, desc[UR16][R96.64] ;  /* 0x00000010607d0981 */ /* 0x000f22000c1e1500 */
[----:B0-----:R-:W-:-:S03]  /*e6d0*/  LOP3.LUT R152, R2, 0x40, RZ, 0x3c, !PT ;  /* 0x0000004002987812 */ /* 0x001fc600078e3cff */
[----:B------:R-:W5:Y:S04]  /*e6e0*/  LDL.LU.64 R96, [R1+0x1010] ;  /* 0x0010100001607983 */ /* 0x000f680000300a00 */
[----:B------:R-:W4:Y:S04]  /*e6f0*/  LDL.LU R153, [R1+0x1008] ;  /* 0x0010080001997983 */ /* 0x000f280000300800 */
[----:B---3--:R0:W-:Y:S01]  /*e700*/  STS.U16 [R152+UR5+0x20200], R164 ;  /* 0x020200a498007988 */ /* 0x0081e20008000405 */
[----:B--2---:R-:W-:-:S06]  /*e710*/  PRMT R124, RZ, 0x7610, R124 ;  /* 0x00007610ff7c7816 */ /* 0x004fcc000000007c */
[----:B------:R-:W2:Y:S04]  /*e720*/  @P0 LDG.E.U16 R124, desc[UR16][R98.64] ;  /* 0x00000010627c0981 */ /* 0x000ea8000c1e1500 */
[----:B------:R-:W5:Y:S04]  /*e730*/  LDL.LU.64 R98, [R1+0x1000] ;  /* 0x0010000001627983 */ /* 0x000f680000300a00 */
[----:B------:R-:W3:Y:S04]  /*e740*/  LDL.LU R157, [R1+0xffc] ;  /* 0x000ffc00019d7983 */ /* 0x000ee80000300800 */
[----:B0-----:R-:W3:Y:S01]  /*e750*/  LDL.LU R164, [R1+0xff8] ;  /* 0x000ff80001a47983 */ /* 0x001ee20000300800 */
[----:B----4-:R-:W-:-:S03]  /*e760*/  PRMT R153, RZ, 0x7610, R153 ;  /* 0x00007610ff997816 */ /* 0x010fc60000000099 */
[----:B------:R0:W-:Y:S04]  /*e770*/  STS.U16 [R152+UR5+0x20600], R165 ;  /* 0x020600a598007988 */ /* 0x0001e80008000405 */
[----:B------:R1:W-:Y:S04]  /*e780*/  STS.U16 [R152+UR5+0x20a00], R3 ;  /* 0x020a000398007988 */ /* 0x0003e80008000405 */
[----:B------:R-:W4:Y:S01]  /*e790*/  @P0 LDG.E.U16 R153, desc[UR16][R100.64] ;  /* 0x0000001064990981 */ /* 0x000f22000c1e1500 */
[----:B0-----:R-:W-:Y:S02]  /*e7a0*/  PRMT R165, RZ, 0x7610, R165 ;  /* 0x00007610ffa57816 */ /* 0x001fe400000000a5 */
[----:B-1----:R-:W-:Y:S01]  /*e7b0*/  PRMT R3, RZ, 0x7610, R3 ;  /* 0x00007610ff037816 */ /* 0x002fe20000000003 */
[----:B------:R0:W-:Y:S04]  /*e7c0*/  STS.U16 [R152+UR5+0x20e00], R107 ;  /* 0x020e006b98007988 */ /* 0x0001e80008000405 */
[----:B------:R-:W5:Y:S04]  /*e7d0*/  LDL.LU.64 R100, [R1+0xff0] ;  /* 0x000ff00001647983 */ /* 0x000f680000300a00 */
[----:B------:R-:W4:Y:S04]  /*e7e0*/  @P0 LDG.E.U16 R165, desc[UR16][R108.64] ;  /* 0x000000106ca50981 */ /* 0x000f28000c1e1500 */
[----:B------:R1:W-:Y:S04]  /*e7f0*/  STS.U16 [R152+UR5+0x21200], R125 ;  /* 0x0212007d98007988 */ /* 0x0003e80008000405 */
[----:B------:R-:W4:Y:S04]  /*e800*/  @P0 LDG.E.U16 R3, desc[UR16][R110.64] ;  /* 0x000000106e030981 */ /* 0x000f28000c1e1500 */
[----:B--2---:R2:W-:Y:S01]  /*e810*/  STS.U16 [R152+UR5+0x21600], R124 ;  /* 0x0216007c98007988 */ /* 0x0045e20008000405 */
[----:B---3--:R-:W-:-:S02]  /*e820*/  PRMT R157, RZ, 0x7610, R157 ;  /* 0x00007610ff9d7816 */ /* 0x008fc4000000009d */
[----:B------:R-:W-:-:S04]  /*e830*/  PRMT R164, RZ, 0x7610, R164 ;  /* 0x00007610ffa47816 */ /* 0x000fc800000000a4 */
[----:B------:R-:W3:Y:S04]  /*e840*/  @P0 LDG.E.U16 R157, desc[UR16][R102.64] ;  /* 0x00000010669d0981 */ /* 0x000ee8000c1e1500 */
[----:B------:R-:W3:Y:S04]  /*e850*/  @P0 LDG.E.U16 R164, desc[UR16][R104.64] ;  /* 0x0000001068a40981 */ /* 0x000ee8000c1e1500 */
[----:B------:R-:W5:Y:S04]  /*e860*/  LDL.LU.64 R102, [R1+0xfe8] ;  /* 0x000fe80001667983 */ /* 0x000f680000300a00 */
[----:B------:R-:W5:Y:S04]  /*e870*/  LDL.LU.64 R104, [R1+0xfe0] ;  /* 0x000fe00001687983 */ /* 0x000f680000300a00 */
[----:B0-----:R-:W5:Y:S04]  /*e880*/  LDL.LU R107, [R1+0xfd8] ;  /* 0x000fd800016b7983 */ /* 0x001f680000300800 */
[----:B------:R-:W5:Y:S04]  /*e890*/  LDL.LU.64 R108, [R1+0xfd0] ;  /* 0x000fd000016c7983 */ /* 0x000f680000300a00 */
[----:B-1----:R-:W3:Y:S04]  /*e8a0*/  LDL.LU R125, [R1+0xfc8] ;  /* 0x000fc800017d7983 */ /* 0x002ee80000300800 */
[----:B------:R-:W5:Y:S04]  /*e8b0*/  LDL.LU.64 R110, [R1+0xfc0] ;  /* 0x000fc000016e7983 */ /* 0x000f680000300a00 */
[----:B--2---:R-:W2:Y:S04]  /*e8c0*/  LDL.LU R124, [R1+0xfb8] ;  /* 0x000fb800017c7983 */ /* 0x004ea80000300800 */
[----:B----4-:R0:W-:Y:S01]  /*e8d0*/  STS.U16 [R152+UR5+0x21a00], R153 ;  /* 0x021a009998007988 */ /* 0x0101e20008000405 */
[----:B--2---:R-:W-:-:S06]  /*e8e0*/  PRMT R124, RZ, 0x7610, R124 ;  /* 0x00007610ff7c7816 */ /* 0x004fcc000000007c */
[----:B------:R-:W2:Y:S04]  /*e8f0*/  @P0 LDG.E.U16 R124, desc[UR16][R112.64] ;  /* 0x00000010707c0981 */ /* 0x000ea8000c1e1500 */
[----:B------:R-:W5:Y:S04]  /*e900*/  LDL.LU.64 R112, [R1+0xfb0] ;  /* 0x000fb00001707983 */ /* 0x000f680000300a00 */
[----:B0-----:R-:W4:Y:S01]  /*e910*/  LDL.LU R153, [R1+0xfa8] ;  /* 0x000fa80001997983 */ /* 0x001f220000300800 */
[----:B---3--:R-:W-:-:S03]  /*e920*/  PRMT R125, RZ, 0x7610, R125 ;  /* 0x00007610ff7d7816 */ /* 0x008fc6000000007d */
[----:B------:R0:W-:Y:S04]  /*e930*/  STS.U16 [R152+UR5+0x21e00], R157 ;  /* 0x021e009d98007988 */ /* 0x0001e80008000405 */
[----:B------:R-:W3:Y:S01]  /*e940*/  @P0 LDG.E.U16 R125, desc[UR16][R114.64] ;  /* 0x00000010727d0981 */ /* 0x000ee2000c1e1500 */
[----:B0-----:R-:W-:-:S03]  /*e950*/  LOP3.LUT R157, R2, 0x50, RZ, 0x3c, !PT ;  /* 0x00000050029d7812 */ /* 0x001fc600078e3cff */
[----:B------:R-:W5:Y:S04]  /*e960*/  LDL.LU.64 R114, [R1+0xfa0] ;  /* 0x000fa00001727983 */ /* 0x000f680000300a00 */
[----:B------:R-:W2:Y:S04]  /*e970*/  LDL.LU R152, [R1+0xf9c] ;  /* 0x000f9c0001987983 */ /* 0x000ea80000300800 */
[----:B------:R0:W-:Y:S04]  /*e980*/  STS.U16 [R157+UR5+0x20280], R164 ;  /* 0x020280a49d007988 */ /* 0x0001e80008000405 */
[----:B0-----:R-:W3:Y:S01]  /*e990*/  LDL.LU R164, [R1+0xf98] ;  /* 0x000f980001a47983 */ /* 0x001ee20000300800 */
[----:B----4-:R-:W-:-:S06]  /*e9a0*/  PRMT R153, RZ, 0x7610, R153 ;  /* 0x00007610ff997816 */ /* 0x010fcc0000000099 */
[----:B------:R-:W4:Y:S04]  /*e9b0*/  @P0 LDG.E.U16 R153, desc[UR16][R116.64] ;  /* 0x0000001074990981 */ /* 0x000f28000c1e1500 */
[----:B------:R0:W-:Y:S04]  /*e9c0*/  STS.U16 [R157+UR5+0x20680], R165 ;  /* 0x020680a59d007988 */ /* 0x0001e80008000405 */
[----:B------:R1:W-:Y:S04]  /*e9d0*/  STS.U16 [R157+UR5+0x20a80], R3 ;  /* 0x020a80039d007988 */ /* 0x0003e80008000405 */
[----:B------:R-:W5:Y:S01]  /*e9e0*/  LDL.LU.64 R116, [R1+0xf90] ;  /* 0x000f900001747983 */ /* 0x000f620000300a00 */
[----:B--2---:R-:W-:-:S02]  /*e9f0*/  PRMT R152, RZ, 0x7610, R152 ;  /* 0x00007610ff987816 */ /* 0x004fc40000000098 */
[----:B0-----:R-:W-:Y:S02]  /*ea00*/  PRMT R165, RZ, 0x7610, R165 ;  /* 0x00007610ffa57816 */ /* 0x001fe400000000a5 */
[----:B-1----:R-:W-:Y:S02]  /*ea10*/  PRMT R3, RZ, 0x7610, R3 ;  /* 0x00007610ff037816 */ /* 0x002fe40000000003 */
[----:B------:R-:W2:Y:S01]  /*ea20*/  @P0 LDG.E.U16 R152, desc[UR16][R118.64] ;  /* 0x0000001076980981 */ /* 0x000ea2000c1e1500 */
[----:B---3--:R-:W-:-:S03]  /*ea30*/  PRMT R164, RZ, 0x7610, R164 ;  /* 0x00007610ffa47816 */ /* 0x008fc600000000a4 */
[----:B------:R0:W-:Y:S04]  /*ea40*/  STS.U16 [R157+UR5+0x20e80], R124 ;  /* 0x020e807c9d007988 */ /* 0x0001e80008000405 */
[----:B------:R-:W5:Y:S04]  /*ea50*/  LDL.LU.64 R118, [R1+0xf88] ;  /* 0x000f880001767983 */ /* 0x000f680000300a00 */
[----:B------:R-:W3:Y:S04]  /*ea60*/  @P0 LDG.E.U16 R164, desc[UR16][R120.64] ;  /* 0x0000001078a40981 */ /* 0x000ee8000c1e1500 */
[----:B------:R-:W3:Y:S04]  /*ea70*/  @P0 LDG.E.U16 R165, desc[UR16][R122.64] ;  /* 0x000000107aa50981 */ /* 0x000ee8000c1e1500 */
[----:B------:R1:W-:Y:S04]  /*ea80*/  STS.U16 [R157+UR5+0x21280], R125 ;  /* 0x0212807d9d007988 */ /* 0x0003e80008000405 */
[----:B------:R-:W5:Y:S04]  /*ea90*/  LDL.LU.64 R120, [R1+0xf80] ;  /* 0x000f800001787983 */ /* 0x000f680000300a00 */
[----:B0-----:R-:W5:Y:S04]  /*eaa0*/  LDL.LU R124, [R1+0xf78] ;  /* 0x000f7800017c7983 */ /* 0x001f680000300800 */
[----:B------:R-:W5:Y:S04]  /*eab0*/  LDL.LU.64 R122, [R1+0xf70] ;  /* 0x000f7000017a7983 */ /* 0x000f680000300a00 */
[----:B-1----:R-:W5:Y:S04]  /*eac0*/  LDL.LU R125, [R1+0xf68] ;  /* 0x000f6800017d7983 */ /* 0x002f680000300800 */
[----:B------:R0:W3:Y:S04]  /*ead0*/  @P0 LDG.E.U16 R3, desc[UR16][R134.64] ;  /* 0x0000001086030981 */ /* 0x0000e8000c1e1500 */
[----:B------:R-:W0:Y:S04]  /*eae0*/  LDL.LU.64 R134, [R1+0xf60] ;  /* 0x000f600001867983 */ /* 0x000e280000300a00 */
[----:B----4-:R1:W-:Y:S04]  /*eaf0*/  STS.U16 [R157+UR5+0x21680], R153 ;  /* 0x021680999d007988 */ /* 0x0103e80008000405 */
[----:B-1----:R-:W4:Y:S04]  /*eb00*/  LDL.LU R153, [R1+0xf58] ;  /* 0x000f580001997983 */ /* 0x002f280000300800 */
[----:B--2---:R1:W-:Y:S04]  /*eb10*/  STS.U16 [R157+UR5+0x21a80], R152 ;  /* 0x021a80989d007988 */ /* 0x0043e80008000405 */
[----:B---3--:R2:W-:Y:S01]  /*eb20*/  STS.U16 [R157+UR5+0x21e80], R164 ;  /* 0x021e80a49d007988 */ /* 0x0085e20008000405 */
[----:B0-----:R-:W-:-:S06]  /*eb30*/  PRMT R135, RZ, 0x7610, R135 ;  /* 0x00007610ff877816 */ /* 0x001fcc0000000087 */
[----:B------:R-:W3:Y:S04]  /*eb40*/  @P0 LDG.E.U16 R135, desc[UR16][R126.64] ;  /* 0x000000107e870981 */ /* 0x000ee8000c1e1500 */
[----:B------:R0:W5:Y:S04]  /*eb50*/  LDL.LU.64 R126, [R1+0xf50] ;  /* 0x000f5000017e7983 */ /* 0x0001680000300a00 */
[----:B-1----:R-:W3:Y:S01]  /*eb60*/  LDL.LU R152, [R1+0xf48] ;  /* 0x000f480001987983 */ /* 0x002ee20000300800 */
[----:B----4-:R-:W-:-:S06]  /*eb70*/  PRMT R153, RZ, 0x7610, R153 ;  /* 0x00007610ff997816 */ /* 0x010fcc0000000099 */
[----:B------:R-:W4:Y:S04]  /*eb80*/  @P0 LDG.E.U16 R153, desc[UR16][R128.64] ;  /* 0x0000001080990981 */ /* 0x000f28000c1e1500 */
[----:B------:R0:W5:Y:S04]  /*eb90*/  LDL.LU.64 R128, [R1+0xf40] ;  /* 0x000f400001807983 */ /* 0x0001680000300a00 */
[----:B--2---:R-:W2:Y:S01]  /*eba0*/  LDL.LU R157, [R1+0xf38] ;  /* 0x000f3800019d7983 */ /* 0x004ea20000300800 */
[----:B------:R-:W-:Y:S02]  /*ebb0*/  LOP3.LUT R164, R2, 0x60, RZ, 0x3c, !PT ;  /* 0x0000006002a47812 */ /* 0x000fe400078e3cff */
[----:B--2---:R-:W-:-:S06]  /*ebc0*/  PRMT R157, RZ, 0x7610, R157 ;  /* 0x00007610ff9d7816 */ /* 0x004fcc000000009d */
[----:B------:R-:W2:Y:S01]  /*ebd0*/  @P0 LDG.E.U16 R157, desc[UR16][R130.64] ;  /* 0x00000010829d0981 */ /* 0x000ea2000c1e1500 */
[----:B---3--:R-:W-:-:S03]  /*ebe0*/  PRMT R152, RZ, 0x7610, R152 ;  /* 0x00007610ff987816 */ /* 0x008fc60000000098 */
[----:B------:R1:W-:Y:S04]  /*ebf0*/  STS.U16 [R164+UR5+0x20300], R165 ;  /* 0x020300a5a4007988 */ /* 0x0003e80008000405 */
[----:B------:R3:W-:Y:S04]  /*ec00*/  STS.U16 [R164+UR5+0x20700], R3 ;  /* 0x02070003a4007988 */ /* 0x0007e80008000405 */
[----:B------:R0:W5:Y:S01]  /*ec10*/  LDL.LU.64 R130, [R1+0xf30] ;  /* 0x000f300001827983 */ /* 0x0001620000300a00 */
[----:B-1----:R-:W-:-:S03]  /*ec20*/  PRMT R165, RZ, 0x7610, R165 ;  /* 0x00007610ffa57816 */ /* 0x002fc600000000a5 */
[----:B------:R-:W2:Y:S01]  /*ec30*/  @P0 LDG.E.U16 R152, desc[UR16][R132.64] ;  /* 0x0000001084980981 */ /* 0x000ea2000c1e1500 */
[----:B---3--:R-:W-:-:S03]  /*ec40*/  PRMT R3, RZ, 0x7610, R3 ;  /* 0x00007610ff037816 */ /* 0x008fc60000000003 */
[----:B------:R1:W-:Y:S04]  /*ec50*/  STS.U16 [R164+UR5+0x20b00], R135 ;  /* 0x020b0087a4007988 */ /* 0x0003e80008000405 */
[----:B------:R-:W3:Y:S04]  /*ec60*/  @P0 LDG.E.U16 R165, desc[UR16][R136.64] ;  /* 0x0000001088a50981 */ /* 0x000ee8000c1e1500 */
[----:B------:R0:W5:Y:S04]  /*ec70*/  LDL.LU.64 R132, [R1+0xf28] ;  /* 0x000f280001847983 */ /* 0x0001680000300a00 */
[----:B-1----:R0:W5:Y:S04]  /*ec80*/  LDL.LU R135, [R1+0xf20] ;  /* 0x000f200001877983 */ /* 0x0021680000300800 */
[----:B------:R0:W5:Y:S04]  /*ec90*/  LDL.LU.64 R136, [R1+0xf18] ;  /* 0x000f180001887983 */ /* 0x0001680000300a00 */
[----:B----4-:R1:W-:Y:S04]  /*eca0*/  STS.U16 [R164+UR5+0x20f00], R153 ;  /* 0x020f0099a4007988 */ /* 0x0103e80008000405 */
[----:B------:R-:W4:Y:S04]  /*ecb0*/  @P0 LDG.E.U16 R3, desc[UR16][R138.64] ;  /* 0x000000108a030981 */ /* 0x000f28000c1e1500 */
[----:B-1----:R-:W3:Y:S04]  /*ecc0*/  LDL.LU R153, [R1+0xf10] ;  /* 0x000f100001997983 */ /* 0x002ee80000300800 */
[----:B------:R0:W5:Y:S04]  /*ecd0*/  LDL.LU.64 R138, [R1+0xf08] ;  /* 0x000f0800018a7983 */ /* 0x0001680000300a00 */
[----:B--2---:R1:W-:Y:S04]  /*ece0*/  STS.U16 [R164+UR5+0x21300], R157 ;  /* 0x0213009da4007988 */ /* 0x0043e80008000405 */
[----:B-1----:R-:W2:Y:S04]  /*ecf0*/  LDL.LU R157, [R1+0xf00] ;  /* 0x000f0000019d7983 */ /* 0x002ea80000300800 */
[----:B------:R1:W-:Y:S01]  /*ed00*/  STS.U16 [R164+UR5+0x21700], R152 ;  /* 0x02170098a4007988 */ /* 0x0003e20008000405 */
[----:B--2---:R-:W-:-:S06]  /*ed10*/  PRMT R157, RZ, 0x7610, R157 ;  /* 0x00007610ff9d7816 */ /* 0x004fcc000000009d */
[----:B------:R-:W2:Y:S04]  /*ed20*/  @P0 LDG.E.U16 R157, desc[UR16][R140.64] ;  /* 0x000000108c9d0981 */ /* 0x000ea8000c1e1500 */
[----:B------:R0:W5:Y:S04]  /*ed30*/  LDL.LU.64 R140, [R1+0xef8] ;  /* 0x000ef800018c7983 */ /* 0x0001680000300a00 */
[----:B-1----:R-:W2:Y:S01]  /*ed40*/  LDL.LU R152, [R1+0xef0] ;  /* 0x000ef00001987983 */ /* 0x002ea20000300800 */
[----:B---3--:R-:W-:-:S03]  /*ed50*/  PRMT R153, RZ, 0x7610, R153 ;  /* 0x00007610ff997816 */ /* 0x008fc60000000099 */
[----:B------:R-:W-:Y:S04]  /*ed60*/  STS.U16 [R164+UR5+0x21b00], R165 ;  /* 0x021b00a5a4007988 */ /* 0x000fe80008000405 */
[----:B----4-:R1:W-:Y:S04]  /*ed70*/  STS.U16 [R164+UR5+0x21f00], R3 ;  /* 0x021f0003a4007988 */ /* 0x0103e80008000405 */
[----:B------:R-:W3:Y:S01]  /*ed80*/  @P0 LDG.E.U16 R153, desc[UR16][R144.64] ;  /* 0x0000001090990981 */ /* 0x000ee2000c1e1500 */
[----:B-1----:R-:W-:-:S05]  /*ed90*/  LOP3.LUT R164, R2, 0x70, RZ, 0x3c, !PT ;  /* 0x0000007002a47812 */ /* 0x002fca00078e3cff */
[----:B------:R1:W-:Y:S01]  /*eda0*/  STS.U16 [R164+UR5+0x21f80], R156 ;  /* 0x021f809ca4007988 */ /* 0x0003e20008000405 */
[----:B--2---:R-:W-:-:S06]  /*edb0*/  PRMT R152, RZ, 0x7610, R152 ;  /* 0x00007610ff987816 */ /* 0x004fcc0000000098 */
[----:B------:R-:W2:Y:S04]  /*edc0*/  @P0 LDG.E.U16 R152, desc[UR16][R142.64] ;  /* 0x000000108e980981 */ /* 0x000ea8000c1e1500 */
[----:B------:R0:W5:Y:S04]  /*edd0*/  LDL.LU.64 R142, [R1+0xee8] ;  /* 0x000ee800018e7983 */ /* 0x0001680000300a00 */
[----:B------:R0:W5:Y:S04]  /*ede0*/  LDL.LU.64 R144, [R1+0xee0] ;  /* 0x000ee00001907983 */ /* 0x0001680000300a00 */
[----:B-1----:R-:W4:Y:S04]  /*edf0*/  LDL.LU R156, [R1+0xed8] ;  /* 0x000ed800019c7983 */ /* 0x002f280000300800 */
[----:B------:R1:W-:Y:S01]  /*ee00*/  STS.U16 [R164+UR5+0x20380], R157 ;  /* 0x0203809da4007988 */ /* 0x0003e20008000405 */
[----:B----4-:R-:W-:-:S06]  /*ee10*/  PRMT R156, RZ, 0x7610, R156 ;  /* 0x00007610ff9c7816 */ /* 0x010fcc000000009c */
[----:B------:R-:W4:Y:S04]  /*ee20*/  @P0 LDG.E.U16 R156, desc[UR16][R146.64] ;  /* 0x00000010929c0981 */ /* 0x000f28000c1e1500 */
[----:B------:R0:W5:Y:S04]  /*ee30*/  LDL.LU.64 R146, [R1+0xed0] ;  /* 0x000ed00001927983 */ /* 0x0001680000300a00 */
[----:B-1----:R-:W2:Y:S01]  /*ee40*/  LDL.LU R157, [R1+0xec8] ;  /* 0x000ec800019d7983 */ /* 0x002ea20000300800 */
[----:B------:R-:W-:-:S06]  /*ee50*/  PRMT R165, RZ, 0x7610, R165 ;  /* 0x00007610ffa57816 */ /* 0x000fcc00000000a5 */
[----:B------:R-:W3:Y:S01]  /*ee60*/  @P0 LDG.E.U16 R165, desc[UR16][R150.64] ;  /* 0x0000001096a50981 */ /* 0x000ee2000c1e1500 */
[----:B------:R-:W-:-:S06]  /*ee70*/  PRMT R3, RZ, 0x7610, R3 ;  /* 0x00007610ff037816 */ /* 0x000fcc0000000003 */
[----:B------:R-:W3:Y:S01]  /*ee80*/  @P0 LDG.E.U16 R3, desc[UR16][R154.64] ;  /* 0x000000109a030981 */ /* 0x000ee2000c1e1500 */
[----:B--2---:R-:W-:-:S06]  /*ee90*/  PRMT R157, RZ, 0x7610, R157 ;  /* 0x00007610ff9d7816 */ /* 0x004fcc000000009d */
[----:B------:R-:W2:Y:S04]  /*eea0*/  @P0 LDG.E.U16 R157, desc[UR16][R148.64] ;  /* 0x00000010949d0981 */ /* 0x000ea8000c1e1500 */
[----:B------:R1:W-:Y:S04]  /*eeb0*/  STS.U16 [R164+UR5+0x20780], R152 ;  /* 0x02078098a4007988 */ /* 0x0003e80008000405 */
[----:B---3--:R3:W-:Y:S04]  /*eec0*/  STS.U16 [R164+UR5+0x20b80], R153 ;  /* 0x020b8099a4007988 */ /* 0x0087e80008000405 */
[----:B----4-:R4:W-:Y:S04]  /*eed0*/  STS.U16 [R164+UR5+0x20f80], R156 ;  /* 0x020f809ca4007988 */ /* 0x0109e80008000405 */
[----:B------:R0:W5:Y:S04]  /*eee0*/  LDL.LU.64 R148, [R1+0xec0] ;  /* 0x000ec00001947983 */ /* 0x0001680000300a00 */
[----:B-1----:R0:W5:Y:S04]  /*eef0*/  LDL.LU R152, [R1+0xeb8] ;  /* 0x000eb80001987983 */ /* 0x0021680000300800 */
[----:B------:R0:W5:Y:S04]  /*ef00*/  LDL.LU.64 R150, [R1+0xeb0] ;  /* 0x000eb00001967983 */ /* 0x0001680000300a00 */
[----:B---3--:R0:W5:Y:S04]  /*ef10*/  LDL.LU R153, [R1+0xea8] ;  /* 0x000ea80001997983 */ /* 0x0081680000300800 */
[----:B------:R0:W5:Y:S04]  /*ef20*/  LDL.LU.64 R154, [R1+0xea0] ;  /* 0x000ea000019a7983 */ /* 0x0001680000300a00 */
[----:B----4-:R0:W5:Y:S01]  /*ef30*/  LDL.LU R156, [R1+0xe98] ;  /* 0x000e9800019c7983 */ /* 0x0101620000300800 */
[----:B------:R-:W-:-:S02]  /*ef40*/  UIADD3 UR4, UPT, UPT, UR5, 0x10000, URZ ;  /* 0x0001000005047890 */ /* 0x000fc4000fffe0ff */
[----:B------:R-:W-:Y:S02]  /*ef50*/  UIADD3 UR9, UPT, UPT, UR5, 0x24000, URZ ;  /* 0x0002400005097890 */ /* 0x000fe4000fffe0ff */
[----:B------:R-:W-:Y:S02]  /*ef60*/  USHF.R.U32.HI UR4, URZ, 0x4, UR4 ;  /* 0x00000004ff047899 */ /* 0x000fe40008011604 */
[----:B------:R-:W-:Y:S02]  /*ef70*/  USHF.R.U32.HI UR10, URZ, 0x4, UR9 ;  /* 0x00000004ff0a7899 */ /* 0x000fe40008011609 */
[----:B------:R-:W-:Y:S02]  /*ef80*/  USGXT.U32 UR9, UR4, 0xe ;  /* 0x0000000e0409789a */ /* 0x000fe40008000000 */
[----:B------:R-:W-:Y:S02]  /*ef90*/  USGXT.U32 UR10, UR10, 0xe ;  /* 0x0000000e0a0a789a */ /* 0x000fe40008000000 */
[----:B------:R-:W-:-:S02]  /*efa0*/  UIADD3 UR12, UP1, UPT, UR9, 0x4000080, URZ ;  /* 0x04000080090c7890 */ /* 0x000fc4000ff3e0ff */
[----:B------:R-:W-:Y:S01]  /*efb0*/  UIADD3 UR14, UP2, UPT, UR10, 0x2, URZ ;  /* 0x000000020a0e7890 */ /* 0x000fe2000ff5e0ff */
[----:B------:R-:W-:Y:S01]  /*efc0*/  UMOV UR13, URZ ;  /* 0x000000ff000d7c82 */ /* 0x000fe20008000000 */
[----:B------:R-:W-:Y:S01]  /*efd0*/  UMOV UR15, URZ ;  /* 0x000000ff000f7c82 */ /* 0x000fe20008000000 */
[----:B------:R-:W-:Y:S02]  /*efe0*/  UIADD3.X UR13, UPT, UPT, UR13, 0x40004040, URZ, UP1, !UPT ;  /* 0x400040400d0d7890 */ /* 0x000fe40008ffe4ff */
[----:B------:R-:W-:Y:S01]  /*eff0*/  UIADD3.X UR15, UPT, UPT, UR15, 0x40004040, URZ, UP2, !UPT ;  /* 0x400040400f0f7890 */ /* 0x000fe200097fe4ff */
[----:B------:R-:W-:Y:S01]  /*f000*/  UMOV UR4, URZ ;  /* 0x000000ff00047c82 */ /* 0x000fe20008000000 */
[----:B--2---:R1:W-:Y:S04]  /*f010*/  STS.U16 [R164+UR5+0x21380], R157 ;  /* 0x0213809da4007988 */ /* 0x0043e80008000405 */
[----:B------:R2:W-:Y:S04]  /*f020*/  STS.U16 [R164+UR5+0x21780], R165 ;  /* 0x021780a5a4007988 */ /* 0x0005e80008000405 */
[----:B-1----:R0:W5:Y:S01]  /*f030*/  LDL.LU R157, [R1+0xe94] ;  /* 0x000e9400019d7983 */ /* 0x0021620000300800 */
[----:B--2---:R-:W1:Y:S03]  /*f040*/  LDC R165, c[0x0][0x3a0] ;  /* 0x0000e800ffa57b82 */ /* 0x004e660000000800 */
[----:B------:R2:W-:Y:S01]  /*f050*/  STS.U16 [R164+UR5+0x21b80], R3 ;  /* 0x021b8003a4007988 */ /* 0x0005e20008000405 */
[----:B------:R3:W-:Y:S06]  /*f060*/  MEMBAR.ALL.CTA ;  /* 0x0000000000007992 */ /* 0x0007ec0000008000 */
[----:B---3--:R-:W3:Y:S04]  /*f070*/  FENCE.VIEW.ASYNC.S ;  /* 0x00000000000073c6 */ /* 0x008ee80000000000 */
[----:B--2---:R0:W5:Y:S01]  /*f080*/  LDL.LU R164, [R1+0xe90] ;  /* 0x000e900001a47983 */ /* 0x0041620000300800 */
[----:B-1----:R-:W-:-:S05]  /*f090*/  VIADD R165, R165, 0x7f ;  /* 0x0000007fa5a57836 */ /* 0x002fca0000000000 */
[----:B------:R-:W-:-:S04]  /*f0a0*/  SHF.R.S32.HI R3, RZ, 0x1f, R165 ;  /* 0x0000001fff037819 */ /* 0x000fc800000114a5 */
[----:B------:R-:W-:-:S04]  /*f0b0*/  LEA.HI R3, R3, R165, RZ, 0x7 ;  /* 0x000000a503037211 */ /* 0x000fc800078f38ff */
[----:B------:R-:W-:-:S04]  /*f0c0*/  SHF.R.S32.HI R3, RZ, 0x7, R3 ;  /* 0x00000007ff037819 */ /* 0x000fc80000011403 */
[----:B------:R-:W-:-:S05]  /*f0d0*/  VIMNMX R3, PT, PT, R3, 0x1, !PT ;  /* 0x0000000103037848 */ /* 0x000fca0007fe0100 */
[----:B------:R-:W-:-:S05]  /*f0e0*/  VIADD R3, R3, 0xffffffff ;  /* 0xffffffff03037836 */ /* 0x000fca0000000000 */
[----:B------:R0:W-:Y:S01]  /*f0f0*/  STL [R1+0xe70], R3 ;  /* 0x000e700301007387 */ /* 0x0001e20000100800 */
[----:B---3--:R-:W-:Y:S01]  /*f100*/  BAR.SYNC.DEFER_BLOCKING 0x0 ;  /* 0x0000000000007b1d */ /* 0x008fe20000010000 */
[----:B------:R-:W-:Y:S01]  /*f110*/  ISETP.LT.OR P0, PT, R165, 0x80, P1 ;  /* 0x00000080a500780c */ /* 0x000fe20000f01670 */
[----:B------:R-:W-:Y:S01]  /*f120*/  IMAD.SHL.U32 R165, R162, 0x80, RZ ;  /* 0x00000080a2a57824 */ /* 0x000fe200078e00ff */
[----:B------:R-:W-:Y:S01]  /*f130*/  ISETP.NE.U32.AND P3, PT, R3, RZ, PT ;  /* 0x000000ff0300720c */ /* 0x000fe20003f65070 */
[----:B------:R-:W-:-:S10]  /*f140*/  IMAD.SHL.U32 R162, R163, 0x80, RZ ;  /* 0x00000080a3a27824 */ /* 0x000fd400078e00ff */
[----:B0-----:R-:W-:Y:S05]  /*f150*/  @P0 BRA `(.L_x_6) ;  /* 0x00000004007c0947 */ /* 0x001fea0003800000 */
[----:B------:R-:W-:Y:S02]  /*f160*/  USHF.R.U32.HI UR58, URZ, 0x4, UR5 ;  /* 0x00000004ff3a7899 */ /* 0x000fe40008011605 */
[----:B------:R-:W-:Y:S02]  /*f170*/  UIADD3 UR46, UPT, UPT, UR5, 0x20000, URZ ;  /* 0x00020000052e7890 */ /* 0x000fe4000fffe0ff */
[----:B------:R-:W-:Y:S02]  /*f180*/  USGXT.U32 UR58, UR58, 0xe ;  /* 0x0000000e3a3a789a */ /* 0x000fe40008000000 */
[----:B------:R-:W-:Y:S02]  /*f190*/  USHF.R.U32.HI UR50, URZ, 0x4, UR46 ;  /* 0x00000004ff327899 */ /* 0x000fe4000801162e */
[----:B------:R-:W-:Y:S02]  /*f1a0*/  UIADD3 UR48, UP1, UPT, UR58, 0x4000080, URZ ;  /* 0x040000803a307890 */ /* 0x000fe4000ff3e0ff */
[----:B------:R-:W-:Y:S01]  /*f1b0*/  USGXT.U32 UR50, UR50, 0xe ;  /* 0x0000000e3232789a */ /* 0x000fe20008000000 */
[----:B------:R-:W-:Y:S01]  /*f1c0*/  UMOV UR11, URZ ;  /* 0x000000ff000b7c82 */ /* 0x000fe20008000000 */
[----:B------:R-:W-:Y:S01]  /*f1d0*/  UMOV UR56, UR8 ;  /* 0x0000000800387c82 */ /* 0x000fe20008000000 */
[----:B------:R-:W-:-:S02]  /*f1e0*/  UIADD3.X UR49, UPT, UPT, UR11, 0x40004040, URZ, UP1, !UPT ;  /* 0x400040400b317890 */ /* 0x000fc40008ffe4ff */
[----:B------:R-:W-:Y:S01]  /*f1f0*/  UIADD3 UR52, UP1, UPT, UR50, 0x2, URZ ;  /* 0x0000000232347890 */ /* 0x000fe2000ff3e0ff */
[----:B------:R-:W-:Y:S01]  /*f200*/  UMOV UR57, URZ ;  /* 0x000000ff00397c82 */ /* 0x000fe20008000000 */
[----:B------:R-:W-:Y:S01]  /*f210*/  UMOV UR51, URZ ;  /* 0x000000ff00337c82 */ /* 0x000fe20008000000 */
[----:B------:R-:W-:Y:S01]  /*f220*/  UMOV UR11, UR56 ;  /* 0x00000038000b7c82 */ /* 0x000fe20008000000 */
[----:B------:R-:W-:Y:S02]  /*f230*/  UIADD3.X UR53, UPT, UPT, UR51, 0x40004040, URZ, UP1, !UPT ;  /* 0x4000404033357890 */ /* 0x000fe40008ffe4ff */
[----:B------:R-:W-:Y:S02]  /*f240*/  ULOP3.LUT UR56, UR58, 0x4000000, URZ, 0xfc, !UPT ;  /* 0x040000003a387892 */ /* 0x000fe4000f8efcff */
[----:B------:R-:W-:Y:S02]  /*f250*/  UIADD3.64 UR58, UPT, UPT, UR48, 0x80, URZ ;  /* 0x00000080303a7897 */ /* 0x000fe4000fffe0ff */
[----:B------:R-:W-:-:S02]  /*f260*/  UIADD3.64 UR64, UPT, UPT, UR52, 0x2, URZ ;  /* 0x0000000234407897 */ /* 0x000fc4000fffe0ff */
[----:B------:R-:W-:Y:S02]  /*f270*/  UIADD3.64 UR60, UPT, UPT, UR48, 0x100, URZ ;  /* 0x00000100303c7897 */ /* 0x000fe4000fffe0ff */
[----:B------:R-:W-:Y:S01]  /*f280*/  UIADD3.64 UR68, UPT, UPT, UR52, 0x4, URZ ;  /* 0x0000000434447897 */ /* 0x000fe2000fffe0ff */
[----:B------:R-:W-:Y:S01]  /*f290*/  UMOV UR18, 0x0 ;  /* 0x0000000000127882 */ /* 0x000fe20000000000 */
[----:B------:R-:W-:Y:S01]  /*f2a0*/  UMOV UR19, 0x8108010 ;  /* 0x0810801000137882 */ /* 0x000fe20000000000 */
[----:B------:R-:W-:Y:S01]  /*f2b0*/  UMOV UR51, 0x40004040 ;  /* 0x4000404000337882 */ /* 0x000fe20000000000 */
[----:B------:R-:W-:Y:S01]  /*f2c0*/  UMOV UR57, 0x40004040 ;  /* 0x4000404000397882 */ /* 0x000fe20000000000 */
[----:B------:R-:W-:Y:S01]  /*f2d0*/  UMOV UR20, 0x0 ;  /* 0x0000000000147882 */ /* 0x000fe20000000000 */
[----:B------:R0:W-:Y:S01]  /*f2e0*/  UTCHMMA gdesc[UR56], gdesc[UR50], tmem[UR6], tmem[UR18], idesc[UR19], !UPT ;  /* 0x00ff1232380075ea */ /* 0x0001e2000f800006 */
[----:B------:R-:W-:Y:S01]  /*f2f0*/  UMOV UR21, 0x8108010 ;  /* 0x0810801000157882 */ /* 0x000fe20000000000 */
[----:B------:R-:W-:-:S02]  /*f300*/  UIADD3.64 UR62, UPT, UPT, UR48, 0x180, URZ ;  /* 0x00000180303e7897 */ /* 0x000fc4000fffe0ff */
[----:B------:R1:W-:Y:S01]  /*f310*/  UTCHMMA gdesc[UR48], gdesc[UR52], tmem[UR6], tmem[UR20], idesc[UR21], UPT ;  /* 0x00ff1434300075ea */ /* 0x0003e2000b800006 */
[----:B------:R-:W-:Y:S01]  /*f320*/  UMOV UR22, 0x0 ;  /* 0x0000000000167882 */ /* 0x000fe20000000000 */
[----:B------:R-:W-:Y:S01]  /*f330*/  UMOV UR23, 0x8108010 ;  /* 0x0810801000177882 */ /* 0x000fe20000000000 */
[----:B------:R-:W-:Y:S01]  /*f340*/  UMOV UR24, 0x0 ;  /* 0x0000000000187882 */ /* 0x000fe20000000000 */
[----:B------:R-:W-:Y:S01]  /*f350*/  UMOV UR25, 0x8108010 ;  /* 0x0810801000197882 */ /* 0x000fe20000000000 */
[----:B------:R2:W-:Y:S01]  /*f360*/  UTCHMMA gdesc[UR58], gdesc[UR64], tmem[UR6], tmem[UR22], idesc[UR23], UPT ;  /* 0x00ff16403a0075ea */ /* 0x0005e2000b800006 */
[----:B------:R-:W-:Y:S01]  /*f370*/  UIADD3.64 UR66, UPT, UPT, UR48, 0x200, URZ ;  /* 0x0000020030427897 */ /* 0x000fe2000fffe0ff */
[----:B------:R3:W-:Y:S01]  /*f380*/  UTCHMMA gdesc[UR60], gdesc[UR68], tmem[UR6], tmem[UR24], idesc[UR25], UPT ;  /* 0x00ff18443c0075ea */ /* 0x0007e2000b800006 */
[----:B0-----:R-:W-:Y:S02]  /*f390*/  UIADD3.64 UR56, UPT, UPT, UR52, 0x1fe, URZ ;  /* 0x000001fe34387897 */ /* 0x001fe4000fffe0ff */
[----:B------:R-:W-:Y:S01]  /*f3a0*/  UIADD3.64 UR18, UPT, UPT, UR48, 0x280, URZ ;  /* 0x0000028030127897 */ /* 0x000fe2000fffe0ff */
[----:B------:R-:W-:Y:S01]  /*f3b0*/  UMOV UR26, 0x0 ;  /* 0x00000000001a7882 */ /* 0x000fe20000000000 */
[----:B------:R-:W-:Y:S01]  /*f3c0*/  UMOV UR27, 0x8108010 ;  /* 0x08108010001b7882 */ /* 0x000fe20000000000 */
[----:B-1----:R-:W-:-:S02]  /*f3d0*/  UIADD3.64 UR20, UPT, UPT, UR48, 0x300, URZ ;  /* 0x0000030030147897 */ /* 0x002fc4000fffe0ff */
[----:B--2---:R-:W-:Y:S02]  /*f3e0*/  UIADD3.64 UR58, UPT, UPT, UR52, 0x200, URZ ;  /* 0x00000200343a7897 */ /* 0x004fe4000fffe0ff */
[----:B------:R0:W-:Y:S01]  /*f3f0*/  UTCHMMA gdesc[UR62], gdesc[UR56], tmem[UR6], tmem[UR26], idesc[UR27], UPT ;  /* 0x00ff1a383e0075ea */ /* 0x0001e2000b800006 */
[----:B---3--:R-:W-:Y:S01]  /*f400*/  UIADD3.64 UR60, UPT, UPT, UR52, 0x202, URZ ;  /* 0x00000202343c7897 */ /* 0x008fe2000fffe0ff */
[----:B------:R-:W-:Y:S01]  /*f410*/  UMOV UR28, 0x0 ;  /* 0x00000000001c7882 */ /* 0x000fe20000000000 */
[----:B------:R-:W-:Y:S01]  /*f420*/  UMOV UR29, 0x8108010 ;  /* 0x08108010001d7882 */ /* 0x000fe20000000000 */
[----:B------:R-:W-:Y:S02]  /*f430*/  UIADD3 UR77, UPT, UPT, UR6, 0x40, URZ ;  /* 0x00000040064d7890 */ /* 0x000fe4000fffe0ff */
[----:B------:R-:W-:Y:S01]  /*f440*/  UIADD3.64 UR22, UPT, UPT, UR48, 0x780, URZ ;  /* 0x0000078030167897 */ /* 0x000fe2000fffe0ff */
[----:B------:R1:W-:Y:S01]  /*f450*/  UTCHMMA gdesc[UR66], gdesc[UR58], tmem[UR6], tmem[UR28], idesc[UR29], UPT ;  /* 0x00ff1c3a420075ea */ /* 0x0003e2000b800006 */
[----:B------:R-:W-:-:S02]  /*f460*/  UIADD3 UR76, UPT, UPT, UR6, 0x40, URZ ;  /* 0x00000040064c7890 */ /* 0x000fc4000fffe0ff */
[----:B0-----:R-:W-:Y:S02]  /*f470*/  UIADD3.64 UR62, UPT, UPT, UR52, 0x204, URZ ;  /* 0x00000204343e7897 */ /* 0x001fe4000fffe0ff */
[----:B------:R-:W-:Y:S01]  /*f480*/  UIADD3.64 UR24, UPT, UPT, UR48, 0x800, URZ ;  /* 0x0000080030187897 */ /* 0x000fe2000fffe0ff */
[----:B------:R-:W-:Y:S01]  /*f490*/  UMOV UR30, 0x0 ;  /* 0x00000000001e7882 */ /* 0x000fe20000000000 */
[----:B------:R-:W-:Y:S01]  /*f4a0*/  UMOV UR31, 0x8108010 ;  /* 0x08108010001f7882 */ /* 0x000fe20000000000 */
[----:B------:R-:W-:Y:S02]  /*f4b0*/  UIADD3 UR75, UPT, UPT, UR6, 0x40, URZ ;  /* 0x00000040064b7890 */ /* 0x000fe4000fffe0ff */
[----:B------:R0:W-:Y:S01]  /*f4c0*/  UTCHMMA gdesc[UR18], gdesc[UR60], tmem[UR6], tmem[UR30], idesc[UR31], UPT ;  /* 0x00ff1e3c120075ea */ /* 0x0001e2000b800006 */
[----:B------:R-:W-:Y:S02]  /*f4d0*/  UIADD3.64 UR26, UPT, UPT, UR48, 0x880, URZ ;  /* 0x00000880301a7897 */ /* 0x000fe4000fffe0ff */
[----:B------:R-:W-:-:S02]  /*f4e0*/  UIADD3 UR74, UPT, UPT, UR6, 0x40, URZ ;  /* 0x00000040064a7890 */ /* 0x000fc4000fffe0ff */
[----:B-1----:R-:W-:Y:S02]  /*f4f0*/  UIADD3.64 UR66, UPT, UPT, UR48, 0x900, URZ ;  /* 0x0000090030427897 */ /* 0x002fe4000fffe0ff */
[----:B------:R-:W-:Y:S02]  /*f500*/  UIADD3 UR73, UPT, UPT, UR6, 0x40, URZ ;  /* 0x0000004006497890 */ /* 0x000fe4000fffe0ff */
[----:B------:R-:W-:Y:S02]  /*f510*/  UIADD3.64 UR28, UPT, UPT, UR48, 0x980, URZ ;  /* 0x00000980301c7897 */ /* 0x000fe4000fffe0ff */
[----:B------:R-:W-:Y:S02]  /*f520*/  UIADD3 UR72, UPT, UPT, UR6, 0x40, URZ ;  /* 0x0000004006487890 */ /* 0x000fe4000fffe0ff */
[----:B0-----:R-:W-:Y:S01]  /*f530*/  UIADD3.64 UR30, UPT, UPT, UR48, 0xa00, URZ ;  /* 0x00000a00301e7897 */ /* 0x001fe2000fffe0ff */
[----:B------:R-:W-:Y:S01]  /*f540*/  UMOV UR32, 0x0 ;  /* 0x0000000000207882 */ /* 0x000fe20000000000 */
[----:B------:R-:W-:Y:S01]  /*f550*/  UMOV UR33, 0x8108010 ;  /* 0x0810801000217882 */ /* 0x000fe20000000000 */
[----:B------:R-:W-:-:S02]  /*f560*/  UIADD3 UR71, UPT, UPT, UR6, 0x40, URZ ;  /* 0x0000004006477890 */ /* 0x000fc4000fffe0ff */
[----:B------:R0:W-:Y:S01]  /*f570*/  UTCHMMA gdesc[UR20], gdesc[UR62], tmem[UR6], tmem[UR32], idesc[UR33], UPT ;  /* 0x00ff203e140075ea */ /* 0x0001e2000b800006 */
[----:B------:R-:W-:Y:S01]  /*f580*/  UIADD3.64 UR18, UPT, UPT, UR48, 0xa80, URZ ;  /* 0x00000a8030127897 */ /* 0x000fe2000fffe0ff */
[----:B------:R-:W-:Y:S01]  /*f590*/  UMOV UR34, 0x0 ;  /* 0x0000000000227882 */ /* 0x000fe20000000000 */
[----:B------:R-:W-:Y:S01]  /*f5a0*/  UMOV UR35, 0x8108010 ;  /* 0x0810801000237882 */ /* 0x000fe20000000000 */
[----:B------:R-:W-:Y:S01]  /*f5b0*/  UIADD3 UR70, UPT, UPT, UR6, 0x40, URZ ;  /* 0x0000004006467890 */ /* 0x000fe2000fffe0ff */
[----:B------:R0:W-:Y:S01]  /*f5c0*/  UTCHMMA gdesc[UR22], gdesc[UR50], tmem[UR77], tmem[UR34], idesc[UR35], !UPT ;  /* 0x00ff2232160075ea */ /* 0x0001e2000f80004d */
[----:B------:R-:W-:Y:S01]  /*f5d0*/  UIADD3.64 UR48, UPT, UPT, UR48, 0xb00, URZ ;  /* 0x00000b0030307897 */ /* 0x000fe2000fffe0ff */
[----:B------:R-:W-:Y:S01]  /*f5e0*/  UMOV UR36, 0x0 ;  /* 0x0000000000247882 */ /* 0x000fe20000000000 */
[----:B------:R-:W-:Y:S01]  /*f5f0*/  UMOV UR37, 0x8108010 ;  /* 0x0810801000257882 */ /* 0x000fe20000000000 */
[----:B------:R-:W-:Y:S01]  /*f600*/  UMOV UR38, 0x0 ;  /* 0x0000000000267882 */ /* 0x000fe20000000000 */
[----:B------:R-:W-:Y:S01]  /*f610*/  UMOV UR39, 0x8108010 ;  /* 0x0810801000277882 */ /* 0x000fe20000000000 */
[----:B------:R-:W-:Y:S01]  /*f620*/  UMOV UR40, 0x0 ;  /* 0x0000000000287882 */ /* 0x000fe20000000000 */
[----:B------:R-:W-:Y:S01]  /*f630*/  UMOV UR41, 0x8108010 ;  /* 0x0810801000297882 */ /* 0x000fe20000000000 */
[----:B------:R0:W-:Y:S01]  /*f640*/  UTCHMMA gdesc[UR24], gdesc[UR52], tmem[UR76], tmem[UR36], idesc[UR37], UPT ;  /* 0x00ff2434180075ea */ /* 0x0001e2000b80004c */
        /* <DEDUP_REMOVED lines=12> */
[----:B------:R0:W-:Y:S01]  /*f710*/  UTCHMMA gdesc[UR18], gdesc[UR60], tmem[UR71], tmem[UR46], idesc[UR47], UPT ;  /* 0x00ff2e3c120075ea */ /* 0x0001e2000b800047 */
[----:B------:R0:W-:Y:S01]  /*f720*/  UTCHMMA gdesc[UR48], gdesc[UR62], tmem[UR70], tmem[UR54], idesc[UR55], UPT ;  /* 0x00ff363e300075ea */ /* 0x0001e2000b800046 */
[----:B------:R0:W-:Y:S01]  /*f730*/  UTCBAR [UR11], URZ ;  /* 0x000000ff0b0073e9 */ /* 0x0001e200080000ff */
[----:B------:R-:W-:Y:S01]  /*f740*/  NOP ;  /* 0x0000000000007918 */ /* 0x000fe20000000000 */
.L_x_6:
[----:B------:R1:W-:Y:S01]  /*f750*/  STL [R1+0x590], RZ ;  /* 0x000590ff01007387 */ /* 0x0003e20000100800 */
[----:B0-----:R-:W-:Y:S01]  /*f760*/  UMOV UR18, UR14 ;  /* 0x0000000e00127c82 */ /* 0x001fe20008000000 */
[----:B------:R-:W-:Y:S01]  /*f770*/  UMOV UR19, UR15 ;  /* 0x0000000f00137c82 */ /* 0x000fe20008000000 */
[----:B------:R-:W-:Y:S05]  /*f780*/  @!P3 BRA `(.L_x_7) ;  /* 0x000001600074b947 */ /* 0x000fea0003800000 */
[----:B------:R-:W-:Y:S01]  /*f790*/  SHF.R.S32.HI R3, RZ, 0x1f, R162 ;  /* 0x0000001fff037819 */ /* 0x000fe200000114a2 */
[----:B------:R-:W-:Y:S01]  /*f7a0*/  ULOP3.LUT UR14, UR9, 0x4000000, URZ, 0xfc, !UPT ;  /* 0x04000000090e7892 */ /* 0x000fe2000f8efcff */
[----:B------:R-:W-:Y:S01]  /*f7b0*/  SHF.R.S32.HI R163, RZ, 0x1f, R165 ;  /* 0x0000001fffa37819 */ /* 0x000fe200000114a5 */
[----:B------:R-:W-:Y:S01]  /*f7c0*/  UIADD3.64 UR20, UPT, UPT, UR12, 0x80, URZ ;  /* 0x000000800c147897 */ /* 0x000fe2000fffe0ff */
[C---:B------:R-:W-:Y:S01]  /*f7d0*/  SHF.L.U64.HI R3, R162.reuse, 0x1, R3 ;  /* 0x00000001a2037819 */ /* 0x040fe20000010203 */
[----:B------:R-:W-:Y:S01]  /*f7e0*/  IMAD.SHL.U32 R162, R162, 0x2, RZ ;  /* 0x00000002a2a27824 */ /* 0x000fe200078e00ff */
[C---:B------:R-:W-:Y:S01]  /*f7f0*/  SHF.L.U64.HI R163, R165.reuse, 0x1, R163 ;  /* 0x00000001a5a37819 */ /* 0x040fe200000102a3 */
[----:B------:R-:W-:Y:S01]  /*f800*/  IMAD.SHL.U32 R165, R165, 0x2, RZ ;  /* 0x00000002a5a57824 */ /* 0x000fe200078e00ff */
[----:B------:R-:W-:Y:S02]  /*f810*/  UIADD3.64 UR22, UPT, UPT, UR18, 0x2, URZ ;  /* 0x0000000212167897 */ /* 0x000fe4000fffe0ff */
[----:B------:R-:W-:-:S02]  /*f820*/  UIADD3.64 UR24, UPT, UPT, UR12, 0x100, URZ ;  /* 0x000001000c187897 */ /* 0x000fc4000fffe0ff */
[----:B------:R-:W-:Y:S02]  /*f830*/  UIADD3.64 UR26, UPT, UPT, UR18, 0x4, URZ ;  /* 0x00000004121a7897 */ /* 0x000fe4000fffe0ff */
[----:B------:R-:W-:Y:S02]  /*f840*/  UIADD3.64 UR28, UPT, UPT, UR12, 0x180, URZ ;  /* 0x000001800c1c7897 */ /* 0x000fe4000fffe0ff */
[----:B------:R-:W-:Y:S02]  /*f850*/  UIADD3.64 UR30, UPT, UPT, UR18, 0x1fe, URZ ;  /* 0x000001fe121e7897 */ /* 0x000fe4000fffe0ff */
[----:B------:R-:W-:Y:S02]  /*f860*/  UIADD3.64 UR32, UPT, UPT, UR12, 0x200, URZ ;  /* 0x000002000c207897 */ /* 0x000fe4000fffe0ff */
        /* <DEDUP_REMOVED lines=12> */
[----:B------:R-:W-:Y:S01]  /*f930*/  UIADD3.64 UR58, UPT, UPT, UR12, 0xb00, URZ ;  /* 0x00000b000c3a7897 */ /* 0x000fe2000fffe0ff */
[----:B------:R-:W-:Y:S01]  /*f940*/  UMOV UR11, 0x1 ;  /* 0x00000001000b7882 */ /* 0x000fe20000000000 */
[----:B------:R-:W-:Y:S01]  /*f950*/  UMOV UR9, URZ ;  /* 0x000000ff00097c82 */ /* 0x000fe20008000000 */
[----:B------:R-:W-:Y:S01]  /*f960*/  UMOV UR60, UR10 ;  /* 0x0000000a003c7c82 */ /* 0x000fe20008000000 */
[----:B------:R-:W-:-:S08]  /*f970*/  UMOV UR61, 0x40004040 ;  /* 0x40004040003d7882 */ /* 0x000fd00000000000 */
.L_x_10:
[----:B------:R0:W-:Y:S04]  /*f980*/  STL.64 [R1+0xea8], R158 ;  /* 0x000ea89e01007387 */ /* 0x0001e80000100a00 */
[----:B------:R-:W-:Y:S04]  /*f990*/  STL.64 [R1+0xea0], R160 ;  /* 0x000ea0a001007387 */ /* 0x000fe80000100a00 */
[----:B-----5:R2:W-:Y:S01]  /*f9a0*/  STL.64 [R1+0xe90], R2 ;  /* 0x000e900201007387 */ /* 0x0205e20000100a00 */
[----:B0-----:R-:W-:-:S05]  /*f9b0*/  IADD3 R158, P0, PT, R4, R165, RZ ;  /* 0x000000a5049e7210 */ /* 0x001fca0007f1e0ff */
[----:B------:R0:W-:Y:S01]  /*f9c0*/  STL [R1+0xe38], R158 ;  /* 0x000e389e01007387 */ /* 0x0001e20000100800 */
[-C--:B--2---:R-:W-:Y:S02]  /*f9d0*/  IADD3 R3, P3, PT, R6, R165.reuse, RZ ;  /* 0x000000a506037210 */ /* 0x084fe40007f7e0ff */
[----:B-----5:R-:W-:-:S03]  /*f9e0*/  IADD3 R2, P4, PT, R24, R165, RZ ;  /* 0x000000a518027210 */ /* 0x020fc60007f9e0ff */
[----:B------:R2:W-:Y:S01]  /*f9f0*/  STL [R1+0xe3c], R3 ;  /* 0x000e3c0301007387 */ /* 0x0005e20000100800 */
[----:B0-----:R-:W-:Y:S01]  /*fa00*/  IADD3 R158, P5, PT, R26, R165, RZ ;  /* 0x000000a51a9e7210 */ /* 0x001fe20007fbe0ff */
[--C-:B------:R-:W-:Y:S02]  /*fa10*/  IMAD.X R4, R25, 0x1, R163.reuse, P4 ;  /* 0x0000000119047824 */ /* 0x100fe400020e06a3 */
[----:B------:R0:W-:Y:S04]  /*fa20*/  STL [R1+0xe40], R2 ;  /* 0x000e400201007387 */ /* 0x0001e80000100800 */
[----:B------:R-:W-:Y:S01]  /*fa30*/  STL [R1+0xe44], R158 ;  /* 0x000e449e01007387 */ /* 0x000fe20000100800 */
[--C-:B--2---:R-:W-:Y:S02]  /*fa40*/  IMAD.X R3, R5, 0x1, R163.reuse, P0 ;  /* 0x0000000105037824 */ /* 0x104fe400000e06a3 */
[----:B0-----:R-:W-:-:S03]  /*fa50*/  IMAD.X R2, R7, 0x1, R163, P3 ;  /* 0x0000000107027824 */ /* 0x001fc600018e06a3 */
[----:B------:R0:W-:Y:S04]  /*fa60*/  STL [R1+0xe28], R3 ;  /* 0x000e280301007387 */ /* 0x0001e80000100800 */
[----:B------:R2:W-:Y:S04]  /*fa70*/  STL [R1+0xe2c], R2 ;  /* 0x000e2c0201007387 */ /* 0x0005e80000100800 */
[----:B------:R3:W-:Y:S01]  /*fa80*/  STL [R1+0xe30], R4 ;  /* 0x000e300401007387 */ /* 0x0007e20000100800 */
[----:B0-----:R-:W-:Y:S01]  /*fa90*/  IMAD.X R3, R27, 0x1, R163, P5 ;  /* 0x000000011b037824 */ /* 0x001fe200028e06a3 */
[----:B--2---:R-:W-:-:S04]  /*faa0*/  IADD3 R2, P0, PT, R44, R165, RZ ;  /* 0x000000a52c027210 */ /* 0x004fc80007f1e0ff */
[----:B------:R0:W-:Y:S01]  /*fab0*/  STL [R1+0xe34], R3 ;  /* 0x000e340301007387 */ /* 0x0001e20000100800 */
[----:B---3--:R-:W-:-:S03]  /*fac0*/  IADD3 R4, P3, PT, R46, R165, RZ ;  /* 0x000000a52e047210 */ /* 0x008fc60007f7e0ff */
[----:B------:R2:W-:Y:S01]  /*fad0*/  STL [R1+0xdf0], R2 ;  /* 0x000df00201007387 */ /* 0x0005e20000100800 */
[----:B------:R-:W-:-:S03]  /*fae0*/  IMAD.X R44, R45, 0x1, R163, P0 ;  /* 0x000000012d2c7824 */ /* 0x000fc600000e06a3 */
[----:B------:R3:W-:Y:S01]  /*faf0*/  STL [R1+0xdf4], R4 ;  /* 0x000df40401007387 */ /* 0x0007e20000100800 */
[----:B------:R-:W-:Y:S01]  /*fb00*/  IMAD.X R46, R47, 0x1, R163, P3 ;  /* 0x000000012f2e7824 */ /* 0x000fe200018e06a3 */
[-C--:B0-----:R-:W-:Y:S02]  /*fb10*/  IADD3 R3, P4, PT, R64, R165.reuse, RZ ;  /* 0x000000a540037210 */ /* 0x081fe40007f9e0ff */
[----:B--2---:R-:W-:-:S03]  /*fb20*/  IADD3 R2, P5, PT, R66, R165, RZ ;  /* 0x000000a542027210 */ /* 0x004fc60007fbe0ff */
[----:B------:R0:W-:Y:S01]  /*fb30*/  STL [R1+0xdf8], R3 ;  /* 0x000df80301007387 */ /* 0x0001e20000100800 */
[--C-:B------:R-:W-:Y:S01]  /*fb40*/  IMAD.X R64, R65, 0x1, R163.reuse, P4 ;  /* 0x0000000141407824 */ /* 0x100fe200020e06a3 */
[----:B---3--:R-:W-:Y:S02]  /*fb50*/  IADD3 R4, P3, PT, R86, R165, RZ ;  /* 0x000000a556047210 */ /* 0x008fe40007f7e0ff */
[----:B------:R-:W-:Y:S01]  /*fb60*/  STL [R1+0xe98], R44 ;  /* 0x000e982c01007387 */ /* 0x000fe20000100800 */
[----:B------:R-:W-:-:S03]  /*fb70*/  IMAD.X R66, R67, 0x1, R163, P5 ;  /* 0x0000000143427824 */ /* 0x000fc600028e06a3 */
[----:B------:R2:W-:Y:S01]  /*fb80*/  STL [R1+0xdfc], R2 ;  /* 0x000dfc0201007387 */ /* 0x0005e20000100800 */
[--C-:B------:R-:W-:Y:S01]  /*fb90*/  IMAD.X R86, R87, 0x1, R163.reuse, P3 ;  /* 0x0000000157567824 */ /* 0x100fe200018e06a3 */
[-C--:B0-----:R-:W-:Y:S02]  /*fba0*/  IADD3 R3, P4, PT, R104, R165.reuse, RZ ;  /* 0x000000a568037210 */ /* 0x081fe40007f9e0ff */
[----:B------:R-:W-:Y:S03]  /*fbb0*/  STL [R1+0xeb0], R46 ;  /* 0x000eb02e01007387 */ /* 0x000fe60000100800 */
[----:B------:R-:W-:Y:S01]  /*fbc0*/  IMAD.X R104, R105, 0x1, R163, P4 ;  /* 0x0000000169687824 */ /* 0x000fe200020e06a3 */
[----:B------:R-:W-:Y:S01]  /*fbd0*/  STL [R1+0xeb4], R64 ;  /* 0x000eb44001007387 */ /* 0x000fe20000100800 */
[----:B--2---:R-:W-:-:S03]  /*fbe0*/  IADD3 R2, P0, PT, R84, R165, RZ ;  /* 0x000000a554027210 */ /* 0x004fc60007f1e0ff */
[----:B------:R-:W-:Y:S02]  /*fbf0*/  STL [R1+0xeb8], R66 ;  /* 0x000eb84201007387 */ /* 0x000fe40000100800 */
[----:B------:R-:W-:Y:S02]  /*fc00*/  IMAD.X R84, R85, 0x1, R163, P0 ;  /* 0x0000000155547824 */ /* 0x000fe400000e06a3 */
[----:B------:R0:W-:Y:S04]  /*fc10*/  STL [R1+0xe00], R2 ;  /* 0x000e000201007387 */ /* 0x0001e80000100800 */
[----:B------:R2:W-:Y:S04]  /*fc20*/  STL [R1+0xe04], R4 ;  /* 0x000e040401007387 */ /* 0x0005e80000100800 */
[----:B------:R3:W-:Y:S01]  /*fc30*/  STL [R1+0xe08], R3 ;  /* 0x000e080301007387 */ /* 0x0007e20000100800 */
[----:B0-----:R-:W-:-:S03]  /*fc40*/  IADD3 R2, P5, PT, R106, R165, RZ ;  /* 0x000000a56a027210 */ /* 0x001fc60007fbe0ff */
[----:B------:R-:W-:Y:S01]  /*fc50*/  STL [R1+0xebc], R84 ;  /* 0x000ebc5401007387 */ /* 0x000fe20000100800 */
[----:B--2---:R-:W-:-:S03]  /*fc60*/  IADD3 R4, P3, PT, R126, R165, RZ ;  /* 0x000000a57e047210 */ /* 0x004fc60007f7e0ff */
[----:B------:R0:W-:Y:S01]  /*fc70*/  STL [R1+0xe0c], R2 ;  /* 0x000e0c0201007387 */ /* 0x0001e20000100800 */
[----:B------:R-:W-:Y:S02]  /*fc80*/  IADD3.X R106, PT, PT, R107, R163, RZ, P5, !PT ;  /* 0x000000a36b6a7210 */ /* 0x000fe40002ffe4ff */
[----:B---3--:R-:W-:Y:S01]  /*fc90*/  IADD3 R3, P4, PT, R142, R165, RZ ;  /* 0x000000a58e037210 */ /* 0x008fe20007f9e0ff */
[----:B------:R-:W-:Y:S01]  /*fca0*/  STL [R1+0xec0], R86 ;  /* 0x000ec05601007387 */ /* 0x000fe20000100800 */
[----:B------:R-:W-:-:S03]  /*fcb0*/  IMAD.X R126, R127, 0x1, R163, P3 ;  /* 0x000000017f7e7824 */ /* 0x000fc600018e06a3 */
[----:B------:R-:W-:Y:S01]  /*fcc0*/  STL [R1+0xec4], R104 ;  /* 0x000ec46801007387 */ /* 0x000fe20000100800 */
[----:B------:R-:W-:Y:S01]  /*fcd0*/  IMAD.X R142, R143, 0x1, R163, P4 ;  /* 0x000000018f8e7824 */ /* 0x000fe200020e06a3 */
[----:B0-----:R-:W-:-:S05]  /*fce0*/  IADD3 R2, P0, PT, R124, R165, RZ ;  /* 0x000000a57c027210 */ /* 0x001fca0007f1e0ff */
[----:B------:R0:W-:Y:S01]  /*fcf0*/  STL [R1+0xe10], R2 ;  /* 0x000e100201007387 */ /* 0x0001e20000100800 */
[----:B------:R-:W-:-:S03]  /*fd00*/  IMAD.X R124, R125, 0x1, R163, P0 ;  /* 0x000000017d7c7824 */ /* 0x000fc600000e06a3 */
[----:B------:R2:W-:Y:S04]  /*fd10*/  STL [R1+0xe14], R4 ;  /* 0x000e140401007387 */ /* 0x0005e80000100800 */
[----:B------:R3:W-:Y:S01]  /*fd20*/  STL [R1+0xe18], R3 ;  /* 0x000e180301007387 */ /* 0x0007e20000100800 */
[-C--:B0-----:R-:W-:Y:S02]  /*fd30*/  IADD3 R2, P5, PT, R144, R165.reuse, RZ ;  /* 0x000000a590027210 */ /* 0x081fe40007fbe0ff */
[----:B--2---:R-:W-:-:S03]  /*fd40*/  IADD3 R4, P0, PT, R8, R165, RZ ;  /* 0x000000a508047210 */ /* 0x004fc60007f1e0ff */
[----:B------:R0:W-:Y:S01]  /*fd50*/  STL [R1+0xe1c], R2 ;  /* 0x000e1c0201007387 */ /* 0x0001e20000100800 */
[----:B------:R-:W-:Y:S01]  /*fd60*/  IMAD.X R144, R145, 0x1, R163, P5 ;  /* 0x0000000191907824 */ /* 0x000fe200028e06a3 */
[-C--:B---3--:R-:W-:Y:S02]  /*fd70*/  IADD3 R3, P3, PT, R10, R165.reuse, RZ ;  /* 0x000000a50a037210 */ /* 0x088fe40007f7e0ff */
[----:B------:R2:W-:Y:S04]  /*fd80*/  STL [R1+0xe50], R4 ;  /* 0x000e500401007387 */ /* 0x0005e80000100800 */
[----:B------:R3:W-:Y:S01]  /*fd90*/  STL [R1+0xe54], R3 ;  /* 0x000e540301007387 */ /* 0x0007e20000100800 */
[-C--:B0-----:R-:W-:Y:S02]  /*fda0*/  IADD3 R2, P4, PT, R28, R165.reuse, RZ ;  /* 0x000000a51c027210 */ /* 0x081fe40007f9e0ff */
[----:B--2---:R-:W-:-:S03]  /*fdb0*/  IADD3 R4, P5, PT, R30, R165, RZ ;  /* 0x000000a51e047210 */ /* 0x004fc60007fbe0ff */
[----:B------:R0:W-:Y:S01]  /*fdc0*/  STL [R1+0xe20], R2 ;  /* 0x000e200201007387 */ /* 0x0001e20000100800 */
[--C-:B------:R-:W-:Y:S02]  /*fdd0*/  IMAD.X R28, R29, 0x1, R163.reuse, P4 ;  /* 0x000000011d1c7824 */ /* 0x100fe400020e06a3 */
[--C-:B---3--:R-:W-:Y:S01]  /*fde0*/  IMAD.X R3, R9, 0x1, R163.reuse, P0 ;  /* 0x0000000109037824 */ /* 0x108fe200000e06a3 */
[----:B------:R2:W-:Y:S01]  /*fdf0*/  STL [R1+0xe24], R4 ;  /* 0x000e240401007387 */ /* 0x0005e20000100800 */
[----:B------:R-:W-:-:S03]  /*fe00*/  IMAD.X R30, R31, 0x1, R163, P5 ;  /* 0x000000011f1e7824 */ /* 0x000fc600028e06a3 */
[----:B------:R3:W-:Y:S01]  /*fe10*/  STL [R1+0xe48], R3 ;  /* 0x000e480301007387 */ /* 0x0007e20000100800 */
[----:B0-----:R-:W-:Y:S01]  /*fe20*/  IMAD.X R2, R11, 0x1, R163, P3 ;  /* 0x000000010b027824 */ /* 0x001fe200018e06a3 */
[----:B--2---:R-:W-:-:S04]  /*fe30*/  IADD3 R4, P3, PT, R50, R165, RZ ;  /* 0x000000a532047210 */ /* 0x004fc80007f7e0ff */
[----:B------:R0:W-:Y:S01]  /*fe40*/  STL [R1+0xe4c], R2 ;  /* 0x000e4c0201007387 */ /* 0x0001e20000100800 */
[----:B---3--:R-:W-:Y:S01]  /*fe50*/  IADD3 R3, P4, PT, R68, R165, RZ ;  /* 0x000000a544037210 */ /* 0x008fe20007f9e0ff */
[----:B------:R-:W-:-:S04]  /*fe60*/  IMAD.X R50, R51, 0x1, R163, P3 ;  /* 0x0000000133327824 */ /* 0x000fc800018e06a3 */
        /* <DEDUP_REMOVED lines=9> */
[--C-:B------:R-:W-:Y:S01]  /*ff00*/  IMAD.X R70, R71, 0x1, R163.reuse, P5 ;  /* 0x0000000147467824 */ /* 0x100fe200028e06a3 */
        /* <DEDUP_REMOVED lines=23> */
[----:B------:R-:W-:Y:S02]  /*10080*/  IADD3.X R148, PT, PT, R149, R163, RZ, P5, !PT ;  /* 0x000000a395947210 */ /* 0x000fe40002ffe4ff */
        /* <DEDUP_REMOVED lines=90> */
[----:B------:R-:W-:Y:S04]  /*10630*/  STL [R1+0xd2c], R4 ;  /* 0x000d2c0401007387 */ /* 0x000fe80000100800 */
[----:B------:R2:W-:Y:S01]  /*10640*/  STL [R1+0xd30], R3 ;  /* 0x000d300301007387 */ /* 0x0005e20000100800 */
[----:B0-----:R-:W-:-:S05]  /*10650*/  IADD3 R2, P5, PT, R156, R165, RZ ;  /* 0x000000a59c027210 */ /* 0x001fca0007fbe0ff */
[----:B------:R0:W-:Y:S01]  /*10660*/  STL [R1+0xd34], R2 ;  /* 0x000d340201007387 */ /* 0x0001e20000100800 */
[-C--:B------:R-:W-:Y:S01]  /*10670*/  IADD3 R5, P4, PT, R40, R165.reuse, RZ ;  /* 0x000000a528057210 */ /* 0x080fe20007f9e0ff */
[----:B------:R-:W-:Y:S01]  /*10680*/  IMAD.X R156, R157, 0x1, R163, P5 ;  /* 0x000000019d9c7824 */ /* 0x000fe200028e06a3 */
[-C--:B--2---:R-:W-:Y:S01]  /*10690*/  IADD3 R3, P0, PT, R20, R165.reuse, RZ ;  /* 0x000000a514037210 */ /* 0x084fe20007f1e0ff */
[----:B------:R-:W2:Y:S01]  /*106a0*/  LDL.LU.64 R10, [R1] ;  /* 0x00000000010a7983 */ /* 0x000ea20000300a00 */
[----:B0-----:R-:W-:-:S03]  /*106b0*/  IADD3 R2, P3, PT, R22, R165, RZ ;  /* 0x000000a516027210 */ /* 0x001fc60007f7e0ff */
[----:B------:R-:W-:Y:S04]  /*106c0*/  STL [R1+0xd38], R3 ;  /* 0x000d380301007387 */ /* 0x000fe80000100800 */
[----:B------:R-:W3:Y:S04]  /*106d0*/  LDL.LU.64 R8, [R1+0x8] ;  /* 0x0000080001087983 */ /* 0x000ee80000300a00 */
[----:B------:R0:W-:Y:S01]  /*106e0*/  STL [R1+0xd3c], R2 ;  /* 0x000d3c0201007387 */ /* 0x0001e20000100800 */
[----:B------:R-:W-:Y:S01]  /*106f0*/  IADD3 R4, P5, PT, R42, R165, RZ ;  /* 0x000000a52a047210 */ /* 0x000fe20007fbe0ff */
[----:B------:R-:W-:-:S02]  /*10700*/  IMAD.X R20, R21, 0x1, R163, P0 ;  /* 0x0000000115147824 */ /* 0x000fc400000e06a3 */
[----:B0-----:R-:W4:Y:S01]  /*10710*/  LDL.LU.64 R2, [R1+0x10] ;  /* 0x0000100001027983 */ /* 0x001f220000300a00 */
[----:B------:R-:W-:-:S03]  /*10720*/  IMAD.X R22, R23, 0x1, R163, P3 ;  /* 0x0000000117167824 */ /* 0x000fc600018e06a3 */
[----:B------:R0:W-:Y:S04]  /*10730*/  STL [R1+0xd40], R5 ;  /* 0x000d400501007387 */ /* 0x0001e80000100800 */
[----:B-1----:R1:W-:Y:S04]  /*10740*/  STL [R1+0xd44], R4 ;  /* 0x000d440401007387 */ /* 0x0023e80000100800 */
[----:B------:R-:W4:Y:S01]  /*10750*/  LDL.LU.64 R26, [R1+0x18] ;  /* 0x00001800011a7983 */ /* 0x000f220000300a00 */
[-C--:B0-----:R-:W-:Y:S02]  /*10760*/  IADD3 R5, P0, PT, R60, R165.reuse, RZ ;  /* 0x000000a53c057210 */ /* 0x081fe40007f1e0ff */
[----:B-1----:R-:W-:-:S03]  /*10770*/  IADD3 R4, P3, PT, R62, R165, RZ ;  /* 0x000000a53e047210 */ /* 0x002fc60007f7e0ff */
[----:B------:R-:W-:Y:S04]  /*10780*/  STL [R1+0xd48], R5 ;  /* 0x000d480501007387 */ /* 0x000fe80000100800 */
[----:B------:R-:W4:Y:S04]  /*10790*/  LDL.LU.64 R24, [R1+0x20] ;  /* 0x0000200001187983 */ /* 0x000f280000300a00 */
[----:B------:R0:W-:Y:S04]  /*107a0*/  STL [R1+0xd4c], R4 ;  /* 0x000d4c0401007387 */ /* 0x0001e80000100800 */
[----:B------:R-:W4:Y:S04]  /*107b0*/  LDL.LU.64 R6, [R1+0x28] ;  /* 0x0000280001067983 */ /* 0x000f280000300a00 */
[----:B0-----:R-:W4:Y:S01]  /*107c0*/  LDL.LU.64 R4, [R1+0x30] ;  /* 0x0000300001047983 */ /* 0x001f220000300a00 */
[--C-:B------:R-:W-:Y:S01]  /*107d0*/  IMAD.X R40, R41, 0x1, R163.reuse, P4 ;  /* 0x0000000129287824 */ /* 0x100fe200020e06a3 */
[-C--:B------:R-:W-:Y:S01]  /*107e0*/  IADD3 R15, P4, PT, R80, R165.reuse, RZ ;  /* 0x000000a5500f7210 */ /* 0x080fe20007f9e0ff */
[--C-:B------:R-:W-:Y:S01]  /*107f0*/  IMAD.X R42, R43, 0x1, R163.reuse, P5 ;  /* 0x000000012b2a7824 */ /* 0x100fe200028e06a3 */
[----:B------:R-:W-:Y:S01]  /*10800*/  IADD3 R13, P5, PT, R82, R165, RZ ;  /* 0x000000a5520d7210 */ /* 0x000fe20007fbe0ff */
[----:B------:R-:W-:-:S02]  /*10810*/  IMAD.X R60, R61, 0x1, R163, P0 ;  /* 0x000000013d3c7824 */ /* 0x000fc400000e06a3 */
[----:B------:R-:W-:Y:S04]  /*10820*/  STL [R1+0xd50], R15 ;  /* 0x000d500f01007387 */ /* 0x000fe80000100800 */
[----:B------:R0:W-:Y:S01]  /*10830*/  STL [R1+0xd54], R13 ;  /* 0x000d540d01007387 */ /* 0x0001e20000100800 */
[--C-:B------:R-:W-:Y:S01]  /*10840*/  IMAD.X R62, R63, 0x1, R163.reuse, P3 ;  /* 0x000000013f3e7824 */ /* 0x100fe200018e06a3 */
[----:B------:R-:W-:Y:S01]  /*10850*/  IADD3 R17, P3, PT, R102, R165, RZ ;  /* 0x000000a566117210 */ /* 0x000fe20007f7e0ff */
[----:B------:R-:W-:Y:S01]  /*10860*/  IMAD.X R80, R81, 0x1, R163, P4 ;  /* 0x0000000151507824 */ /* 0x000fe200020e06a3 */
[----:B------:R-:W-:Y:S02]  /*10870*/  IADD3.X R82, PT, PT, R83, R163, RZ, P5, !PT ;  /* 0x000000a353527210 */ /* 0x000fe40002ffe4ff */
[----:B0-----:R-:W-:-:S02]  /*10880*/  IADD3 R13, P0, PT, R100, R165, RZ ;  /* 0x000000a5640d7210 */ /* 0x001fc40007f1e0ff */
[----:B------:R-:W-:-:S03]  /*10890*/  IADD3 R15, P4, PT, R120, R165, RZ ;  /* 0x000000a5780f7210 */ /* 0x000fc60007f9e0ff */
[----:B------:R0:W-:Y:S01]  /*108a0*/  STL [R1+0xd58], R13 ;  /* 0x000d580d01007387 */ /* 0x0001e20000100800 */
[----:B------:R-:W-:-:S03]  /*108b0*/  IMAD.X R100, R101, 0x1, R163, P0 ;  /* 0x0000000165647824 */ /* 0x000fc600000e06a3 */
[----:B------:R-:W-:Y:S01]  /*108c0*/  STL [R1+0xd5c], R17 ;  /* 0x000d5c1101007387 */ /* 0x000fe20000100800 */
[----:B0-----:R-:W-:-:S03]  /*108d0*/  IADD3 R13, P5, PT, R122, R165, RZ ;  /* 0x000000a57a0d7210 */ /* 0x001fc60007fbe0ff */
[----:B------:R-:W-:Y:S01]  /*108e0*/  STL [R1+0xd60], R15 ;  /* 0x000d600f01007387 */ /* 0x000fe20000100800 */
[----:B------:R-:W-:-:S03]  /*108f0*/  IMAD.X R102, R103, 0x1, R163, P3 ;  /* 0x0000000167667824 */ /* 0x000fc600018e06a3 */
[----:B------:R0:W-:Y:S01]  /*10900*/  STL [R1+0xd64], R13 ;  /* 0x000d640d01007387 */ /* 0x0001e20000100800 */
[--C-:B------:R-:W-:Y:S02]  /*10910*/  IMAD.X R120, R121, 0x1, R163.reuse, P4 ;  /* 0x0000000179787824 */ /* 0x100fe400020e06a3 */
[----:B------:R-:W-:Y:S01]  /*10920*/  IMAD.X R122, R123, 0x1, R163, P5 ;  /* 0x000000017b7a7824 */ /* 0x000fe200028e06a3 */
[----:B0-----:R-:W-:-:S05]  /*10930*/  IADD3 R13, P0, PT, R140, R165, RZ ;  /* 0x000000a58c0d7210 */ /* 0x001fca0007f1e0ff */
[----:B------:R4:W-:Y:S01]  /*10940*/  STL [R1+0xd68], R13 ;  /* 0x000d680d01007387 */ /* 0x0009e20000100800 */
[----:B------:R-:W-:Y:S01]  /*10950*/  IMAD.X R140, R141, 0x1, R163, P0 ;  /* 0x000000018d8c7824 */ /* 0x000fe200000e06a3 */
[----:B--2---:R-:W-:-:S05]  /*10960*/  IADD3 R17, P3, PT, R10, R165, RZ ;  /* 0x000000a50a117210 */ /* 0x004fca0007f7e0ff */
[----:B------:R-:W-:Y:S01]  /*10970*/  IMAD.X R10, R11, 0x1, R163, P3 ;  /* 0x000000010b0a7824 */ /* 0x000fe200018e06a3 */
[----:B------:R-:W-:Y:S01]  /*10980*/  STL [R1+0xd6c], R17 ;  /* 0x000d6c1101007387 */ /* 0x000fe20000100800 */
[----:B---3--:R-:W-:-:S05]  /*10990*/  IADD3 R15, P4, PT, R8, R165, RZ ;  /* 0x000000a5080f7210 */ /* 0x008fca0007f9e0ff */
[----:B------:R-:W-:Y:S01]  /*109a0*/  IMAD.X R8, R9, 0x1, R163, P4 ;  /* 0x0000000109087824 */ /* 0x000fe200020e06a3 */
[----:B------:R-:W-:Y:S01]  /*109b0*/  STL [R1+0xd70], R15 ;  /* 0x000d700f01007387 */ /* 0x000fe20000100800 */
[----:B----4-:R-:W-:-:S05]  /*109c0*/  IADD3 R13, P5, PT, R2, R165, RZ ;  /* 0x000000a5020d7210 */ /* 0x010fca0007fbe0ff */
[----:B------:R-:W-:Y:S01]  /*109d0*/  STL [R1+0xd74], R13 ;  /* 0x000d740d01007387 */ /* 0x000fe20000100800 */
[----:B------:R-:W-:-:S03]  /*109e0*/  IMAD.X R2, R3, 0x1, R163, P5 ;  /* 0x0000000103027824 */ /* 0x000fc600028e06a3 */
[----:B------:R0:W-:Y:S04]  /*109f0*/  STL [R1], R10 ;  /* 0x0000000a01007387 */ /* 0x0001e80000100800 */
[----:B------:R-:W2:Y:S04]  /*10a00*/  LDL.LU.64 R44, [R1+0x38] ;  /* 0x00003800012c7983 */ /* 0x000ea80000300a00 */
[----:B------:R1:W-:Y:S04]  /*10a10*/  STL [R1+0x8], R8 ;  /* 0x0000080801007387 */ /* 0x0003e80000100800 */
[----:B0-----:R-:W3:Y:S01]  /*10a20*/  LDL.LU.64 R10, [R1+0x40] ;  /* 0x00004000010a7983 */ /* 0x001ee20000300a00 */
[----:B------:R-:W-:-:S03]  /*10a30*/  IADD3 R17, P0, PT, R26, R165, RZ ;  /* 0x000000a51a117210 */ /* 0x000fc60007f1e0ff */
[----:B------:R0:W-:Y:S01]  /*10a40*/  STL [R1+0x10], R2 ;  /* 0x0000100201007387 */ /* 0x0001e20000100800 */
[----:B------:R-:W-:-:S03]  /*10a50*/  IADD3 R15, P3, PT, R24, R165, RZ ;  /* 0x000000a5180f7210 */ /* 0x000fc60007f7e0ff */
[----:B-1----:R-:W4:Y:S01]  /*10a60*/  LDL.LU.64 R8, [R1+0x48] ;  /* 0x0000480001087983 */ /* 0x002f220000300a00 */
[----:B------:R-:W-:-:S03]  /*10a70*/  IADD3 R13, P4, PT, R6, R165, RZ ;  /* 0x000000a5060d7210 */ /* 0x000fc60007f9e0ff */
[----:B0-----:R-:W4:Y:S04]  /*10a80*/  LDL.LU.64 R2, [R1+0x50] ;  /* 0x0000500001027983 */ /* 0x001f280000300a00 */
[----:B------:R0:W-:Y:S04]  /*10a90*/  STL [R1+0xd78], R17 ;  /* 0x000d781101007387 */ /* 0x0001e80000100800 */
[----:B------:R1:W-:Y:S01]  /*10aa0*/  STL [R1+0xd7c], R15 ;  /* 0x000d7c0f01007387 */ /* 0x0003e20000100800 */
[----:B------:R-:W-:-:S03]  /*10ab0*/  IMAD.X R6, R7, 0x1, R163, P4 ;  /* 0x0000000107067824 */ /* 0x000fc600020e06a3 */
[----:B------:R1:W-:Y:S01]  /*10ac0*/  STL [R1+0xd80], R13 ;  /* 0x000d800d01007387 */ /* 0x0003e20000100800 */
[----:B0-----:R-:W-:Y:S01]  /*10ad0*/  IADD3 R17, P5, PT, R4, R165, RZ ;  /* 0x000000a504117210 */ /* 0x001fe20007fbe0ff */
[----:B-1----:R-:W-:-:S04]  /*10ae0*/  IMAD.X R15, R27, 0x1, R163, P0 ;  /* 0x000000011b0f7824 */ /* 0x002fc800000e06a3 */
[----:B------:R-:W-:Y:S01]  /*10af0*/  STL [R1+0xd84], R17 ;  /* 0x000d841101007387 */ /* 0x000fe20000100800 */
[----:B------:R-:W-:-:S03]  /*10b00*/  IMAD.X R13, R25, 0x1, R163, P3 ;  /* 0x00000001190d7824 */ /* 0x000fc600018e06a3 */
[----:B------:R-:W-:Y:S01]  /*10b10*/  STL [R1+0x18], R15 ;  /* 0x0000180f01007387 */ /* 0x000fe20000100800 */
[----:B------:R-:W-:-:S03]  /*10b20*/  IMAD.X R4, R5, 0x1, R163, P5 ;  /* 0x0000000105047824 */ /* 0x000fc600028e06a3 */
[----:B------:R-:W-:Y:S04]  /*10b30*/  STL [R1+0x20], R13 ;  /* 0x0000200d01007387 */ /* 0x000fe80000100800 */
[----:B------:R-:W4:Y:S04]  /*10b40*/  LDL.LU.64 R26, [R1+0x58] ;  /* 0x00005800011a7983 */ /* 0x000f280000300a00 */
[----:B------:R0:W-:Y:S04]  /*10b50*/  STL [R1+0x28], R6 ;  /* 0x0000280601007387 */ /* 0x0001e80000100800 */
[----:B------:R-:W4:Y:S04]  /*10b60*/  LDL.LU.64 R24, [R1+0x60] ;  /* 0x0000600001187983 */ /* 0x000f280000300a00 */
[----:B------:R1:W-:Y:S04]  /*10b70*/  STL [R1+0x30], R4 ;  /* 0x0000300401007387 */ /* 0x0003e80000100800 */
[----:B0-----:R-:W4:Y:S04]  /*10b80*/  LDL.LU.64 R6, [R1+0x68] ;  /* 0x0000680001067983 */ /* 0x001f280000300a00 */
[----:B-1----:R-:W4:Y:S01]  /*10b90*/  LDL.LU.64 R4, [R1+0x70] ;  /* 0x0000700001047983 */ /* 0x002f220000300a00 */
[----:B--2---:R-:W-:-:S02]  /*10ba0*/  IADD3 R15, P0, PT, R44, R165, RZ ;  /* 0x000000a52c0f7210 */ /* 0x004fc40007f1e0ff */
[----:B---3--:R-:W-:-:S03]  /*10bb0*/  IADD3 R13, P3, PT, R10, R165, RZ ;  /* 0x000000a50a0d7210 */ /* 0x008fc60007f7e0ff */
[----:B------:R0:W-:Y:S04]  /*10bc0*/  STL [R1+0xd88], R15 ;  /* 0x000d880f01007387 */ /* 0x0001e80000100800 */
[----:B------:R1:W-:Y:S01]  /*10bd0*/  STL [R1+0xd8c], R13 ;  /* 0x000d8c0d01007387 */ /* 0x0003e20000100800 */
[-C--:B----4-:R-:W-:Y:S01]  /*10be0*/  IADD3 R17, P4, PT, R8, R165.reuse, RZ ;  /* 0x000000a508117210 */ /* 0x090fe20007f9e0ff */
[--C-:B------:R-:W-:Y:S01]  /*10bf0*/  IMAD.X R10, R11, 0x1, R163.reuse, P3 ;  /* 0x000000010b0a7824 */ /* 0x100fe200018e06a3 */
[----:B0-----:R-:W-:Y:S01]  /*10c00*/  IADD3 R15, P5, PT, R2, R165, RZ ;  /* 0x000000a5020f7210 */ /* 0x001fe20007fbe0ff */
[--C-:B-1----:R-:W-:Y:S02]  /*10c10*/  IMAD.X R13, R45, 0x1, R163.reuse, P0 ;  /* 0x000000012d0d7824 */ /* 0x102fe400000e06a3 */
[----:B------:R-:W-:Y:S01]  /*10c20*/  STL [R1+0xd90], R17 ;  /* 0x000d901101007387 */ /* 0x000fe20000100800 */
[----:B------:R-:W-:-:S03]  /*10c30*/  IMAD.X R8, R9, 0x1, R163, P4 ;  /* 0x0000000109087824 */ /* 0x000fc600020e06a3 */
[----:B------:R-:W-:Y:S01]  /*10c40*/  STL [R1+0xd94], R15 ;  /* 0x000d940f01007387 */ /* 0x000fe20000100800 */
[----:B------:R-:W-:-:S03]  /*10c50*/  IMAD.X R2, R3, 0x1, R163, P5 ;  /* 0x0000000103027824 */ /* 0x000fc600028e06a3 */
[----:B------:R-:W-:Y:S04]  /*10c60*/  STL [R1+0x38], R13 ;  /* 0x0000380d01007387 */ /* 0x000fe80000100800 */
[----:B------:R0:W-:Y:S04]  /*10c70*/  STL [R1+0x40], R10 ;  /* 0x0000400a01007387 */ /* 0x0001e80000100800 */
[----:B------:R-:W2:Y:S04]  /*10c80*/  LDL.LU.64 R44, [R1+0x78] ;  /* 0x00007800012c7983 */ /* 0x000ea80000300a00 */
[----:B------:R1:W-:Y:S04]  /*10c90*/  STL [R1+0x48], R8 ;  /* 0x0000480801007387 */ /* 0x0003e80000100800 */
[----:B0-----:R-:W3:Y:S04]  /*10ca0*/  LDL.LU.64 R10, [R1+0x80] ;  /* 0x00008000010a7983 */ /* 0x001ee80000300a00 */
[----:B------:R0:W-:Y:S01]  /*10cb0*/  STL [R1+0x50], R2 ;  /* 0x0000500201007387 */ /* 0x0001e20000100800 */
[----:B------:R-:W-:-:S03]  /*10cc0*/  IADD3 R17, P0, PT, R26, R165, RZ ;  /* 0x000000a51a117210 */ /* 0x000fc60007f1e0ff */
[----:B-1----:R-:W4:Y:S01]  /*10cd0*/  LDL.LU.64 R8, [R1+0x88] ;  /* 0x0000880001087983 */ /* 0x002f220000300a00 */
[----:B------:R-:W-:-:S03]  /*10ce0*/  IADD3 R15, P3, PT, R24, R165, RZ ;  /* 0x000000a5180f7210 */ /* 0x000fc60007f7e0ff */
[----:B0-----:R-:W4:Y:S04]  /*10cf0*/  LDL.LU.64 R2, [R1+0x90] ;  /* 0x0000900001027983 */ /* 0x001f280000300a00 */
[----:B------:R0:W-:Y:S01]  /*10d00*/  STL [R1+0xd98], R17 ;  /* 0x000d981101007387 */ /* 0x0001e20000100800 */
[----:B------:R-:W-:-:S03]  /*10d10*/  IADD3 R13, P4, PT, R6, R165, RZ ;  /* 0x000000a5060d7210 */ /* 0x000fc60007f9e0ff */
[----:B------:R1:W-:Y:S04]  /*10d20*/  STL [R1+0xd9c], R15 ;  /* 0x000d9c0f01007387 */ /* 0x0003e80000100800 */
[----:B------:R1:W-:Y:S01]  /*10d30*/  STL [R1+0xda0], R13 ;  /* 0x000da00d01007387 */ /* 0x0003e20000100800 */
[----:B0-----:R-:W-:Y:S01]  /*10d40*/  IADD3 R17, P5, PT, R4, R165, RZ ;  /* 0x000000a504117210 */ /* 0x001fe20007fbe0ff */
[--C-:B------:R-:W-:Y:S02]  /*10d50*/  IMAD.X R6, R7, 0x1, R163.reuse, P4 ;  /* 0x0000000107067824 */ /* 0x100fe400020e06a3 */
[--C-:B-1----:R-:W-:Y:S02]  /*10d60*/  IMAD.X R15, R27, 0x1, R163.reuse, P0 ;  /* 0x000000011b0f7824 */ /* 0x102fe400000e06a3 */
[----:B------:R-:W-:Y:S01]  /*10d70*/  STL [R1+0xda4], R17 ;  /* 0x000da41101007387 */ /* 0x000fe20000100800 */
[----:B------:R-:W-:-:S03]  /*10d80*/  IMAD.X R13, R25, 0x1, R163, P3 ;  /* 0x00000001190d7824 */ /* 0x000fc600018e06a3 */
[----:B------:R-:W-:Y:S01]  /*10d90*/  STL [R1+0x58], R15 ;  /* 0x0000580f01007387 */ /* 0x000fe20000100800 */
[----:B------:R-:W-:-:S03]  /*10da0*/  IADD3.X R4, PT, PT, R5, R163, RZ, P5, !PT ;  /* 0x000000a305047210 */ /* 0x000fc60002ffe4ff */
        /* <DEDUP_REMOVED lines=26> */
[----:B-1----:R-:W4:Y:S04]  /*10f50*/  LDL.LU.64 R8, [R1+0xc8] ;  /* 0x0000c80001087983 */ /* 0x002f280000300a00 */
[----:B0-----:R-:W4:Y:S01]  /*10f60*/  LDL.LU.64 R2, [R1+0xd0] ;  /* 0x0000d00001027983 */ /* 0x001f220000300a00 */
[----:B------:R-:W-:-:S03]  /*10f70*/  IADD3 R15, P3, PT, R24, R165, RZ ;  /* 0x000000a5180f7210 */ /* 0x000fc60007f7e0ff */
        /* <DEDUP_REMOVED lines=69> */
[----:B------:R-:W-:-:S03]  /*113d0*/  IADD3.X R2, PT, PT, R3, R163, RZ, P5, !PT ;  /* 0x000000a303027210 */ /* 0x000fc60002ffe4ff */
[----:B------:R-:W-:Y:S04]  /*113e0*/  STL [R1+0xf8], R13 ;  /* 0x0000f80d01007387 */ /* 0x000fe80000100800 */
[----:B------:R0:W-:Y:S04]  /*113f0*/  STL [R1+0xc10], R10 ;  /* 0x000c100a01007387 */ /* 0x0001e80000100800 */
[----:B------:R-:W2:Y:S04]  /*11400*/  LDL.LU.64 R44, [R1+0x138] ;  /* 0x00013800012c7983 */ /* 0x000ea80000300a00 */
[----:B------:R1:W-:Y:S04]  /*11410*/  STL [R1+0x108], R8 ;  /* 0x0001080801007387 */ /* 0x0003e80000100800 */
[----:B0-----:R-:W3:Y:S04]  /*11420*/  LDL.LU.64 R10, [R1+0x140] ;  /* 0x00014000010a7983 */ /* 0x001ee80000300a00 */
[----:B------:R0:W-:Y:S04]  /*11430*/  STL [R1+0x110], R2 ;  /* 0x0001100201007387 */ /* 0x0001e80000100800 */
[----:B-1----:R-:W4:Y:S01]  /*11440*/  LDL.LU.64 R8, [R1+0x148] ;  /* 0x0001480001087983 */ /* 0x002f220000300a00 */
[----:B------:R-:W-:-:S03]  /*11450*/  IADD3 R17, P0, PT, R26, R165, RZ ;  /* 0x000000a51a117210 */ /* 0x000fc60007f1e0ff */
        /* <DEDUP_REMOVED lines=55> */
[----:B------:R-:W-:Y:S04]  /*117d0*/  STL [R1+0x168], R6 ;  /* 0x0001680601007387 */ /* 0x000fe80000100800 */
[----:B------:R-:W4:Y:S04]  /*117e0*/  LDL.LU.64 R24, [R1+0x1a0] ;  /* 0x0001a00001187983 */ /* 0x000f280000300a00 */
[----:B------:R0:W-:Y:S04]  /*117f0*/  STL [R1+0x170], R4 ;  /* 0x0001700401007387 */ /* 0x0001e80000100800 */
[----:B0-----:R-:W4:Y:S04]  /*11800*/  LDL.LU.64 R4, [R1+0x1a8] ;  /* 0x0001a80001047983 */ /* 0x001f280000300a00 */
[----:B------:R-:W4:Y:S01]  /*11810*/  LDL.LU.64 R6, [R1+0x1b0] ;  /* 0x0001b00001067983 */ /* 0x000f220000300a00 */
        /* <DEDUP_REMOVED lines=13> */
[----:B------:R-:W-:Y:S04]  /*118f0*/  STL [R1+0x180], R10 ;  /* 0x0001800a01007387 */ /* 0x000fe80000100800 */
[----:B------:R-:W2:Y:S04]  /*11900*/  LDL.LU.64 R44, [R1+0x1b8] ;  /* 0x0001b800012c7983 */ /* 0x000ea80000300a00 */
[----:B------:R0:W-:Y:S04]  /*11910*/  STL [R1+0x188], R8 ;  /* 0x0001880801007387 */ /* 0x0001e80000100800 */
[----:B0-----:R-:W3:Y:S04]  /*11920*/  LDL.LU.64 R8, [R1+0x1c0] ;  /* 0x0001c00001087983 */ /* 0x001ee80000300a00 */
[----:B------:R0:W-:Y:S04]  /*11930*/  STL [R1+0x190], R2 ;  /* 0x0001900201007387 */ /* 0x0001e80000100800 */
[----:B------:R-:W4:Y:S04]  /*11940*/  LDL.LU.64 R10, [R1+0x1c8] ;  /* 0x0001c800010a7983 */ /* 0x000f280000300a00 */
[----:B0-----:R-:W4:Y:S01]  /*11950*/  LDL.LU.64 R2, [R1+0x1d0] ;  /* 0x0001d00001027983 */ /* 0x001f220000300a00 */
[----:B------:R-:W-:-:S02]  /*11960*/  IADD3 R17, P0, PT, R26, R165, RZ ;  /* 0x000000a51a117210 */ /* 0x000fc40007f1e0ff */
[-C--:B------:R-:W-:Y:S02]  /*11970*/  IADD3 R15, P3, PT, R24, R165.reuse, RZ ;  /* 0x000000a5180f7210 */ /* 0x080fe40007f7e0ff */
[-C--:B------:R-:W-:Y:S01]  /*11980*/  IADD3 R13, P4, PT, R4, R165.reuse, RZ ;  /* 0x000000a5040d7210 */ /* 0x080fe20007f9e0ff */
[----:B------:R0:W-:Y:S04]  /*11990*/  STL [R1+0xde8], R17 ;  /* 0x000de81101007387 */ /* 0x0001e80000100800 */
[----:B------:R1:W-:Y:S04]  /*119a0*/  STL [R1+0xdec], R15 ;  /* 0x000dec0f01007387 */ /* 0x0003e80000100800 */
[----:B------:R1:W-:Y:S01]  /*119b0*/  STL [R1+0x1a8], R13 ;  /* 0x0001a80d01007387 */ /* 0x0003e20000100800 */
[----:B0-----:R-:W-:Y:S01]  /*119c0*/  IADD3 R17, P5, PT, R6, R165, RZ ;  /* 0x000000a506117210 */ /* 0x001fe20007fbe0ff */
[----:B-1----:R-:W-:-:S04]  /*119d0*/  IMAD.X R15, R27, 0x1, R163, P0 ;  /* 0x000000011b0f7824 */ /* 0x002fc800000e06a3 */
[----:B------:R-:W-:Y:S01]  /*119e0*/  STL [R1+0x1b0], R17 ;  /* 0x0001b01101007387 */ /* 0x000fe20000100800 */
[----:B------:R-:W-:-:S03]  /*119f0*/  IMAD.X R13, R25, 0x1, R163, P3 ;  /* 0x00000001190d7824 */ /* 0x000fc600018e06a3 */
[----:B------:R-:W-:Y:S04]  /*11a00*/  STL [R1+0xc80], R15 ;  /* 0x000c800f01007387 */ /* 0x000fe80000100800 */
[----:B------:R4:W-:Y:S04]  /*11a10*/  STL [R1+0xc84], R13 ;  /* 0x000c840d01007387 */ /* 0x0009e80000100800 */
[----:B------:R-:W4:Y:S04]  /*11a20*/  LDL.LU.64 R64, [R1+0x1d8] ;  /* 0x0001d80001407983 */ /* 0x000f280000300a00 */
[----:B------:R-:W4:Y:S04]  /*11a30*/  LDL.LU.64 R24, [R1+0x1e0] ;  /* 0x0001e00001187983 */ /* 0x000f280000300a00 */
[----:B------:R-:W4:Y:S04]  /*11a40*/  LDL.LU.64 R46, [R1+0x1e8] ;  /* 0x0001e800012e7983 */ /* 0x000f280000300a00 */
[----:B------:R-:W4:Y:S01]  /*11a50*/  LDL.LU.64 R26, [R1+0x1f0] ;  /* 0x0001f000011a7983 */ /* 0x000f220000300a00 */
[----:B------:R-:W-:Y:S01]  /*11a60*/  IADD3.X R6, PT, PT, R7, R163, RZ, P5, !PT ;  /* 0x000000a307067210 */ /* 0x000fe20002ffe4ff */
[----:B------:R-:W-:Y:S01]  /*11a70*/  IMAD.X R5, R5, 0x1, R163, P4 ;  /* 0x0000000105057824 */ /* 0x000fe200020e06a3 */
[----:B--2---:R-:W-:-:S05]  /*11a80*/  IADD3 R4, P0, PT, R44, R165, RZ ;  /* 0x000000a52c047210 */ /* 0x004fca0007f1e0ff */
[----:B------:R0:W-:Y:S01]  /*11a90*/  STL [R1+0x1b8], R4 ;  /* 0x0001b80401007387 */ /* 0x0001e20000100800 */
[-C--:B---3--:R-:W-:Y:S02]  /*11aa0*/  IADD3 R7, P3, PT, R8, R165.reuse, RZ ;  /* 0x000000a508077210 */ /* 0x088fe40007f7e0ff */
[----:B----4-:R-:W-:-:S03]  /*11ab0*/  IADD3 R13, P4, PT, R10, R165, RZ ;  /* 0x000000a50a0d7210 */ /* 0x010fc60007f9e0ff */
[----:B------:R1:W-:Y:S01]  /*11ac0*/  STL [R1+0x1c0], R7 ;  /* 0x0001c00701007387 */ /* 0x0003e20000100800 */
[----:B0-----:R-:W-:-:S03]  /*11ad0*/  IADD3 R4, P5, PT, R2, R165, RZ ;  /* 0x000000a502047210 */ /* 0x001fc60007fbe0ff */
[----:B------:R-:W-:Y:S04]  /*11ae0*/  STL [R1+0x1c8], R13 ;  /* 0x0001c80d01007387 */ /* 0x000fe80000100800 */
[----:B------:R0:W-:Y:S01]  /*11af0*/  STL [R1+0x1d0], R4 ;  /* 0x0001d00401007387 */ /* 0x0001e20000100800 */
[----:B-1----:R-:W-:-:S03]  /*11b00*/  IMAD.X R7, R45, 0x1, R163, P0 ;  /* 0x000000012d077824 */ /* 0x002fc600000e06a3 */
[----:B------:R-:W2:Y:S01]  /*11b10*/  LDL.LU.64 R84, [R1+0x1f8] ;  /* 0x0001f80001547983 */ /* 0x000ea20000300a00 */
[----:B------:R-:W-:-:S03]  /*11b20*/  IMAD.X R10, R3, 0x1, R163, P5 ;  /* 0x00000001030a7824 */ /* 0x000fc600028e06a3 */
[----:B------:R-:W3:Y:S04]  /*11b30*/  LDL.LU.64 R66, [R1+0x200] ;  /* 0x0002000001427983 */ /* 0x000ee80000300a00 */
[----:B------:R-:W4:Y:S04]  /*11b40*/  LDL.LU.64 R44, [R1+0x208] ;  /* 0x00020800012c7983 */ /* 0x000f280000300a00 */
[----:B------:R-:W4:Y:S01]  /*11b50*/  LDL.LU.64 R2, [R1+0x210] ;  /* 0x0002100001027983 */ /* 0x000f220000300a00 */
[--C-:B------:R-:W-:Y:S02]  /*11b60*/  IMAD.X R8, R9, 0x1, R163.reuse, P3 ;  /* 0x0000000109087824 */ /* 0x100fe400018e06a3 */
[----:B------:R-:W-:Y:S01]  /*11b70*/  IMAD.X R9, R11, 0x1, R163, P4 ;  /* 0x000000010b097824 */ /* 0x000fe200020e06a3 */
[----:B0-----:R-:W-:-:S02]  /*11b80*/  IADD3 R4, P0, PT, R64, R165, RZ ;  /* 0x000000a540047210 */ /* 0x001fc40007f1e0ff */
[----:B------:R-:W-:-:S03]  /*11b90*/  IADD3 R11, P3, PT, R24, R165, RZ ;  /* 0x000000a5180b7210 */ /* 0x000fc60007f7e0ff */
[----:B------:R0:W-:Y:S01]  /*11ba0*/  STL [R1+0x1d8], R4 ;  /* 0x0001d80401007387 */ /* 0x0001e20000100800 */
[----:B------:R-:W-:-:S03]  /*11bb0*/  IADD3 R13, P4, PT, R46, R165, RZ ;  /* 0x000000a52e0d7210 */ /* 0x000fc60007f9e0ff */
[----:B------:R1:W-:Y:S01]  /*11bc0*/  STL [R1+0x1e0], R11 ;  /* 0x0001e00b01007387 */ /* 0x0003e20000100800 */
[----:B0-----:R-:W-:-:S03]  /*11bd0*/  IADD3 R4, P5, PT, R26, R165, RZ ;  /* 0x000000a51a047210 */ /* 0x001fc60007fbe0ff */
[----:B------:R-:W-:Y:S04]  /*11be0*/  STL [R1+0x1e8], R13 ;  /* 0x0001e80d01007387 */ /* 0x000fe80000100800 */
[----:B------:R2:W-:Y:S01]  /*11bf0*/  STL [R1+0x1f0], R4 ;  /* 0x0001f00401007387 */ /* 0x0005e20000100800 */
[----:B-1----:R-:W-:-:S03]  /*11c00*/  IMAD.X R11, R65, 0x1, R163, P0 ;  /* 0x00000001410b7824 */ /* 0x002fc600000e06a3 */
[----:B------:R-:W4:Y:S01]  /*11c10*/  LDL.LU.64 R104, [R1+0x218] ;  /* 0x0002180001687983 */ /* 0x000f220000300a00 */
[----:B------:R-:W-:-:S03]  /*11c20*/  IMAD.X R24, R25, 0x1, R163, P3 ;  /* 0x0000000119187824 */ /* 0x000fc600018e06a3 */
[----:B------:R-:W4:Y:S01]  /*11c30*/  LDL.LU.64 R86, [R1+0x220] ;  /* 0x0002200001567983 */ /* 0x000f220000300a00 */
[----:B------:R-:W-:-:S03]  /*11c40*/  IMAD.X R25, R47, 0x1, R163, P4 ;  /* 0x000000012f197824 */ /* 0x000fc600020e06a3 */
[----:B------:R-:W4:Y:S04]  /*11c50*/  LDL.LU.64 R64, [R1+0x228] ;  /* 0x0002280001407983 */ /* 0x000f280000300a00 */
[----:B------:R-:W4:Y:S01]  /*11c60*/  LDL.LU.64 R46, [R1+0x230] ;  /* 0x00023000012e7983 */ /* 0x000f220000300a00 */
[----:B------:R-:W-:Y:S01]  /*11c70*/  IMAD.X R26, R27, 0x1, R163, P5 ;  /* 0x000000011b1a7824 */ /* 0x000fe200028e06a3 */
[-C--:B--2---:R-:W-:Y:S02]  /*11c80*/  IADD3 R4, P0, PT, R84, R165.reuse, RZ ;  /* 0x000000a554047210 */ /* 0x084fe40007f1e0ff */
[----:B---3--:R-:W-:-:S03]  /*11c90*/  IADD3 R15, P3, PT, R66, R165, RZ ;  /* 0x000000a5420f7210 */ /* 0x008fc60007f7e0ff */
[----:B------:R0:W-:Y:S01]  /*11ca0*/  STL [R1+0x1f8], R4 ;  /* 0x0001f80401007387 */ /* 0x0001e20000100800 */
[----:B----4-:R-:W-:-:S03]  /*11cb0*/  IADD3 R13, P4, PT, R44, R165, RZ ;  /* 0x000000a52c0d7210 */ /* 0x010fc60007f9e0ff */
[----:B------:R-:W-:Y:S01]  /*11cc0*/  STL [R1+0x200], R15 ;  /* 0x0002000f01007387 */ /* 0x000fe20000100800 */
[----:B0-----:R-:W-:-:S03]  /*11cd0*/  IADD3 R4, P5, PT, R2, R165, RZ ;  /* 0x000000a502047210 */ /* 0x001fc60007fbe0ff */
[----:B------:R0:W-:Y:S04]  /*11ce0*/  STL [R1+0x208], R13 ;  /* 0x0002080d01007387 */ /* 0x0001e80000100800 */
[----:B------:R1:W-:Y:S01]  /*11cf0*/  STL [R1+0x210], R4 ;  /* 0x0002100401007387 */ /* 0x0003e20000100800 */
[--C-:B------:R-:W-:Y:S02]  /*11d00*/  IMAD.X R2, R3, 0x1, R163.reuse, P5 ;  /* 0x0000000103027824 */ /* 0x100fe400028e06a3 */
[--C-:B0-----:R-:W-:Y:S02]  /*11d10*/  IMAD.X R13, R67, 0x1, R163.reuse, P3 ;  /* 0x00000001430d7824 */ /* 0x101fe400018e06a3 */
[----:B-1----:R-:W-:-:S03]  /*11d20*/  IMAD.X R4, R45, 0x1, R163, P4 ;  /* 0x000000012d047824 */ /* 0x002fc600020e06a3 */
[----:B------:R0:W-:Y:S01]  /*11d30*/  STL [R1+0xa0], R13 ;  /* 0x0000a00d01007387 */ /* 0x0001e20000100800 */
[----:B------:R-:W-:-:S03]  /*11d40*/  IMAD.X R27, R85, 0x1, R163, P0 ;  /* 0x00000001551b7824 */ /* 0x000fc600000e06a3 */
[----:B------:R-:W2:Y:S04]  /*11d50*/  LDL.LU.64 R84, [R1+0x238] ;  /* 0x0002380001547983 */ /* 0x000ea80000300a00 */
[----:B------:R-:W-:Y:S04]  /*11d60*/  STL [R1+0xa4], R4 ;  /* 0x0000a40401007387 */ /* 0x000fe80000100800 */
[----:B------:R-:W3:Y:S04]  /*11d70*/  LDL.LU.64 R66, [R1+0x240] ;  /* 0x0002400001427983 */ /* 0x000ee80000300a00 */
[----:B------:R1:W-:Y:S04]  /*11d80*/  STL [R1+0xa8], R2 ;  /* 0x0000a80201007387 */ /* 0x0003e80000100800 */
[----:B------:R-:W4:Y:S01]  /*11d90*/  LDL.LU.64 R44, [R1+0x248] ;  /* 0x00024800012c7983 */ /* 0x000f220000300a00 */
[----:B0-----:R-:W-:-:S03]  /*11da0*/  IADD3 R13, P0, PT, R104, R165, RZ ;  /* 0x000000a5680d7210 */ /* 0x001fc60007f1e0ff */
[----:B-1----:R-:W4:Y:S01]  /*11db0*/  LDL.LU.64 R2, [R1+0x250] ;  /* 0x0002500001027983 */ /* 0x002f220000300a00 */
[-C--:B------:R-:W-:Y:S02]  /*11dc0*/  IADD3 R4, P3, PT, R86, R165.reuse, RZ ;  /* 0x000000a556047210 */ /* 0x080fe40007f7e0ff */
[-C--:B------:R-:W-:Y:S01]  /*11dd0*/  IADD3 R15, P4, PT, R64, R165.reuse, RZ ;  /* 0x000000a5400f7210 */ /* 0x080fe20007f9e0ff */
[----:B------:R0:W-:Y:S04]  /*11de0*/  STL [R1+0x218], R13 ;  /* 0x0002180d01007387 */ /* 0x0001e80000100800 */
[----:B------:R1:W-:Y:S01]  /*11df0*/  STL [R1+0x220], R4 ;  /* 0x0002200401007387 */ /* 0x0003e20000100800 */
[----:B0-----:R-:W-:-:S03]  /*11e00*/  IADD3 R13, P5, PT, R46, R165, RZ ;  /* 0x000000a52e0d7210 */ /* 0x001fc60007fbe0ff */
[----:B------:R0:W-:Y:S01]  /*11e10*/  STL [R1+0x228], R15 ;  /* 0x0002280f01007387 */ /* 0x0001e20000100800 */
[----:B-1----:R-:W-:-:S03]  /*11e20*/  IMAD.X R4, R105, 0x1, R163, P0 ;  /* 0x0000000169047824 */ /* 0x002fc600000e06a3 */
[----:B------:R1:W-:Y:S01]  /*11e30*/  STL [R1+0x230], R13 ;  /* 0x0002300d01007387 */ /* 0x0003e20000100800 */
[----:B0-----:R-:W-:-:S03]  /*11e40*/  IMAD.X R15, R87, 0x1, R163, P3 ;  /* 0x00000001570f7824 */ /* 0x001fc600018e06a3 */
[----:B------:R0:W-:Y:S01]  /*11e50*/  STL [R1+0xac], R4 ;  /* 0x0000ac0401007387 */ /* 0x0001e20000100800 */
[----:B-1----:R-:W-:-:S03]  /*11e60*/  IMAD.X R13, R65, 0x1, R163, P4 ;  /* 0x00000001410d7824 */ /* 0x002fc600020e06a3 */
[----:B------:R-:W-:Y:S04]  /*11e70*/  STL [R1+0xb0], R15 ;  /* 0x0000b00f01007387 */ /* 0x000fe80000100800 */
[----:B------:R-:W4:Y:S01]  /*11e80*/  LDL.LU.64 R104, [R1+0x258] ;  /* 0x0002580001687983 */ /* 0x000f220000300a00 */
[----:B0-----:R-:W-:-:S03]  /*11e90*/  IMAD.X R4, R47, 0x1, R163, P5 ;  /* 0x000000012f047824 */ /* 0x001fc600028e06a3 */
[----:B------:R-:W-:Y:S04]  /*11ea0*/  STL [R1+0xb4], R13 ;  /* 0x0000b40d01007387 */ /* 0x000fe80000100800 */
[----:B------:R-:W4:Y:S04]  /*11eb0*/  LDL.LU.64 R86, [R1+0x260] ;  /* 0x0002600001567983 */ /* 0x000f280000300a00 */
[----:B------:R2:W-:Y:S04]  /*11ec0*/  STL [R1+0xb8], R4 ;  /* 0x0000b80401007387 */ /* 0x0005e80000100800 */
[----:B------:R-:W4:Y:S04]  /*11ed0*/  LDL.LU.64 R64, [R1+0x268] ;  /* 0x0002680001407983 */ /* 0x000f280000300a00 */
[----:B------:R-:W4:Y:S01]  /*11ee0*/  LDL.LU.64 R46, [R1+0x270] ;  /* 0x00027000012e7983 */ /* 0x000f220000300a00 */
[----:B--2---:R-:W-:-:S05]  /*11ef0*/  IADD3 R4, P0, PT, R84, R165, RZ ;  /* 0x000000a554047210 */ /* 0x004fca0007f1e0ff */
[----:B------:R0:W-:Y:S01]  /*11f00*/  STL [R1+0x238], R4 ;  /* 0x0002380401007387 */ /* 0x0001e20000100800 */
[-C--:B---3--:R-:W-:Y:S02]  /*11f10*/  IADD3 R15, P3, PT, R66, R165.reuse, RZ ;  /* 0x000000a5420f7210 */ /* 0x088fe40007f7e0ff */
[----:B----4-:R-:W-:-:S03]  /*11f20*/  IADD3 R13, P4, PT, R44, R165, RZ ;  /* 0x000000a52c0d7210 */ /* 0x010fc60007f9e0ff */
[----:B------:R1:W-:Y:S01]  /*11f30*/  STL [R1+0x240], R15 ;  /* 0x0002400f01007387 */ /* 0x0003e20000100800 */
[----:B0-----:R-:W-:-:S03]  /*11f40*/  IADD3 R4, P5, PT, R2, R165, RZ ;  /* 0x000000a502047210 */ /* 0x001fc60007fbe0ff */
[----:B------:R0:W-:Y:S01]  /*11f50*/  STL [R1+0x248], R13 ;  /* 0x0002480d01007387 */ /* 0x0001e20000100800 */
[----:B-1----:R-:W-:-:S03]  /*11f60*/  IMAD.X R15, R85, 0x1, R163, P0 ;  /* 0x00000001550f7824 */ /* 0x002fc600000e06a3 */
[----:B------:R1:W-:Y:S01]  /*11f70*/  STL [R1+0x250], R4 ;  /* 0x0002500401007387 */ /* 0x0003e20000100800 */
[----:B------:R-:W-:Y:S01]  /*11f80*/  IADD3.X R2, PT, PT, R3, R163, RZ, P5, !PT ;  /* 0x000000a303027210 */ /* 0x000fe20002ffe4ff */
[--C-:B0-----:R-:W-:Y:S02]  /*11f90*/  IMAD.X R13, R67, 0x1, R163.reuse, P3 ;  /* 0x00000001430d7824 */ /* 0x101fe400018e06a3 */
[----:B------:R-:W-:Y:S01]  /*11fa0*/  STL [R1+0xbc], R15 ;  /* 0x0000bc0f01007387 */ /* 0x000fe20000100800 */
[----:B-1----:R-:W-:-:S03]  /*11fb0*/  IMAD.X R4, R45, 0x1, R163, P4 ;  /* 0x000000012d047824 */ /* 0x002fc600020e06a3 */
[----:B------:R0:W-:Y:S04]  /*11fc0*/  STL [R1+0xc0], R13 ;  /* 0x0000c00d01007387 */ /* 0x0001e80000100800 */
[----:B------:R-:W2:Y:S04]  /*11fd0*/  LDL.LU.64 R84, [R1+0x278] ;  /* 0x0002780001547983 */ /* 0x000ea80000300a00 */
[----:B------:R-:W-:Y:S04]  /*11fe0*/  STL [R1+0xc4], R4 ;  /* 0x0000c40401007387 */ /* 0x000fe80000100800 */
[----:B------:R-:W3:Y:S04]  /*11ff0*/  LDL.LU.64 R66, [R1+0x280] ;  /* 0x0002800001427983 */ /* 0x000ee80000300a00 */
[----:B------:R1:W-:Y:S04]  /*12000*/  STL [R1+0xc8], R2 ;  /* 0x0000c80201007387 */ /* 0x0003e80000100800 */
[----:B------:R-:W4:Y:S01]  /*12010*/  LDL.LU.64 R44, [R1+0x288] ;  /* 0x00028800012c7983 */ /* 0x000f220000300a00 */
[----:B0-----:R-:W-:-:S03]  /*12020*/  IADD3 R13, P0, PT, R104, R165, RZ ;  /* 0x000000a5680d7210 */ /* 0x001fc60007f1e0ff */
[----:B-1----:R-:W4:Y:S01]  /*12030*/  LDL.LU.64 R2, [R1+0x290] ;  /* 0x0002900001027983 */ /* 0x002f220000300a00 */
[----:B------:R-:W-:-:S03]  /*12040*/  IADD3 R4, P3, PT, R86, R165, RZ ;  /* 0x000000a556047210 */ /* 0x000fc60007f7e0ff */
[----:B------:R0:W-:Y:S01]  /*12050*/  STL [R1+0x258], R13 ;  /* 0x0002580d01007387 */ /* 0x0001e20000100800 */
[----:B------:R-:W-:-:S03]  /*12060*/  IADD3 R15, P4, PT, R64, R165, RZ ;  /* 0x000000a5400f7210 */ /* 0x000fc60007f9e0ff */
        /* <DEDUP_REMOVED lines=25> */
[--C-:B------:R-:W-:Y:S02]  /*12200*/  IMAD.X R2, R3, 0x1, R163.reuse, P5 ;  /* 0x0000000103027824 */ /* 0x100fe400028e06a3 */
[--C-:B0-----:R-:W-:Y:S01]  /*12210*/  IMAD.X R13, R67, 0x1, R163.reuse, P3 ;  /* 0x00000001430d7824 */ /* 0x101fe200018e06a3 */
        /* <DEDUP_REMOVED lines=63> */
[----:B0-----:R-:W-:-:S03]  /*12610*/  IADD3.X R4, PT, PT, R47, R163, RZ, P5, !PT ;  /* 0x000000a32f047210 */ /* 0x001fc60002ffe4ff */
        /* <DEDUP_REMOVED lines=320> */
[----:B------:R2:W-:Y:S04]  /*13a20*/  STL [R1+0x4e8], R13 ;  /* 0x0004e80d01007387 */ /* 0x0005e80000100800 */
[----:B------:R-:W4:Y:S04]  /*13a30*/  LDL.LU.64 R46, [R1+0x520] ;  /* 0x00052000012e7983 */ /* 0x000f280000300a00 */
[----:B------:R3:W-:Y:S04]  /*13a40*/  STL [R1+0x4f0], R4 ;  /* 0x0004f00401007387 */ /* 0x0007e80000100800 */
[----:B------:R-:W4:Y:S04]  /*13a50*/  LDL.LU.64 R104, [R1+0x528] ;  /* 0x0005280001687983 */ /* 0x000f280000300a00 */
[----:B------:R-:W4:Y:S01]  /*13a60*/  LDL.LU.64 R86, [R1+0x530] ;  /* 0x0005300001567983 */ /* 0x000f220000300a00 */
[----:B--2---:R-:W-:-:S05]  /*13a70*/  IADD3 R13, P0, PT, R84, R165, RZ ;  /* 0x000000a5540d7210 */ /* 0x004fca0007f1e0ff */
[----:B------:R0:W-:Y:S01]  /*13a80*/  STL [R1+0xb9c], R13 ;  /* 0x000b9c0d01007387 */ /* 0x0001e20000100800 */
[----:B---3--:R-:W-:-:S05]  /*13a90*/  IADD3 R4, P3, PT, R66, R165, RZ ;  /* 0x000000a542047210 */ /* 0x008fca0007f7e0ff */
[----:B------:R1:W-:Y:S01]  /*13aa0*/  STL [R1+0xba0], R4 ;  /* 0x000ba00401007387 */ /* 0x0003e20000100800 */
[-C--:B----4-:R-:W-:Y:S02]  /*13ab0*/  IADD3 R15, P4, PT, R44, R165.reuse, RZ ;  /* 0x000000a52c0f7210 */ /* 0x090fe40007f9e0ff */
[----:B0-----:R-:W-:Y:S01]  /*13ac0*/  IADD3 R13, P5, PT, R2, R165, RZ ;  /* 0x000000a5020d7210 */ /* 0x001fe20007fbe0ff */
[--C-:B-1----:R-:W-:Y:S02]  /*13ad0*/  IMAD.X R4, R85, 0x1, R163.reuse, P0 ;  /* 0x0000000155047824 */ /* 0x102fe400000e06a3 */
[----:B------:R0:W-:Y:S04]  /*13ae0*/  STL [R1+0xba4], R15 ;  /* 0x000ba40f01007387 */ /* 0x0001e80000100800 */
[----:B------:R1:W-:Y:S01]  /*13af0*/  STL [R1+0xba8], R13 ;  /* 0x000ba80d01007387 */ /* 0x0003e20000100800 */
[----:B0-----:R-:W-:-:S03]  /*13b00*/  IMAD.X R15, R67, 0x1, R163, P3 ;  /* 0x00000001430f7824 */ /* 0x001fc600018e06a3 */
[----:B------:R0:W-:Y:S01]  /*13b10*/  STL [R1+0x4f8], R4 ;  /* 0x0004f80401007387 */ /* 0x0001e20000100800 */
[----:B-1----:R-:W-:-:S03]  /*13b20*/  IMAD.X R13, R45, 0x1, R163, P4 ;  /* 0x000000012d0d7824 */ /* 0x002fc600020e06a3 */
[----:B------:R1:W-:Y:S04]  /*13b30*/  STL [R1+0x500], R15 ;  /* 0x0005000f01007387 */ /* 0x0003e80000100800 */
[----:B------:R-:W2:Y:S01]  /*13b40*/  LDL.LU.64 R44, [R1+0x538] ;  /* 0x00053800012c7983 */ /* 0x000ea20000300a00 */
[----:B0-----:R-:W-:-:S03]  /*13b50*/  IMAD.X R4, R3, 0x1, R163, P5 ;  /* 0x0000000103047824 */ /* 0x001fc600028e06a3 */
[----:B------:R0:W-:Y:S04]  /*13b60*/  STL [R1+0x508], R13 ;  /* 0x0005080d01007387 */ /* 0x0001e80000100800 */
[----:B------:R-:W3:Y:S04]  /*13b70*/  LDL.LU.64 R2, [R1+0x540] ;  /* 0x0005400001027983 */ /* 0x000ee80000300a00 */
[----:B------:R4:W-:Y:S04]  /*13b80*/  STL [R1+0x510], R4 ;  /* 0x0005100401007387 */ /* 0x0009e80000100800 */
[----:B------:R-:W3:Y:S04]  /*13b90*/  LDL.LU.64 R84, [R1+0x548] ;  /* 0x0005480001547983 */ /* 0x000ee80000300a00 */
[----:B------:R-:W3:Y:S01]  /*13ba0*/  LDL.LU.64 R66, [R1+0x550] ;  /* 0x0005500001427983 */ /* 0x000ee20000300a00 */
[----:B-1----:R-:W-:-:S02]  /*13bb0*/  IADD3 R15, P0, PT, R64, R165, RZ ;  /* 0x000000a5400f7210 */ /* 0x002fc40007f1e0ff */
[----:B0-----:R-:W-:-:S03]  /*13bc0*/  IADD3 R13, P3, PT, R46, R165, RZ ;  /* 0x000000a52e0d7210 */ /* 0x001fc60007f7e0ff */
[----:B------:R0:W-:Y:S01]  /*13bd0*/  STL [R1+0xbac], R15 ;  /* 0x000bac0f01007387 */ /* 0x0001e20000100800 */
[----:B----4-:R-:W-:-:S03]  /*13be0*/  IADD3 R4, P4, PT, R104, R165, RZ ;  /* 0x000000a568047210 */ /* 0x010fc60007f9e0ff */
[----:B------:R1:W-:Y:S01]  /*13bf0*/  STL [R1+0xbb0], R13 ;  /* 0x000bb00d01007387 */ /* 0x0003e20000100800 */
[----:B0-----:R-:W-:-:S03]  /*13c00*/  IADD3 R15, P5, PT, R86, R165, RZ ;  /* 0x000000a5560f7210 */ /* 0x001fc60007fbe0ff */
        /* <DEDUP_REMOVED lines=10> */
[----:B0-----:R-:W-:-:S02]  /*13cb0*/  IMAD.X R13, R105, 0x1, R163, P4 ;  /* 0x00000001690d7824 */ /* 0x001fc400020e06a3 */
[----:B-1----:R-:W-:Y:S01]  /*13cc0*/  IMAD.X R4, R87, 0x1, R163, P5 ;  /* 0x0000000157047824 */ /* 0x002fe200028e06a3 */
[----:B------:R0:W5:Y:S04]  /*13cd0*/  LDL.LU R104, [R1+0xec4] ;  /* 0x000ec40001687983 */ /* 0x0001680000300800 */
[----:B------:R0:W5:Y:S04]  /*13ce0*/  LDL.LU R86, [R1+0xec0] ;  /* 0x000ec00001567983 */ /* 0x0001680000300800 */
[----:B------:R3:W-:Y:S04]  /*13cf0*/  STL [R1+0x528], R13 ;  /* 0x0005280d01007387 */ /* 0x0007e80000100800 */
[----:B------:R1:W-:Y:S01]  /*13d00*/  STL [R1+0x530], R4 ;  /* 0x0005300401007387 */ /* 0x0003e20000100800 */
[----:B--2---:R-:W-:-:S05]  /*13d10*/  IADD3 R15, P0, PT, R44, R165, RZ ;  /* 0x000000a52c0f7210 */ /* 0x004fca0007f1e0ff */
[----:B------:R2:W-:Y:S01]  /*13d20*/  STL [R1+0xbbc], R15 ;  /* 0x000bbc0f01007387 */ /* 0x0005e20000100800 */
[----:B---3--:R-:W-:-:S05]  /*13d30*/  IADD3 R13, P3, PT, R2, R165, RZ ;  /* 0x000000a5020d7210 */ /* 0x008fca0007f7e0ff */
[----:B------:R3:W-:Y:S01]  /*13d40*/  STL [R1+0xbc0], R13 ;  /* 0x000bc00d01007387 */ /* 0x0007e20000100800 */
[-C--:B-1----:R-:W-:Y:S02]  /*13d50*/  IADD3 R4, P4, PT, R84, R165.reuse, RZ ;  /* 0x000000a554047210 */ /* 0x082fe40007f9e0ff */
[----:B--2---:R-:W-:-:S03]  /*13d60*/  IADD3 R15, P5, PT, R66, R165, RZ ;  /* 0x000000a5420f7210 */ /* 0x004fc60007fbe0ff */
[----:B------:R1:W-:Y:S01]  /*13d70*/  STL [R1+0xbc4], R4 ;  /* 0x000bc40401007387 */ /* 0x0003e20000100800 */
[----:B---3--:R-:W-:-:S03]  /*13d80*/  IMAD.X R13, R45, 0x1, R163, P0 ;  /* 0x000000012d0d7824 */ /* 0x008fc600000e06a3 */
[----:B------:R2:W-:Y:S04]  /*13d90*/  STL [R1+0xbc8], R15 ;  /* 0x000bc80f01007387 */ /* 0x0005e80000100800 */
[----:B------:R-:W3:Y:S01]  /*13da0*/  LDL.LU.64 R44, [R1+0x578] ;  /* 0x00057800012c7983 */ /* 0x000ee20000300a00 */
[----:B-1----:R-:W-:-:S03]  /*13db0*/  IMAD.X R4, R3, 0x1, R163, P3 ;  /* 0x0000000103047824 */ /* 0x002fc600018e06a3 */
[----:B------:R-:W-:Y:S04]  /*13dc0*/  STL [R1+0x538], R13 ;  /* 0x0005380d01007387 */ /* 0x000fe80000100800 */
[----:B------:R-:W3:Y:S04]  /*13dd0*/  LDL.LU.64 R2, [R1+0x580] ;  /* 0x0005800001027983 */ /* 0x000ee80000300a00 */
[----:B------:R1:W-:Y:S01]  /*13de0*/  STL [R1+0x540], R4 ;  /* 0x0005400401007387 */ /* 0x0003e20000100800 */
[----:B--2---:R-:W-:-:S03]  /*13df0*/  IMAD.X R15, R67, 0x1, R163, P5 ;  /* 0x00000001430f7824 */ /* 0x004fc600028e06a3 */
[----:B------:R0:W5:Y:S04]  /*13e00*/  LDL.LU R84, [R1+0xebc] ;  /* 0x000ebc0001547983 */ /* 0x0001680000300800 */
[----:B------:R0:W5:Y:S01]  /*13e10*/  LDL.LU R66, [R1+0xeb8] ;  /* 0x000eb80001427983 */ /* 0x0001620000300800 */
[----:B-1----:R-:W-:Y:S01]  /*13e20*/  IMAD.X R4, R85, 0x1, R163, P4 ;  /* 0x0000000155047824 */ /* 0x002fe200020e06a3 */
[----:B----4-:R-:W-:-:S04]  /*13e30*/  IADD3 R13, P3, PT, R46, R165, RZ ;  /* 0x000000a52e0d7210 */ /* 0x010fc80007f7e0ff */
[----:B------:R1:W-:Y:S04]  /*13e40*/  STL [R1+0x548], R4 ;  /* 0x0005480401007387 */ /* 0x0003e80000100800 */
[----:B------:R2:W-:Y:S01]  /*13e50*/  STL [R1+0x550], R15 ;  /* 0x0005500f01007387 */ /* 0x0005e20000100800 */
[-C--:B-1----:R-:W-:Y:S02]  /*13e60*/  IADD3 R4, P0, PT, R64, R165.reuse, RZ ;  /* 0x000000a540047210 */ /* 0x082fe40007f1e0ff */
[----:B--2---:R-:W-:-:S03]  /*13e70*/  IADD3 R15, P4, PT, R158, R165, RZ ;  /* 0x000000a59e0f7210 */ /* 0x004fc60007f9e0ff */
[----:B------:R1:W-:Y:S04]  /*13e80*/  STL [R1+0xbcc], R4 ;  /* 0x000bcc0401007387 */ /* 0x0003e80000100800 */
[----:B------:R2:W-:Y:S01]  /*13e90*/  STL [R1+0xbd0], R13 ;  /* 0x000bd00d01007387 */ /* 0x0005e20000100800 */
[----:B-1----:R-:W-:-:S03]  /*13ea0*/  IADD3 R4, P5, PT, R160, R165, RZ ;  /* 0x000000a5a0047210 */ /* 0x002fc60007fbe0ff */
[----:B------:R1:W-:Y:S01]  /*13eb0*/  STL [R1+0xbd4], R15 ;  /* 0x000bd40f01007387 */ /* 0x0003e20000100800 */
[----:B--2---:R-:W-:-:S03]  /*13ec0*/  IMAD.X R13, R65, 0x1, R163, P0 ;  /* 0x00000001410d7824 */ /* 0x004fc600000e06a3 */
[----:B------:R0:W5:Y:S04]  /*13ed0*/  LDL.LU R64, [R1+0xeb4] ;  /* 0x000eb40001407983 */ /* 0x0001680000300800 */
[----:B------:R2:W-:Y:S04]  /*13ee0*/  STL [R1+0xbd8], R4 ;  /* 0x000bd80401007387 */ /* 0x0005e80000100800 */
[----:B-1----:R-:W4:Y:S04]  /*13ef0*/  LDL.LU R15, [R1+0x8c8] ;  /* 0x0008c800010f7983 */ /* 0x002f280000300800 */
[----:B------:R1:W-:Y:S01]  /*13f00*/  STL [R1+0x558], R13 ;  /* 0x0005580d01007387 */ /* 0x0003e20000100800 */
[----:B--2---:R-:W-:-:S03]  /*13f10*/  IMAD.X R4, R47, 0x1, R163, P3 ;  /* 0x000000012f047824 */ /* 0x004fc600018e06a3 */
[----:B------:R0:W5:Y:S04]  /*13f20*/  LDL.LU R46, [R1+0xeb0] ;  /* 0x000eb000012e7983 */ /* 0x0001680000300800 */
[----:B------:R-:W2:Y:S04]  /*13f30*/  LDL.LU R19, [R1+0xab0] ;  /* 0x000ab00001137983 */ /* 0x000ea80000300800 */
[----:B------:R-:W2:Y:S01]  /*13f40*/  LDL.LU R17, [R1+0xaac] ;  /* 0x000aac0001117983 */ /* 0x000ea20000300800 */
[----:B------:R-:W-:-:S03]  /*13f50*/  IADD3.X R21, PT, PT, R161, R163, RZ, P5, !PT ;  /* 0x000000a3a1157210 */ /* 0x000fc60002ffe4ff */
[----:B------:R0:W-:Y:S04]  /*13f60*/  STL [R1+0x560], R4 ;  /* 0x0005600401007387 */ /* 0x0001e80000100800 */
[----:B-1----:R-:W2:Y:S01]  /*13f70*/  LDL.LU R13, [R1+0xaa8] ;  /* 0x000aa800010d7983 */ /* 0x002ea20000300800 */
[----:B0-----:R-:W-:-:S03]  /*13f80*/  IMAD.X R4, R159, 0x1, R163, P4 ;  /* 0x000000019f047824 */ /* 0x001fc600020e06a3 */
[----:B------:R-:W2:Y:S04]  /*13f90*/  LDL.LU.64 R158, [R1+0xea8] ;  /* 0x000ea800019e7983 */ /* 0x000ea80000300a00 */
[----:B------:R-:W4:Y:S04]  /*13fa0*/  LDL.LU.64 R160, [R1+0xea0] ;  /* 0x000ea00001a07983 */ /* 0x000f280000300a00 */
[----:B------:R3:W-:Y:S04]  /*13fb0*/  STL [R1+0x568], R4 ;  /* 0x0005680401007387 */ /* 0x0007e80000100800 */
[----:B------:R2:W-:Y:S01]  /*13fc0*/  STL [R1+0x570], R21 ;  /* 0x0005701501007387 */ /* 0x0005e20000100800 */
[----:B---3--:R-:W-:-:S05]  /*13fd0*/  IADD3 R4, P0, PT, R44, R165, RZ ;  /* 0x000000a52c047210 */ /* 0x008fca0007f1e0ff */
[----:B------:R4:W-:Y:S01]  /*13fe0*/  STL [R1+0x578], R4 ;  /* 0x0005780401007387 */ /* 0x0009e20000100800 */
[----:B------:R-:W-:-:S05]  /*13ff0*/  IADD3 R23, P3, PT, R2, R165, RZ ;  /* 0x000000a502177210 */ /* 0x000fca0007f7e0ff */
[----:B------:R-:W-:Y:S01]  /*14000*/  STL [R1+0x580], R23 ;  /* 0x0005801701007387 */ /* 0x000fe20000100800 */
[-C--:B--2---:R-:W-:Y:S02]  /*14010*/  IADD3 R21, P4, PT, R158, R165.reuse, RZ ;  /* 0x000000a59e157210 */ /* 0x084fe40007f9e0ff */
[----:B----4-:R-:W-:-:S03]  /*14020*/  IADD3 R4, P5, PT, R160, R165, RZ ;  /* 0x000000a5a0047210 */ /* 0x010fc60007fbe0ff */
[----:B------:R-:W-:Y:S01]  /*14030*/  STL [R1+0xbdc], R21 ;  /* 0x000bdc1501007387 */ /* 0x000fe20000100800 */
[--C-:B------:R-:W-:Y:S01]  /*14040*/  IMAD.X R158, R45, 0x1, R163.reuse, P0 ;  /* 0x000000012d9e7824 */ /* 0x100fe200000e06a3 */
[-C--:B------:R-:W-:Y:S01]  /*14050*/  IADD3 R15, P0, PT, R15, R162.reuse, RZ ;  /* 0x000000a20f0f7210 */ /* 0x080fe20007f1e0ff */
[----:B------:R-:W-:Y:S01]  /*14060*/  IMAD.X R160, R3, 0x1, R163, P3 ;  /* 0x0000000103a07824 */ /* 0x000fe200018e06a3 */
[----:B------:R0:W5:Y:S04]  /*14070*/  LDL.LU R44, [R1+0xe98] ;  /* 0x000e9800012c7983 */ /* 0x0001680000300800 */
[----:B------:R1:W-:Y:S01]  /*14080*/  STL [R1+0xbe0], R4 ;  /* 0x000be00401007387 */ /* 0x0003e20000100800 */
[----:B------:R-:W-:-:S03]  /*14090*/  IADD3 R19, P3, PT, R19, R162, RZ ;  /* 0x000000a213137210 */ /* 0x000fc60007f7e0ff */
[----:B------:R-:W2:Y:S01]  /*140a0*/  LDL.LU.64 R2, [R1+0xe90] ;  /* 0x000e900001027983 */ /* 0x000ea20000300a00 */
[--C-:B------:R-:W-:Y:S01]  /*140b0*/  IMAD.X R159, R159, 0x1, R163.reuse, P4 ;  /* 0x000000019f9f7824 */ /* 0x100fe200020e06a3 */
[-C--:B------:R-:W-:Y:S02]  /*140c0*/  IADD3 R17, P4, PT, R17, R162.reuse, RZ ;  /* 0x000000a211117210 */ /* 0x080fe40007f9e0ff */
[----:B-1----:R-:W3:Y:S01]  /*140d0*/  LDL.LU R4, [R1+0xaa4] ;  /* 0x000aa40001047983 */ /* 0x002ee20000300800 */
[----:B------:R-:W-:Y:S01]  /*140e0*/  IMAD.X R161, R161, 0x1, R163, P5 ;  /* 0x00000001a1a17824 */ /* 0x000fe200028e06a3 */
[-C--:B------:R-:W-:Y:S02]  /*140f0*/  IADD3 R13, P5, PT, R13, R162.reuse, RZ ;  /* 0x000000a20d0d7210 */ /* 0x080fe40007fbe0ff */
[----:B------:R1:W-:Y:S04]  /*14100*/  STL [R1+0x8c8], R15 ;  /* 0x0008c80f01007387 */ /* 0x0003e80000100800 */
[----:B-1----:R-:W2:Y:S04]  /*14110*/  LDL.LU R15, [R1+0x8b4] ;  /* 0x0008b400010f7983 */ /* 0x002ea80000300800 */
[----:B------:R-:W4:Y:S04]  /*14120*/  LDL.LU R71, [R1+0xaa0] ;  /* 0x000aa00001477983 */ /* 0x000f280000300800 */
[----:B------:R-:W-:Y:S04]  /*14130*/  STL [R1+0xab0], R19 ;  /* 0x000ab01301007387 */ /* 0x000fe80000100800 */
[----:B------:R-:W4:Y:S04]  /*14140*/  LDL.LU R69, [R1+0x8c4] ;  /* 0x0008c40001457983 */ /* 0x000f280000300800 */
[----:B------:R-:W-:Y:S04]  /*14150*/  STL [R1+0xaac], R17 ;  /* 0x000aac1101007387 */ /* 0x000fe80000100800 */
[----:B------:R-:W4:Y:S04]  /*14160*/  LDL.LU R67, [R1+0xa98] ;  /* 0x000a980001437983 */ /* 0x000f280000300800 */
[----:B------:R1:W-:Y:S04]  /*14170*/  STL [R1+0xaa8], R13 ;  /* 0x000aa80d01007387 */ /* 0x0003e80000100800 */
        /* <DEDUP_REMOVED lines=19> */
[----:B-1----:R-:W4:Y:S04]  /*142b0*/  LDL.LU R13, [R1+0xa48] ;  /* 0x000a4800010d7983 */ /* 0x002f280000300800 */
[----:B------:R-:W4:Y:S04]  /*142c0*/  LDL.LU R23, [R1+0xa64] ;  /* 0x000a640001177983 */ /* 0x000f280000300800 */
[----:B------:R-:W4:Y:S01]  /*142d0*/  LDL.LU R21, [R1+0xa40] ;  /* 0x000a400001157983 */ /* 0x000f220000300800 */
[----:B---3--:R-:W-:-:S05]  /*142e0*/  IADD3 R4, P6, PT, R4, R162, RZ ;  /* 0x000000a204047210 */ /* 0x008fca0007fde0ff */
[----:B------:R1:W-:Y:S04]  /*142f0*/  STL [R1+0xaa4], R4 ;  /* 0x000aa40401007387 */ /* 0x0003e80000100800 */
[----:B-1----:R-:W3:Y:S01]  /*14300*/  LDL.LU R4, [R1+0xa5c] ;  /* 0x000a5c0001047983 */ /* 0x002ee20000300800 */
[--C-:B--2---:R-:W-:Y:S01]  /*14310*/  IMAD.X R15, R15, 0x1, R3.reuse, P0 ;  /* 0x000000010f0f7824 */ /* 0x104fe200000e0603 */
[----:B----4-:R-:W-:Y:S02]  /*14320*/  IADD3 R71, P0, PT, R71, R162, RZ ;  /* 0x000000a247477210 */ /* 0x010fe40007f1e0ff */
[----:B------:R-:W2:Y:S04]  /*14330*/  LDL.LU R19, [R1+0xa38] ;  /* 0x000a380001137983 */ /* 0x000ea80000300800 */
[----:B------:R-:W4:Y:S01]  /*14340*/  LDL.LU R17, [R1+0xa54] ;  /* 0x000a540001117983 */ /* 0x000f220000300800 */
[----:B------:R-:W-:-:S03]  /*14350*/  IMAD.X R69, R69, 0x1, R3, P3 ;  /* 0x0000000145457824 */ /* 0x000fc600018e0603 */
[----:B------:R1:W-:Y:S01]  /*14360*/  STL [R1+0x8b4], R15 ;  /* 0x0008b40f01007387 */ /* 0x0003e20000100800 */
[----:B------:R-:W-:-:S03]  /*14370*/  IADD3 R67, P3, PT, R67, R162, RZ ;  /* 0x000000a243437210 */ /* 0x000fc60007f7e0ff */
[----:B-1----:R-:W4:Y:S01]  /*14380*/  LDL.LU R15, [R1+0xa30] ;  /* 0x000a3000010f7983 */ /* 0x002f220000300800 */
[----:B------:R-:W-:-:S03]  /*14390*/  IMAD.X R65, R65, 0x1, R3, P4 ;  /* 0x0000000141417824 */ /* 0x000fc600020e0603 */
[----:B------:R-:W-:Y:S01]  /*143a0*/  STL [R1+0xaa0], R71 ;  /* 0x000aa04701007387 */ /* 0x000fe20000100800 */
[----:B------:R-:W-:-:S03]  /*143b0*/  IADD3 R63, P4, PT, R63, R162, RZ ;  /* 0x000000a23f3f7210 */ /* 0x000fc60007f9e0ff */
[----:B------:R-:W-:Y:S01]  /*143c0*/  STL [R1+0x8c4], R69 ;  /* 0x0008c44501007387 */ /* 0x000fe20000100800 */
        /* <DEDUP_REMOVED lines=35> */
[----:B------:R-:W-:Y:S04]  /*14600*/  STL [R1+0xa74], R33 ;  /* 0x000a742101007387 */ /* 0x000fe80000100800 */
[----:B------:R1:W-:Y:S04]  /*14610*/  STL [R1+0xa48], R13 ;  /* 0x000a480d01007387 */ /* 0x0003e80000100800 */
[----:B------:R-:W-:Y:S04]  /*14620*/  STL [R1+0xa50], R31 ;  /* 0x000a501f01007387 */ /* 0x000fe80000100800 */
[----:B-1----:R-:W4:Y:S01]  /*14630*/  LDL.LU R13, [R1+0xa4c] ;  /* 0x000a4c00010d7983 */ /* 0x002f220000300800 */
[----:B------:R-:W-:Y:S01]  /*14640*/  IMAD.X R23, R23, 0x1, R3, P4 ;  /* 0x0000000117177824 */ /* 0x000fe200020e0603 */
[----:B------:R-:W-:-:S02]  /*14650*/  IADD3 R21, P4, PT, R21, R162, RZ ;  /* 0x000000a215157210 */ /* 0x000fc40007f9e0ff */
[----:B------:R-:W-:Y:S01]  /*14660*/  STL [R1+0xa6c], R29 ;  /* 0x000a6c1d01007387 */ /* 0x000fe20000100800 */
[----:B---3--:R-:W-:Y:S01]  /*14670*/  IMAD.X R4, R4, 0x1, R3, P5 ;  /* 0x0000000104047824 */ /* 0x008fe200028e0603 */
[----:B--2---:R-:W-:-:S04]  /*14680*/  IADD3 R19, P5, PT, R19, R162, RZ ;  /* 0x000000a213137210 */ /* 0x004fc80007fbe0ff */
[----:B------:R1:W-:Y:S01]  /*14690*/  STL [R1+0xa5c], R4 ;  /* 0x000a5c0401007387 */ /* 0x0003e20000100800 */
[----:B----4-:R-:W-:-:S03]  /*146a0*/  IMAD.X R17, R17, 0x1, R3, P6 ;  /* 0x0000000111117824 */ /* 0x010fc600030e0603 */
[----:B------:R-:W-:Y:S04]  /*146b0*/  STL [R1+0xa64], R23 ;  /* 0x000a641701007387 */ /* 0x000fe80000100800 */
[----:B-1----:R-:W2:Y:S04]  /*146c0*/  LDL.LU R4, [R1+0xa28] ;  /* 0x000a280001047983 */ /* 0x002ea80000300800 */
[----:B------:R-:W-:Y:S01]  /*146d0*/  STL [R1+0xa40], R21 ;  /* 0x000a401501007387 */ /* 0x000fe20000100800 */
[----:B------:R-:W-:-:S03]  /*146e0*/  IADD3 R15, P6, PT, R15, R162, RZ ;  /* 0x000000a20f0f7210 */ /* 0x000fc60007fde0ff */
[----:B------:R-:W3:Y:S04]  /*146f0*/  LDL.LU R71, [R1+0xa44] ;  /* 0x000a440001477983 */ /* 0x000ee80000300800 */
        /* <DEDUP_REMOVED lines=23> */
[----:B------:R-:W-:-:S03]  /*14870*/  IADD3.X R13, PT, PT, R13, R3, RZ, P0, !PT ;  /* 0x000000030d0d7210 */ /* 0x000fc600007fe4ff */
[----:B------:R-:W4:Y:S04]  /*14880*/  LDL.LU R29, [R1+0x9d0] ;  /* 0x0009d000011d7983 */ /* 0x000f280000300800 */
[----:B-1----:R-:W4:Y:S04]  /*14890*/  LDL.LU R15, [R1+0x9ec] ;  /* 0x0009ec00010f7983 */ /* 0x002f280000300800 */
[----:B------:R-:W4:Y:S04]  /*148a0*/  LDL.LU R23, [R1+0x9c8] ;  /* 0x0009c80001177983 */ /* 0x000f280000300800 */
[----:B------:R-:W4:Y:S04]  /*148b0*/  LDL.LU R21, [R1+0x9e4] ;  /* 0x0009e40001157983 */ /* 0x000f280000300800 */
[----:B------:R1:W-:Y:S04]  /*148c0*/  STL [R1+0xa4c], R13 ;  /* 0x000a4c0d01007387 */ /* 0x0003e80000100800 */
[----:B-1----:R-:W4:Y:S04]  /*148d0*/  LDL.LU R13, [R1+0x9c0] ;  /* 0x0009c000010d7983 */ /* 0x002f280000300800 */
[----:B------:R-:W4:Y:S04]  /*148e0*/  LDL.LU R19, [R1+0x9dc] ;  /* 0x0009dc0001137983 */ /* 0x000f280000300800 */
[----:B------:R-:W4:Y:S01]  /*148f0*/  LDL.LU R17, [R1+0x9b8] ;  /* 0x0009b80001117983 */ /* 0x000f220000300800 */
[----:B--2---:R-:W-:-:S05]  /*14900*/  IADD3 R4, P0, PT, R4, R162, RZ ;  /* 0x000000a204047210 */ /* 0x004fca0007f1e0ff */
[----:B------:R1:W-:Y:S01]  /*14910*/  STL [R1+0xa28], R4 ;  /* 0x000a280401007387 */ /* 0x0003e20000100800 */
[----:B---3--:R-:W-:-:S03]  /*14920*/  IMAD.X R71, R71, 0x1, R3, P3 ;  /* 0x0000000147477824 */ /* 0x008fc600018e0603 */
[----:B-1----:R-:W2:Y:S01]  /*14930*/  LDL.LU R4, [R1+0x9d4] ;  /* 0x0009d40001047983 */ /* 0x002ea20000300800 */
[----:B----4-:R-:W-:-:S03]  /*14940*/  IADD3 R69, P3, PT, R69, R162, RZ ;  /* 0x000000a245457210 */ /* 0x010fc60007f7e0ff */
        /* <DEDUP_REMOVED lines=39> */
[-C--:B------:R-:W-:Y:S01]  /*14bc0*/  IADD3 R29, P3, PT, R29, R162.reuse, RZ ;  /* 0x000000a21d1d7210 */ /* 0x080fe20007f7e0ff */
[----:B------:R-:W-:Y:S01]  /*14bd0*/  IMAD.X R15, R15, 0x1, R3, P4 ;  /* 0x000000010f0f7824 */ /* 0x000fe200020e0603 */
[----:B------:R-:W-:-:S04]  /*14be0*/  IADD3 R23, P4, PT, R23, R162, RZ ;  /* 0x000000a217177210 */ /* 0x000fc80007f9e0ff */
[----:B------:R1:W-:Y:S01]  /*14bf0*/  STL [R1+0x9ec], R15 ;  /* 0x0009ec0f01007387 */ /* 0x0003e20000100800 */
[----:B------:R-:W-:-:S03]  /*14c00*/  IMAD.X R21, R21, 0x1, R3, P5 ;  /* 0x0000000115157824 */ /* 0x000fc600028e0603 */
[----:B------:R-:W-:Y:S04]  /*14c10*/  STL [R1+0x9f4], R31 ;  /* 0x0009f41f01007387 */ /* 0x000fe80000100800 */
[----:B-1----:R-:W3:Y:S01]  /*14c20*/  LDL.LU R15, [R1+0x9b0] ;  /* 0x0009b000010f7983 */ /* 0x002ee20000300800 */
[----:B------:R-:W-:-:S03]  /*14c30*/  IADD3 R13, P5, PT, R13, R162, RZ ;  /* 0x000000a20d0d7210 */ /* 0x000fc60007fbe0ff */
[----:B------:R-:W-:Y:S04]  /*14c40*/  STL [R1+0x9d0], R29 ;  /* 0x0009d01d01007387 */ /* 0x000fe80000100800 */
[----:B------:R1:W-:Y:S04]  /*14c50*/  STL [R1+0x9c0], R13 ;  /* 0x0009c00d01007387 */ /* 0x0003e80000100800 */
[----:B------:R-:W-:Y:S04]  /*14c60*/  STL [R1+0x9c8], R23 ;  /* 0x0009c81701007387 */ /* 0x000fe80000100800 */
[----:B-1----:R-:W4:Y:S01]  /*14c70*/  LDL.LU R13, [R1+0x9cc] ;  /* 0x0009cc00010d7983 */ /* 0x002f220000300800 */
[----:B------:R-:W-:Y:S01]  /*14c80*/  IMAD.X R19, R19, 0x1, R3, P6 ;  /* 0x0000000113137824 */ /* 0x000fe200030e0603 */
[----:B------:R-:W-:-:S02]  /*14c90*/  IADD3 R17, P6, PT, R17, R162, RZ ;  /* 0x000000a211117210 */ /* 0x000fc40007fde0ff */
[----:B------:R-:W-:Y:S04]  /*14ca0*/  STL [R1+0x9e4], R21 ;  /* 0x0009e41501007387 */ /* 0x000fe80000100800 */
[----:B------:R-:W4:Y:S04]  /*14cb0*/  LDL.LU R71, [R1+0x9a8] ;  /* 0x0009a80001477983 */ /* 0x000f280000300800 */
[----:B------:R-:W-:Y:S04]  /*14cc0*/  STL [R1+0x9dc], R19 ;  /* 0x0009dc1301007387 */ /* 0x000fe80000100800 */
[----:B------:R-:W4:Y:S04]  /*14cd0*/  LDL.LU R69, [R1+0x9c4] ;  /* 0x0009c40001457983 */ /* 0x000f280000300800 */
[----:B------:R-:W-:Y:S04]  /*14ce0*/  STL [R1+0x9b8], R17 ;  /* 0x0009b81101007387 */ /* 0x000fe80000100800 */
[----:B------:R-:W4:Y:S01]  /*14cf0*/  LDL.LU R67, [R1+0x9a0] ;  /* 0x0009a00001437983 */ /* 0x000f220000300800 */
[----:B--2---:R-:W-:-:S05]  /*14d00*/  IMAD.X R4, R4, 0x1, R3, P0 ;  /* 0x0000000104047824 */ /* 0x004fca00000e0603 */
[----:B------:R1:W-:Y:S04]  /*14d10*/  STL [R1+0x9d4], R4 ;  /* 0x0009d40401007387 */ /* 0x0003e80000100800 */
[----:B------:R-:W2:Y:S04]  /*14d20*/  LDL.LU R65, [R1+0x9bc] ;  /* 0x0009bc0001417983 */ /* 0x000ea80000300800 */
        /* <DEDUP_REMOVED lines=18> */
[----:B-1----:R-:W2:Y:S04]  /*14e50*/  LDL.LU R4, [R1+0x950] ;  /* 0x0009500001047983 */ /* 0x002ea80000300800 */
[----:B------:R-:W2:Y:S04]  /*14e60*/  LDL.LU R23, [R1+0x96c] ;  /* 0x00096c0001177983 */ /* 0x000ea80000300800 */
[----:B------:R-:W2:Y:S04]  /*14e70*/  LDL.LU R21, [R1+0x948] ;  /* 0x0009480001157983 */ /* 0x000ea80000300800 */
[----:B------:R-:W2:Y:S01]  /*14e80*/  LDL.LU R19, [R1+0x964] ;  /* 0x0009640001137983 */ /* 0x000ea20000300800 */
[----:B---3--:R-:W-:-:S05]  /*14e90*/  IADD3 R15, P0, PT, R15, R162, RZ ;  /* 0x000000a20f0f7210 */ /* 0x008fca0007f1e0ff */
[----:B------:R1:W-:Y:S04]  /*14ea0*/  STL [R1+0x9b0], R15 ;  /* 0x0009b00f01007387 */ /* 0x0003e80000100800 */
[----:B------:R-:W3:Y:S04]  /*14eb0*/  LDL.LU R17, [R1+0x95c] ;  /* 0x00095c0001117983 */ /* 0x000ee80000300800 */
[----:B-1----:R-:W3:Y:S01]  /*14ec0*/  LDL.LU R15, [R1+0x940] ;  /* 0x00094000010f7983 */ /* 0x002ee20000300800 */
[----:B----4-:R-:W-:-:S05]  /*14ed0*/  IMAD.X R13, R13, 0x1, R3, P3 ;  /* 0x000000010d0d7824 */ /* 0x010fca00018e0603 */
[----:B------:R1:W-:Y:S04]  /*14ee0*/  STL [R1+0x9cc], R13 ;  /* 0x0009cc0d01007387 */ /* 0x0003e80000100800 */
[----:B-1----:R-:W4:Y:S01]  /*14ef0*/  LDL.LU R13, [R1+0x954] ;  /* 0x00095400010d7983 */ /* 0x002f220000300800 */
[----:B------:R-:W-:Y:S01]  /*14f00*/  IADD3 R71, P3, PT, R71, R162, RZ ;  /* 0x000000a247477210 */ /* 0x000fe20007f7e0ff */
[----:B------:R-:W-:-:S04]  /*14f10*/  IMAD.X R69, R69, 0x1, R3, P4 ;  /* 0x0000000145457824 */ /* 0x000fc800020e0603 */
[----:B------:R1:W-:Y:S01]  /*14f20*/  STL [R1+0x9a8], R71 ;  /* 0x0009a84701007387 */ /* 0x0003e20000100800 */
[----:B------:R-:W-:-:S03]  /*14f30*/  IADD3 R67, P4, PT, R67, R162, RZ ;  /* 0x000000a243437210 */ /* 0x000fc60007f9e0ff */
[----:B------:R0:W-:Y:S04]  /*14f40*/  STL [R1+0x9c4], R69 ;  /* 0x0009c44501007387 */ /* 0x0001e80000100800 */
[----:B------:R0:W-:Y:S01]  /*14f50*/  STL [R1+0x9a0], R67 ;  /* 0x0009a04301007387 */ /* 0x0001e20000100800 */
[----:B--2---:R-:W-:Y:S01]  /*14f60*/  IMAD.X R65, R65, 0x1, R3, P5 ;  /* 0x0000000141417824 */ /* 0x004fe200028e0603 */
[----:B------:R-:W-:-:S04]  /*14f70*/  IADD3 R63, P5, PT, R63, R162, RZ ;  /* 0x000000a23f3f7210 */ /* 0x000fc80007fbe0ff */
[----:B------:R2:W-:Y:S01]  /*14f80*/  STL [R1+0x9bc], R65 ;  /* 0x0009bc4101007387 */ /* 0x0005e20000100800 */
[----:B------:R-:W-:-:S03]  /*14f90*/  IMAD.X R61, R61, 0x1, R3, P6 ;  /* 0x000000013d3d7824 */ /* 0x000fc600030e0603 */
[----:B------:R0:W-:Y:S01]  /*14fa0*/  STL [R1+0x998], R63 ;  /* 0x0009983f01007387 */ /* 0x0001e20000100800 */
[----:B------:R-:W-:-:S03]  /*14fb0*/  IADD3 R59, P6, PT, R59, R162, RZ ;  /* 0x000000a23b3b7210 */ /* 0x000fc60007fde0ff */
[----:B------:R0:W-:Y:S01]  /*14fc0*/  STL [R1+0x9b4], R61 ;  /* 0x0009b43d01007387 */ /* 0x0001e20000100800 */
[----:B------:R-:W-:-:S03]  /*14fd0*/  IADD3.X R57, PT, PT, R57, R3, RZ, P0, !PT ;  /* 0x0000000339397210 */ /* 0x000fc600007fe4ff */
[----:B------:R0:W-:Y:S01]  /*14fe0*/  STL [R1+0x990], R59 ;  /* 0x0009903b01007387 */ /* 0x0001e20000100800 */
[----:B------:R-:W-:-:S03]  /*14ff0*/  IADD3 R55, P0, PT, R55, R162, RZ ;  /* 0x000000a237377210 */ /* 0x000fc60007f1e0ff */
[----:B------:R0:W-:Y:S01]  /*15000*/  STL [R1+0x9ac], R57 ;  /* 0x0009ac3901007387 */ /* 0x0001e20000100800 */
[----:B------:R-:W-:-:S03]  /*15010*/  IMAD.X R53, R53, 0x1, R3, P3 ;  /* 0x0000000135357824 */ /* 0x000fc600018e0603 */
        /* <DEDUP_REMOVED lines=21> */
[-C--:B------:R-:W-:Y:S01]  /*15170*/  IADD3 R31, P3, PT, R31, R162.reuse, RZ ;  /* 0x000000a21f1f7210 */ /* 0x080fe20007f7e0ff */
[--C-:B------:R-:W-:Y:S01]  /*15180*/  IMAD.X R29, R29, 0x1, R3.reuse, P4 ;  /* 0x000000011d1d7824 */ /* 0x100fe200020e0603 */
[----:B------:R-:W-:Y:S01]  /*15190*/  IADD3 R4, P4, PT, R4, R162, RZ ;  /* 0x000000a204047210 */ /* 0x000fe20007f9e0ff */
[----:B------:R0:W-:Y:S01]  /*151a0*/  STL [R1+0x97c], R33 ;  /* 0x00097c2101007387 */ /* 0x0001e20000100800 */
[----:B------:R-:W-:-:S03]  /*151b0*/  IMAD.X R23, R23, 0x1, R3, P5 ;  /* 0x0000000117177824 */ /* 0x000fc600028e0603 */
[----:B------:R-:W-:Y:S01]  /*151c0*/  STL [R1+0x950], R4 ;  /* 0x0009500401007387 */ /* 0x000fe20000100800 */
[----:B------:R-:W-:-:S03]  /*151d0*/  IADD3 R21, P5, PT, R21, R162, RZ ;  /* 0x000000a215157210 */ /* 0x000fc60007fbe0ff */
[----:B------:R0:W-:Y:S01]  /*151e0*/  STL [R1+0x958], R31 ;  /* 0x0009581f01007387 */ /* 0x0001e20000100800 */
[----:B------:R-:W-:-:S03]  /*151f0*/  IMAD.X R19, R19, 0x1, R3, P6 ;  /* 0x0000000113137824 */ /* 0x000fc600030e0603 */
[----:B------:R0:W-:Y:S04]  /*15200*/  STL [R1+0x974], R29 ;  /* 0x0009741d01007387 */ /* 0x0001e80000100800 */
[----:B------:R0:W-:Y:S04]  /*15210*/  STL [R1+0x96c], R23 ;  /* 0x00096c1701007387 */ /* 0x0001e80000100800 */
[----:B------:R0:W-:Y:S04]  /*15220*/  STL [R1+0x948], R21 ;  /* 0x0009481501007387 */ /* 0x0001e80000100800 */
[----:B------:R0:W-:Y:S04]  /*15230*/  STL [R1+0x964], R19 ;  /* 0x0009641301007387 */ /* 0x0001e80000100800 */
[----:B------:R-:W2:Y:S01]  /*15240*/  LDL.LU R77, [R1+0x938] ;  /* 0x00093800014d7983 */ /* 0x000ea20000300800 */
[----:B---3--:R-:W-:Y:S01]  /*15250*/  IMAD.X R17, R17, 0x1, R3, P0 ;  /* 0x0000000111117824 */ /* 0x008fe200000e0603 */
[----:B------:R-:W-:-:S04]  /*15260*/  IADD3 R15, P0, PT, R15, R162, RZ ;  /* 0x000000a20f0f7210 */ /* 0x000fc80007f1e0ff */
[----:B------:R3:W-:Y:S04]  /*15270*/  STL [R1+0x95c], R17 ;  /* 0x00095c1101007387 */ /* 0x0007e80000100800 */
[----:B------:R-:W2:Y:S04]  /*15280*/  LDL.LU R75, [R1+0x94c] ;  /* 0x00094c00014b7983 */ /* 0x000ea80000300800 */
[----:B------:R0:W-:Y:S04]  /*15290*/  STL [R1+0x940], R15 ;  /* 0x0009400f01007387 */ /* 0x0001e80000100800 */
[----:B------:R-:W2:Y:S01]  /*152a0*/  LDL.LU R73, [R1+0x930] ;  /* 0x0009300001497983 */ /* 0x000ea20000300800 */
[----:B----4-:R-:W-:-:S05]  /*152b0*/  IMAD.X R13, R13, 0x1, R3, P3 ;  /* 0x000000010d0d7824 */ /* 0x010fca00018e0603 */
[----:B------:R4:W-:Y:S04]  /*152c0*/  STL [R1+0x954], R13 ;  /* 0x0009540d01007387 */ /* 0x0009e80000100800 */
[----:B-1----:R-:W2:Y:S04]  /*152d0*/  LDL.LU R71, [R1+0x944] ;  /* 0x0009440001477983 */ /* 0x002ea80000300800 */
[----:B0-----:R-:W2:Y:S04]  /*152e0*/  LDL.LU R69, [R1+0x928] ;  /* 0x0009280001457983 */ /* 0x001ea80000300800 */
[----:B------:R-:W2:Y:S04]  /*152f0*/  LDL.LU R67, [R1+0x93c] ;  /* 0x00093c0001437983 */ /* 0x000ea80000300800 */
[----:B--2---:R-:W2:Y:S04]  /*15300*/  LDL.LU R65, [R1+0x920] ;  /* 0x0009200001417983 */ /* 0x004ea80000300800 */
        /* <DEDUP_REMOVED lines=21> */
[----:B---3--:R-:W3:Y:S04]  /*15460*/  LDL.LU R17, [R1+0x8dc] ;  /* 0x0008dc0001117983 */ /* 0x008ee80000300800 */
[----:B------:R-:W3:Y:S04]  /*15470*/  LDL.LU R15, [R1+0x8d4] ;  /* 0x0008d400010f7983 */ /* 0x000ee80000300800 */
[----:B----4-:R-:W4:Y:S01]  /*15480*/  LDL.LU R13, [R1+0x8cc] ;  /* 0x0008cc00010d7983 */ /* 0x010f220000300800 */
[----:B------:R-:W-:-:S06]  /*15490*/  USHF.L.U32 UR4, UR4, 0x1f, URZ ;  /* 0x0000001f04047899 */ /* 0x000fcc00080006ff */
[----:B------:R-:W-:-:S04]  /*154a0*/  IMAD.U32 R4, RZ, RZ, UR4 ;  /* 0x00000004ff047e24 */ /* 0x000fc8000f8e00ff */
[----:B------:R-:W0:Y:S01]  /*154b0*/  SYNCS.PHASECHK.TRANS64.TRYWAIT P6, [UR8], R4 ;  /* 0x00000004ff0075a7 */ /* 0x000e2200080c1108 */
[----:B------:R-:W-:-:S05]  /*154c0*/  IADD3 R77, P3, PT, R77, R162, RZ ;  /* 0x000000a24d4d7210 */ /* 0x000fca0007f7e0ff */
[----:B------:R1:W-:Y:S01]  /*154d0*/  STL [R1+0x938], R77 ;  /* 0x0009384d01007387 */ /* 0x0003e20000100800 */
[----:B------:R-:W-:Y:S01]  /*154e0*/  IMAD.X R75, R75, 0x1, R3, P4 ;  /* 0x000000014b4b7824 */ /* 0x000fe200020e0603 */
[----:B------:R-:W-:-:S04]  /*154f0*/  IADD3 R73, P4, PT, R73, R162, RZ ;  /* 0x000000a249497210 */ /* 0x000fc80007f9e0ff */
[----:B------:R1:W-:Y:S04]  /*15500*/  STL [R1+0x94c], R75 ;  /* 0x00094c4b01007387 */ /* 0x0003e80000100800 */
[----:B------:R1:W-:Y:S01]  /*15510*/  STL [R1+0x930], R73 ;  /* 0x0009304901007387 */ /* 0x0003e20000100800 */
[----:B------:R-:W-:Y:S01]  /*15520*/  IMAD.X R71, R71, 0x1, R3, P5 ;  /* 0x0000000147477824 */ /* 0x000fe200028e0603 */
[----:B------:R-:W-:-:S04]  /*15530*/  IADD3 R69, P5, PT, R69, R162, RZ ;  /* 0x000000a245457210 */ /* 0x000fc80007fbe0ff */
[----:B------:R1:W-:Y:S01]  /*15540*/  STL [R1+0x944], R71 ;  /* 0x0009444701007387 */ /* 0x0003e20000100800 */
[----:B------:R-:W-:-:S03]  /*15550*/  IMAD.X R67, R67, 0x1, R3, P0 ;  /* 0x0000000143437824 */ /* 0x000fc600000e0603 */
[----:B------:R1:W-:Y:S01]  /*15560*/  STL [R1+0x928], R69 ;  /* 0x0009284501007387 */ /* 0x0003e20000100800 */
[----:B--2---:R-:W-:-:S03]  /*15570*/  IADD3 R65, P0, PT, R65, R162, RZ ;  /* 0x000000a241417210 */ /* 0x004fc60007f1e0ff */
        /* <DEDUP_REMOVED lines=17> */
[----:B------:R-:W-:-:S03]  /*15690*/  IADD3.X R47, PT, PT, R47, R3, RZ, P3, !PT ;  /* 0x000000032f2f7210 */ /* 0x000fc60001ffe4ff */
[----:B------:R1:W-:Y:S01]  /*156a0*/  STL [R1+0x900], R49 ;  /* 0x0009003101007387 */ /* 0x0003e20000100800 */
[-C--:B------:R-:W-:Y:S01]  /*156b0*/  IADD3 R45, P3, PT, R45, R162.reuse, RZ ;  /* 0x000000a22d2d7210 */ /* 0x080fe20007f7e0ff */
[----:B------:R-:W-:Y:S02]  /*156c0*/  IMAD.X R43, R43, 0x1, R3, P4 ;  /* 0x000000012b2b7824 */ /* 0x000fe400020e0603 */
        /* <DEDUP_REMOVED lines=18> */
[----:B------:R1:W-:Y:S01]  /*157f0*/  STL [R1+0x8f4], R31 ;  /* 0x0008f41f01007387 */ /* 0x0003e20000100800 */
[----:B---3--:R-:W-:-:S03]  /*15800*/  IMAD.X R17, R17, 0x1, R3, P0 ;  /* 0x0000000111117824 */ /* 0x008fc600000e0603 */
[----:B------:R1:W-:Y:S01]  /*15810*/  STL [R1+0x8d8], R29 ;  /* 0x0008d81d01007387 */ /* 0x0003e20000100800 */
[----:B------:R-:W-:-:S03]  /*15820*/  IMAD.X R15, R15, 0x1, R3, P3 ;  /* 0x000000010f0f7824 */ /* 0x000fc600018e0603 */
[----:B------:R1:W-:Y:S01]  /*15830*/  STL [R1+0x8ec], R23 ;  /* 0x0008ec1701007387 */ /* 0x0003e20000100800 */
[----:B----4-:R-:W-:-:S03]  /*15840*/  IMAD.X R13, R13, 0x1, R3, P4 ;  /* 0x000000010d0d7824 */ /* 0x010fc600020e0603 */
[----:B------:R1:W-:Y:S04]  /*15850*/  STL [R1+0x8d0], R21 ;  /* 0x0008d01501007387 */ /* 0x0003e80000100800 */
[----:B------:R1:W-:Y:S04]  /*15860*/  STL [R1+0x8e4], R19 ;  /* 0x0008e41301007387 */ /* 0x0003e80000100800 */
[----:B------:R1:W-:Y:S04]  /*15870*/  STL [R1+0x8cc], R13 ;  /* 0x0008cc0d01007387 */ /* 0x0003e80000100800 */
[----:B------:R1:W-:Y:S04]  /*15880*/  STL [R1+0x8dc], R17 ;  /* 0x0008dc1101007387 */ /* 0x0003e80000100800 */
[----:B------:R1:W-:Y:S01]  /*15890*/  STL [R1+0x8d4], R15 ;  /* 0x0008d40f01007387 */ /* 0x0003e20000100800 */
[----:B0-----:R-:W-:Y:S05]  /*158a0*/  @!P6 BRA `(.L_x_8) ;  /* 0x000001300044e947 */ /* 0x001fea0003800000 */
.L_x_16:
[----:B------:R0:W-:Y:S04]  /*158b0*/  STL [R1+0x1888], R77 ;  /* 0x0018884d01007387 */ /* 0x0001e80000100800 */
[----:B------:R2:W-:Y:S04]  /*158c0*/  STL [R1+0x1884], R75 ;  /* 0x0018844b01007387 */ /* 0x0005e80000100800 */
[----:B------:R3:W-:Y:S04]  /*158d0*/  STL [R1+0x1880], R73 ;  /* 0x0018804901007387 */ /* 0x0007e80000100800 */
[----:B------:R4:W-:Y:S04]  /*158e0*/  STL [R1+0x187c], R71 ;  /* 0x00187c4701007387 */ /* 0x0009e80000100800 */
[----:B------:R1:W-:Y:S04]  /*158f0*/  STL [R1+0x1878], R69 ;  /* 0x0018784501007387 */ /* 0x0003e80000100800 */
[----:B------:R0:W-:Y:S04]  /*15900*/  STL [R1+0x1874], R67 ;  /* 0x0018744301007387 */ /* 0x0001e80000100800 */
        /* <DEDUP_REMOVED lines=24> */
[----:B-----5:R-:W-:Y:S04]  /*15a90*/  STL [R1+0x1810], R44 ;  /* 0x0018102c01007387 */ /* 0x020fe80000100800 */
        /* <DEDUP_REMOVED lines=85> */
[----:B-1----:R-:W4:Y:S01]  /*15ff0*/  LDL.LU R19, [R1+0x590] ;  /* 0x0005900001137983 */ /* 0x002f220000300800 */
[----:B0-----:R-:W-:-:S03]  /*16000*/  PRMT R77, RZ, 0x7610, R77 ;  /* 0x00007610ff4d7816 */ /* 0x001fc6000000004d */
[----:B------:R-:W-:Y:S04]  /*16010*/  STL [R1+0x1200], R0 ;  /* 0x0012000001007387 */ /* 0x000fe80000100800 */
[----:B------:R-:W-:Y:S04]  /*16020*/  STL [R1+0xf90], R2 ;  /* 0x000f900201007387 */ /* 0x000fe80000100800 */
[----:B------:R-:W-:Y:S04]  /*16030*/  STL [R1+0x1204], R2 ;  /* 0x0012040201007387 */ /* 0x000fe80000100800 */
[----:B------:R-:W-:Y:S04]  /*16040*/  STL [R1+0xea0], R165 ;  /* 0x000ea0a501007387 */ /* 0x000fe80000100800 */
[----:B------:R-:W-:Y:S04]  /*16050*/  STL [R1+0xe9c], R164 ;  /* 0x000e9ca401007387 */ /* 0x000fe80000100800 */
[----:B------:R-:W-:Y:S01]  /*16060*/  STL.64 [R1+0x1070], R164 ;  /* 0x001070a401007387 */ /* 0x000fe20000100a00 */
[----:B--2---:R-:W-:-:S03]  /*16070*/  PRMT R75, RZ, 0x7610, R75 ;  /* 0x00007610ff4b7816 */ /* 0x004fc6000000004b */
[----:B------:R-:W-:Y:S04]  /*16080*/  STL [R1+0xe98], R163 ;  /* 0x000e98a301007387 */ /* 0x000fe80000100800 */
[----:B------:R-:W-:Y:S04]  /*16090*/  STL [R1+0x1078], R163 ;  /* 0x001078a301007387 */ /* 0x000fe80000100800 */
[----:B------:R-:W-:Y:S01]  /*160a0*/  STL [R1+0xe94], R162 ;  /* 0x000e94a201007387 */ /* 0x000fe20000100800 */
[----:B---3--:R-:W-:-:S03]  /*160b0*/  PRMT R73, RZ, 0x7610, R73 ;  /* 0x00007610ff497816 */ /* 0x008fc60000000049 */
[----:B------:R-:W-:Y:S04]  /*160c0*/  STL [R1+0x107c], R162 ;  /* 0x00107ca201007387 */ /* 0x000fe80000100800 */
[----:B------:R-:W-:Y:S01]  /*160d0*/  STL [R1+0xe90], R3 ;  /* 0x000e900301007387 */ /* 0x000fe20000100800 */
[----:B----4-:R-:W-:-:S03]  /*160e0*/  PRMT R71, RZ, 0x7610, R71 ;  /* 0x00007610ff477816 */ /* 0x010fc60000000047 */
[----:B------:R-:W-:Y:S04]  /*160f0*/  STL [R1+0x1080], R3 ;  /* 0x0010800301007387 */ /* 0x000fe80000100800 */
[----:B------:R0:W-:Y:S01]  /*16100*/  STL.S16 [R1+0x8a4], R77 ;  /* 0x0008a44d01007387 */ /* 0x0001e20000100600 */
[----:B------:R-:W-:Y:S02]  /*16110*/  PRMT R69, RZ, 0x7610, R69 ;  /* 0x00007610ff457816 */ /* 0x000fe40000000045 */
[----:B------:R-:W-:Y:S01]  /*16120*/  PRMT R67, RZ, 0x7610, R67 ;  /* 0x00007610ff437816 */ /* 0x000fe20000000043 */
[----:B0-----:R-:W2:Y:S04]  /*16130*/  LDL.LU R77, [R1+0x1888] ;  /* 0x00188800014d7983 */ /* 0x001ea80000300800 */
[----:B------:R0:W-:Y:S01]  /*16140*/  STL.S16 [R1+0x8a0], R75 ;  /* 0x0008a04b01007387 */ /* 0x0001e20000100600 */
[----:B------:R-:W-:-:S02]  /*16150*/  PRMT R65, RZ, 0x7610, R65 ;  /* 0x00007610ff417816 */ /* 0x000fc40000000041 */
[----:B------:R-:W-:Y:S01]  /*16160*/  PRMT R63, RZ, 0x7610, R63 ;  /* 0x00007610ff3f7816 */ /* 0x000fe2000000003f */
[----:B0-----:R-:W3:Y:S01]  /*16170*/  LDL.LU R75, [R1+0x1884] ;  /* 0x00188400014b7983 */ /* 0x001ee20000300800 */
        /* <DEDUP_REMOVED lines=43> */
[----:B------:R-:W-:Y:S01]  /*16430*/  PRMT R88, RZ, 0x7610, R88 ;  /* 0x00007610ff587816 */ /* 0x000fe20000000058 */
[----:B------:R-:W-:-:S05]  /*16440*/  VIADD R19, R19, 0x1 ;  /* 0x0000000113137836 */ /* 0x000fca0000000000 */
[----:B------:R-:W-:Y:S04]  /*16450*/  STL [R1+0x590], R19 ;  /* 0x0005901301007387 */ /* 0x000fe80000100800 */
[----:B------:R0:W-:Y:S04]  /*16460*/  STL.S16 [R1+0x89c], R73 ;  /* 0x00089c4901007387 */ /* 0x0001e80000100600 */
[----:B0-----:R-:W4:Y:S04]  /*16470*/  LDL.LU R73, [R1+0x1880] ;  /* 0x0018800001497983 */ /* 0x001f280000300800 */
[----:B------:R0:W-:Y:S04]  /*16480*/  STL.S16 [R1+0x898], R71 ;  /* 0x0008984701007387 */ /* 0x0001e80000100600 */
[----:B0-----:R-:W2:Y:S04]  /*16490*/  LDL.LU R71, [R1+0x187c] ;  /* 0x00187c0001477983 */ /* 0x001ea80000300800 */
        /* <DEDUP_REMOVED lines=50> */
[----:B------:R-:W-:Y:S04]  /*167c0*/  STL [R1+0x1640], R3 ;  /* 0x0016400301007387 */ /* 0x000fe80000100800 */
        /* <DEDUP_REMOVED lines=26> */
[----:B------:R0:W-:Y:S01]  /*16970*/  STL.S16 [R1+0x808], R28 ;  /* 0x0008081c01007387 */ /* 0x0001e20000100600 */
[----:B------:R-:W-:-:S03]  /*16980*/  PRMT R90, RZ, 0x7610, R90 ;  /* 0x00007610ff5a7816 */ /* 0x000fc6000000005a */
[----:B0-----:R-:W2:Y:S04]  /*16990*/  LDL.LU R28, [R1+0x17e0] ;  /* 0x0017e000011c7983 */ /* 0x001ea80000300800 */
[----:B------:R-:W-:Y:S04]  /*169a0*/  STL.64 [R1+0x1558], R162 ;  /* 0x001558a201007387 */ /* 0x000fe80000100a00 */
[----:B------:R0:W-:Y:S01]  /*169b0*/  STL.S16 [R1+0xb84], R30 ;  /* 0x000b841e01007387 */ /* 0x0001e20000100600 */
[----:B------:R-:W-:-:S03]  /*169c0*/  PRMT R108, RZ, 0x7610, R108 ;  /* 0x00007610ff6c7816 */ /* 0x000fc6000000006c */
[----:B0-----:R-:W2:Y:S04]  /*169d0*/  LDL.LU R30, [R1+0x17dc] ;  /* 0x0017dc00011e7983 */ /* 0x001ea80000300800 */
        /* <DEDUP_REMOVED lines=22> */
[----:B------:R-:W-:Y:S02]  /*16b40*/  PRMT R165, RZ, 0x7610, R165 ;  /* 0x00007610ffa57816 */ /* 0x000fe400000000a5 */
[----:B------:R-:W-:Y:S01]  /*16b50*/  PRMT R14, RZ, 0x7610, R14 ;  /* 0x00007610ff0e7816 */ /* 0x000fe2000000000e */
        /* <DEDUP_REMOVED lines=163> */
[----:B0-----:R-:W3:Y:S04]  /*17590*/  LDL.LU R9, [R1+0x16e4] ;  /* 0x0016e40001097983 */ /* 0x001ee80000300800 */
[----:B------:R0:W-:Y:S01]  /*175a0*/  STL.S16 [R1+0xb48], R10 ;  /* 0x000b480a01007387 */ /* 0x0001e20000100600 */
[----:B------:R-:W-:-:S03]  /*175b0*/  PRMT R158, RZ, 0x7610, R158 ;  /* 0x00007610ff9e7816 */ /* 0x000fc6000000009e */
[----:B0-----:R-:W4:Y:S04]  /*175c0*/  LDL.LU R10, [R1+0x16e0] ;  /* 0x0016e000010a7983 */ /* 0x001f280000300800 */
        /* <DEDUP_REMOVED lines=10> */
[----:B------:R-:W-:Y:S02]  /*17670*/  PRMT R4, RZ, 0x7610, R4 ;  /* 0x00007610ff047816 */ /* 0x000fe40000000004 */
[----:B------:R-:W-:Y:S01]  /*17680*/  PRMT R165, RZ, 0x7610, R165 ;  /* 0x00007610ffa57816 */ /* 0x000fe200000000a5 */
[----:B0-----:R-:W4:Y:S04]  /*17690*/  LDL.LU R26, [R1+0x16d0] ;  /* 0x0016d000011a7983 */ /* 0x001f280000300800 */
[----:B------:R0:W-:Y:S01]  /*176a0*/  STL.S16 [R1+0x728], R27 ;  /* 0x0007281b01007387 */ /* 0x0001e20000100600 */
[----:B------:R-:W-:-:S02]  /*176b0*/  PRMT R164, RZ, 0x7610, R164 ;  /* 0x00007610ffa47816 */ /* 0x000fc400000000a4 */
[----:B------:R-:W-:Y:S01]  /*176c0*/  PRMT R163, RZ, 0x7610, R163 ;  /* 0x00007610ffa37816 */ /* 0x000fe200000000a3 */
        /* <DEDUP_REMOVED lines=17> */
[----:B------:R0:W-:Y:S04]  /*177e0*/  STL.S16 [R1+0x714], R4 ;  /* 0x0007140401007387 */ /* 0x0001e80000100600 */
[----:B------:R-:W-:Y:S04]  /*177f0*/  STL.S16 [R1+0x710], R165 ;  /* 0x000710a501007387 */ /* 0x000fe80000100600 */
[----:B------:R-:W-:Y:S01]  /*17800*/  STL.S16 [R1+0x70c], R164 ;  /* 0x00070ca401007387 */ /* 0x000fe20000100600 */
[----:B------:R-:W-:Y:S01]  /*17810*/  PRMT R143, RZ, 0x7610, R143 ;  /* 0x00007610ff8f7816 */ /* 0x000fe2000000008f */
[----:B0-----:R-:W0:Y:S02]  /*17820*/  LDC R4, c[0x0][0x3a0] ;  /* 0x0000e800ff047b82 */ /* 0x001e240000000800 */
[----:B------:R-:W-:Y:S04]  /*17830*/  STL.S16 [R1+0xb44], R163 ;  /* 0x000b44a301007387 */ /* 0x000fe80000100600 */
[----:B------:R-:W-:Y:S01]  /*17840*/  STL.S16 [R1+0xb40], R162 ;  /* 0x000b40a201007387 */ /* 0x000fe20000100600 */
[----:B------:R-:W-:-:S03]  /*17850*/  PRMT R141, RZ, 0x7610, R141 ;  /* 0x00007610ff8d7816 */ /* 0x000fc6000000008d */
        /* <DEDUP_REMOVED lines=56> */
[----:B------:R-:W-:Y:S01]  /*17be0*/  STL [R1+0x1218], R2 ;  /* 0x0012180201007387 */ /* 0x000fe20000100800 */
        /* <DEDUP_REMOVED lines=10> */
[----:B--2---:R-:W-:-:S03]  /*17c90*/  PRMT R77, RZ, 0x7610, R77 ;  /* 0x00007610ff4d7816 */ /* 0x004fc6000000004d */
[----:B------:R-:W-:Y:S01]  /*17ca0*/  STL.S16 [R1+0x678], R91 ;  /* 0x0006785b01007387 */ /* 0x000fe20000100600 */
[----:B---3--:R-:W-:-:S03]  /*17cb0*/  PRMT R75, RZ, 0x7610, R75 ;  /* 0x00007610ff4b7816 */ /* 0x008fc6000000004b */
[----:B------:R-:W-:Y:S01]  /*17cc0*/  STL.S16 [R1+0x674], R89 ;  /* 0x0006745901007387 */ /* 0x000fe20000100600 */
[----:B----4-:R-:W-:-:S03]  /*17cd0*/  PRMT R73, RZ, 0x7610, R73 ;  /* 0x00007610ff497816 */ /* 0x010fc60000000049 */
        /* <DEDUP_REMOVED lines=30> */
[----:B------:R-:W-:Y:S04]  /*17ec0*/  STL.S16 [R1+0x62c], R59 ;  /* 0x00062c3b01007387 */ /* 0x000fe80000100600 */
[----:B------:R-:W-:Y:S04]  /*17ed0*/  STL.S16 [R1+0x628], R57 ;  /* 0x0006283901007387 */ /* 0x000fe80000100600 */
[----:B------:R-:W-:Y:S04]  /*17ee0*/  STL.S16 [R1+0x624], R55 ;  /* 0x0006243701007387 */ /* 0x000fe80000100600 */
[----:B------:R-:W-:Y:S01]  /*17ef0*/  STL.S16 [R1+0x618], R53 ;  /* 0x0006183501007387 */ /* 0x000fe20000100600 */
[----:B------:R-:W-:-:S03]  /*17f00*/  PRMT R43, RZ, 0x7610, R43 ;  /* 0x00007610ff2b7816 */ /* 0x000fc6000000002b */
[----:B------:R-:W-:Y:S01]  /*17f10*/  STL.S16 [R1+0x614], R51 ;  /* 0x0006143301007387 */ /* 0x000fe20000100600 */
[----:B------:R-:W-:-:S03]  /*17f20*/  PRMT R23, RZ, 0x7610, R23 ;  /* 0x00007610ff177816 */ /* 0x000fc60000000017 */
[----:B------:R-:W-:Y:S04]  /*17f30*/  STL.S16 [R1+0x610], R49 ;  /* 0x0006103101007387 */ /* 0x000fe80000100600 */
[----:B------:R-:W-:Y:S04]  /*17f40*/  STL.S16 [R1+0x60c], R47 ;  /* 0x00060c2f01007387 */ /* 0x000fe80000100600 */
[----:B------:R-:W-:Y:S04]  /*17f50*/  STL.S16 [R1+0x608], R45 ;  /* 0x0006082d01007387 */ /* 0x000fe80000100600 */
[----:B------:R1:W-:Y:S01]  /*17f60*/  STL.S16 [R1+0x604], R33 ;  /* 0x0006042101007387 */ /* 0x0003e20000100600 */
[----:B------:R-:W-:-:S02]  /*17f70*/  PRMT R41, RZ, 0x7610, R41 ;  /* 0x00007610ff297816 */ /* 0x000fc40000000029 */
[----:B------:R-:W-:Y:S01]  /*17f80*/  PRMT R21, RZ, 0x7610, R21 ;  /* 0x00007610ff157816 */ /* 0x000fe20000000015 */
[----:B-1----:R-:W2:Y:S04]  /*17f90*/  LDL.LU R33, [R1+0xdf0] ;  /* 0x000df00001217983 */ /* 0x002ea80000300800 */
[----:B------:R-:W-:Y:S04]  /*17fa0*/  STL.S16 [R1+0x600], R43 ;  /* 0x0006002b01007387 */ /* 0x000fe80000100600 */
[----:B------:R1:W-:Y:S01]  /*17fb0*/  STL.S16 [R1+0x5fc], R23 ;  /* 0x0005fc1701007387 */ /* 0x0003e20000100600 */
[----:B------:R-:W-:-:S03]  /*17fc0*/  PRMT R17, RZ, 0x7610, R17 ;  /* 0x00007610ff117816 */ /* 0x000fc60000000011 */
[----:B-1----:R-:W3:Y:S04]  /*17fd0*/  LDL.LU R23, [R1+0xdf4] ;  /* 0x000df40001177983 */ /* 0x002ee80000300800 */
[----:B------:R-:W-:Y:S04]  /*17fe0*/  STL.S16 [R1+0x5e8], R41 ;  /* 0x0005e82901007387 */ /* 0x000fe80000100600 */
[----:B------:R1:W-:Y:S01]  /*17ff0*/  STL.S16 [R1+0x5e4], R21 ;  /* 0x0005e41501007387 */ /* 0x0003e20000100600 */
[----:B------:R-:W-:-:S03]  /*18000*/  PRMT R0, RZ, 0x7610, R0 ;  /* 0x00007610ff007816 */ /* 0x000fc60000000000 */
[----:B-1----:R-:W4:Y:S01]  /*18010*/  LDL.LU R21, [R1+0xdf8] ;  /* 0x000df80001157983 */ /* 0x002f220000300800 */
[----:B------:R-:W-:-:S03]  /*18020*/  PRMT R13, RZ, 0x7610, R13 ;  /* 0x00007610ff0d7816 */ /* 0x000fc6000000000d */
[----:B------:R1:W-:Y:S04]  /*18030*/  STL.S16 [R1+0x5e0], R17 ;  /* 0x0005e01101007387 */ /* 0x0003e80000100600 */
[----:B------:R-:W-:Y:S01]  /*18040*/  STL [R1+0x1248], R0 ;  /* 0x0012480001007387 */ /* 0x000fe20000100800 */
[----:B------:R-:W-:-:S03]  /*18050*/  PRMT R31, RZ, 0x7610, R31 ;  /* 0x00007610ff1f7816 */ /* 0x000fc6000000001f */
[----:B-1----:R-:W4:Y:S01]  /*18060*/  LDL.LU R17, [R1+0xdfc] ;  /* 0x000dfc0001117983 */ /* 0x002f220000300800 */
[----:B------:R-:W-:-:S03]  /*18070*/  PRMT R15, RZ, 0x7610, R15 ;  /* 0x00007610ff0f7816 */ /* 0x000fc6000000000f */
[----:B------:R1:W-:Y:S04]  /*18080*/  STL.S16 [R1+0x5d8], R13 ;  /* 0x0005d80d01007387 */ /* 0x0003e80000100600 */
[----:B-1----:R-:W4:Y:S04]  /*18090*/  LDL.LU R13, [R1+0xe00] ;  /* 0x000e0000010d7983 */ /* 0x002f280000300800 */
[----:B------:R-:W-:Y:S04]  /*180a0*/  STL.S16 [R1+0x5d4], R31 ;  /* 0x0005d41f01007387 */ /* 0x000fe80000100600 */
[----:B------:R1:W-:Y:S01]  /*180b0*/  STL.S16 [R1+0x5d0], R15 ;  /* 0x0005d00f01007387 */ /* 0x0003e20000100600 */
[----:B------:R-:W-:-:S03]  /*180c0*/  PRMT R3, RZ, 0x7610, R3 ;  /* 0x00007610ff037816 */ /* 0x000fc60000000003 */
[----:B-1----:R-:W4:Y:S04]  /*180d0*/  LDL.LU R15, [R1+0xe04] ;  /* 0x000e0400010f7983 */ /* 0x002f280000300800 */
[----:B------:R1:W-:Y:S01]  /*180e0*/  STL.S16 [R1+0x5cc], R3 ;  /* 0x0005cc0301007387 */ /* 0x0003e20000100600 */
[----:B------:R-:W-:Y:S02]  /*180f0*/  PRMT R29, RZ, 0x7610, R29 ;  /* 0x00007610ff1d7816 */ /* 0x000fe4000000001d */
[----:B------:R-:W-:Y:S01]  /*18100*/  PRMT R0, RZ, 0x7610, R0 ;  /* 0x00007610ff007816 */ /* 0x000fe20000000000 */
[----:B-1----:R-:W4:Y:S01]  /*18110*/  LDL.LU R3, [R1+0xe08] ;  /* 0x000e080001037983 */ /* 0x002f220000300800 */
[----:B------:R-:W-:-:S03]  /*18120*/  PRMT R2, RZ, 0x7610, R2 ;  /* 0x00007610ff027816 */ /* 0x000fc60000000002 */
[----:B------:R1:W-:Y:S01]  /*18130*/  STL.S16 [R1+0x5b8], R29 ;  /* 0x0005b81d01007387 */ /* 0x0003e20000100600 */
[----:B------:R-:W-:-:S03]  /*18140*/  PRMT R39, RZ, 0x7610, R39 ;  /* 0x00007610ff277816 */ /* 0x000fc60000000027 */
[----:B------:R-:W4:Y:S04]  /*18150*/  LDL.LU R31, [R1+0xe0c] ;  /* 0x000e0c00011f7983 */ /* 0x000f280000300800 */
[----:B------:R-:W-:Y:S04]  /*18160*/  STL [R1+0x13a8], R0 ;  /* 0x0013a80001007387 */ /* 0x000fe80000100800 */
[----:B------:R0:W-:Y:S01]  /*18170*/  STL [R1+0x13d0], R2 ;  /* 0x0013d00201007387 */ /* 0x0001e20000100800 */
[----:B------:R-:W-:-:S03]  /*18180*/  PRMT R37, RZ, 0x7610, R37 ;  /* 0x00007610ff257816 */ /* 0x000fc60000000025 */
[----:B-1----:R-:W4:Y:S01]  /*18190*/  LDL.LU R29, [R1+0xe10] ;  /* 0x000e1000011d7983 */ /* 0x002f220000300800 */
[----:B------:R-:W-:Y:S02]  /*181a0*/  PRMT R35, RZ, 0x7610, R35 ;  /* 0x00007610ff237816 */ /* 0x000fe40000000023 */
[----:B0-----:R-:W-:Y:S01]  /*181b0*/  PRMT R2, RZ, 0x7610, R2 ;  /* 0x00007610ff027816 */ /* 0x001fe20000000002 */
[----:B------:R-:W-:Y:S04]  /*181c0*/  STL.S16 [R1+0x5ac], R39 ;  /* 0x0005ac2701007387 */ /* 0x000fe80000100600 */
[----:B------:R0:W-:Y:S01]  /*181d0*/  STL.S16 [R1+0x5a8], R2 ;  /* 0x0005a80201007387 */ /* 0x0001e20000100600 */
[----:B------:R-:W-:-:S03]  /*181e0*/  IMAD R4, R19, -0x80, R4 ;  /* 0xffffff8013047824 */ /* 0x000fc600078e0204 */
[----:B0-----:R-:W4:Y:S04]  /*181f0*/  LDL.LU R2, [R1+0xe14] ;  /* 0x000e140001027983 */ /* 0x001f280000300800 */
[----:B------:R-:W-:Y:S04]  /*18200*/  STL.S16 [R1+0x5a4], R37 ;  /* 0x0005a42501007387 */ /* 0x000fe80000100600 */
[----:B------:R-:W-:Y:S04]  /*18210*/  STL.S16 [R1+0x5a0], R35 ;  /* 0x0005a02301007387 */ /* 0x000fe80000100600 */
[----:B------:R-:W4:Y:S01]  /*18220*/  LDL.LU R19, [R1+0xe18] ;  /* 0x000e180001137983 */ /* 0x000f220000300800 */
[----:B------:R-:W-:-:S05]  /*18230*/  PRMT R0, RZ, 0x7610, R0 ;  /* 0x00007610ff007816 */ /* 0x000fca0000000000 */
[----:B------:R0:W-:Y:S04]  /*18240*/  STL.S16 [R1+0x59c], R0 ;  /* 0x00059c0001007387 */ /* 0x0001e80000100600 */
[----:B0-----:R-:W4:Y:S01]  /*18250*/  LDL.LU R0, [R1+0xe1c] ;  /* 0x000e1c0001007983 */ /* 0x001f220000300800 */
[----:B------:R-:W-:Y:S02]  /*18260*/  IMAD.MOV.U32 R45, RZ, RZ, R44 ;  /* 0x000000ffff2d7224 */ /* 0x000fe400078e002c */
[----:B------:R-:W-:Y:S02]  /*18270*/  IMAD.MOV.U32 R47, RZ, RZ, R46 ;  /* 0x000000ffff2f7224 */ /* 0x000fe400078e002e */
[----:B------:R-:W-:Y:S02]  /*18280*/  IMAD.MOV.U32 R65, RZ, RZ, R64 ;  /* 0x000000ffff417224 */ /* 0x000fe400078e0040 */
[----:B------:R-:W-:-:S02]  /*18290*/  IMAD.MOV.U32 R67, RZ, RZ, R66 ;  /* 0x000000ffff437224 */ /* 0x000fc400078e0042 */
[----:B------:R-:W-:Y:S02]  /*182a0*/  IMAD.MOV.U32 R85, RZ, RZ, R84 ;  /* 0x000000ffff557224 */ /* 0x000fe400078e0054 */
[----:B------:R-:W-:Y:S02]  /*182b0*/  IMAD.MOV.U32 R87, RZ, RZ, R86 ;  /* 0x000000ffff577224 */ /* 0x000fe400078e0056 */
[----:B------:R-:W-:Y:S02]  /*182c0*/  IMAD.MOV.U32 R105, RZ, RZ, R104 ;  /* 0x000000ffff697224 */ /* 0x000fe400078e0068 */
[----:B------:R-:W-:Y:S02]  /*182d0*/  IMAD.MOV.U32 R107, RZ, RZ, R106 ;  /* 0x000000ffff6b7224 */ /* 0x000fe400078e006a */
[----:B------:R-:W-:Y:S02]  /*182e0*/  IMAD.MOV.U32 R125, RZ, RZ, R124 ;  /* 0x000000ffff7d7224 */ /* 0x000fe400078e007c */
[----:B------:R-:W-:-:S02]  /*182f0*/  IMAD.MOV.U32 R127, RZ, RZ, R126 ;  /* 0x000000ffff7f7224 */ /* 0x000fc400078e007e */
[----:B------:R-:W-:Y:S02]  /*18300*/  IMAD.MOV.U32 R143, RZ, RZ, R142 ;  /* 0x000000ffff8f7224 */ /* 0x000fe400078e008e */
[----:B------:R-:W-:Y:S02]  /*18310*/  IMAD.MOV.U32 R145, RZ, RZ, R144 ;  /* 0x000000ffff917224 */ /* 0x000fe400078e0090 */
[----:B--2---:R-:W-:-:S05]  /*18320*/  IMAD.MOV.U32 R44, RZ, RZ, R33 ;  /* 0x000000ffff2c7224 */ /* 0x004fca00078e0021 */
[----:B------:R-:W-:Y:S01]  /*18330*/  STL.64 [R1+0x11d0], R44 ;  /* 0x0011d02c01007387 */ /* 0x000fe20000100a00 */
[----:B---3--:R-:W-:-:S03]  /*18340*/  IMAD.MOV.U32 R46, RZ, RZ, R23 ;  /* 0x000000ffff2e7224 */ /* 0x008fc600078e0017 */
[----:B------:R-:W2:Y:S04]  /*18350*/  LDL.LU R23, [R1+0xe20] ;  /* 0x000e200001177983 */ /* 0x000ea80000300800 */
[----:B------:R-:W-:Y:S01]  /*18360*/  STL.64 [R1+0x11d8], R46 ;  /* 0x0011d82e01007387 */ /* 0x000fe20000100a00 */
[----:B----4-:R-:W-:-:S03]  /*18370*/  IMAD.MOV.U32 R64, RZ, RZ, R21 ;  /* 0x000000ffff407224 */ /* 0x010fc600078e0015 */
[----:B------:R-:W3:Y:S04]  /*18380*/  LDL.LU R21, [R1+0xe24] ;  /* 0x000e240001157983 */ /* 0x000ee80000300800 */
[----:B------:R-:W-:Y:S01]  /*18390*/  STL.64 [R1+0x11e0], R64 ;  /* 0x0011e04001007387 */ /* 0x000fe20000100a00 */
[----:B------:R-:W-:-:S03]  /*183a0*/  IMAD.MOV.U32 R66, RZ, RZ, R17 ;  /* 0x000000ffff427224 */ /* 0x000fc600078e0011 */
[----:B------:R-:W4:Y:S04]  /*183b0*/  LDL.LU R17, [R1+0xc88] ;  /* 0x000c880001117983 */ /* 0x000f280000300800 */
[----:B------:R-:W-:Y:S01]  /*183c0*/  STL.64 [R1+0x11e8], R66 ;  /* 0x0011e84201007387 */ /* 0x000fe20000100a00 */
[----:B------:R-:W-:-:S03]  /*183d0*/  MOV R84, R13 ;  /* 0x0000000d00547202 */ /* 0x000fc60000000f00 */
[----:B------:R-:W4:Y:S04]  /*183e0*/  LDL.LU R13, [R1+0xc8c] ;  /* 0x000c8c00010d7983 */ /* 0x000f280000300800 */
[----:B------:R-:W-:Y:S01]  /*183f0*/  STL.64 [R1+0x11f0], R84 ;  /* 0x0011f05401007387 */ /* 0x000fe20000100a00 */
[----:B------:R-:W-:-:S03]  /*18400*/  IMAD.MOV.U32 R86, RZ, RZ, R15 ;  /* 0x000000ffff567224 */ /* 0x000fc600078e000f */
[----:B------:R-:W4:Y:S04]  /*18410*/  LDL.LU R15, [R1+0xc90] ;  /* 0x000c9000010f7983 */ /* 0x000f280000300800 */
[----:B------:R-:W-:Y:S01]  /*18420*/  STL.64 [R1+0x11f8], R86 ;  /* 0x0011f85601007387 */ /* 0x000fe20000100a00 */
[----:B------:R-:W-:-:S03]  /*18430*/  IMAD.MOV.U32 R104, RZ, RZ, R3 ;  /* 0x000000ffff687224 */ /* 0x000fc600078e0003 */
[----:B------:R-:W4:Y:S01]  /*18440*/  LDL.LU R3, [R1+0xc94] ;  /* 0x000c940001037983 */ /* 0x000f220000300800 */
[----:B------:R-:W-:-:S03]  /*18450*/  IMAD.MOV.U32 R106, RZ, RZ, R31 ;  /* 0x000000ffff6a7224 */ /* 0x000fc600078e001f */
[----:B------:R-:W-:Y:S04]  /*18460*/  STL.64 [R1+0x1208], R104 ;  /* 0x0012086801007387 */ /* 0x000fe80000100a00 */
[----:B------:R-:W4:Y:S04]  /*18470*/  LDL.LU R35, [R1+0xc98] ;  /* 0x000c980001237983 */ /* 0x000f280000300800 */
[----:B------:R-:W-:Y:S01]  /*18480*/  STL.64 [R1+0x1210], R106 ;  /* 0x0012106a01007387 */ /* 0x000fe20000100a00 */
[----:B------:R-:W-:-:S03]  /*18490*/  IMAD.MOV.U32 R124, RZ, RZ, R29 ;  /* 0x000000ffff7c7224 */ /* 0x000fc600078e001d */
        /* <DEDUP_REMOVED lines=11> */
[----:B------:R-:W-:Y:S01]  /*18550*/  STL.64 [R1+0x1258], R144 ;  /* 0x0012589001007387 */ /* 0x000fe20000100a00 */
        /* <DEDUP_REMOVED lines=10> */
[----:B--2---:R-:W-:Y:S02]  /*18600*/  IMAD.MOV.U32 R28, RZ, RZ, R23 ;  /* 0x000000ffff1c7224 */ /* 0x004fe400078e0017 */
[----:B------:R-:W2:Y:S04]  /*18610*/  LDL.LU R23, [R1+0xcac] ;  /* 0x000cac0001177983 */ /* 0x000ea80000300800 */
[----:B------:R-:W-:Y:S01]  /*18620*/  STL.64 [R1+0x11a8], R28 ;  /* 0x0011a81c01007387 */ /* 0x000fe20000100a00 */
[----:B---3--:R-:W-:-:S03]  /*18630*/  IMAD.MOV.U32 R30, RZ, RZ, R21 ;  /* 0x000000ffff1e7224 */ /* 0x008fc600078e0015 */
[----:B------:R-:W3:Y:S04]  /*18640*/  LDL.LU R21, [R1+0xcb0] ;  /* 0x000cb00001157983 */ /* 0x000ee80000300800 */
[----:B------:R0:W-:Y:S01]  /*18650*/  STL.64 [R1+0x11b0], R30 ;  /* 0x0011b01e01007387 */ /* 0x0001e20000100a00 */
[----:B----4-:R-:W-:-:S03]  /*18660*/  MOV R48, R17 ;  /* 0x0000001100307202 */ /* 0x010fc60000000f00 */
        /* <DEDUP_REMOVED lines=10> */
[----:B------:R-:W-:Y:S04]  /*18710*/  STL.64 [R1+0x1260], R70 ;  /* 0x0012604601007387 */ /* 0x000fe80000100a00 */
[----:B0-----:R-:W4:Y:S01]  /*18720*/  LDL.LU R31, [R1+0xcc4] ;  /* 0x000cc400011f7983 */ /* 0x001f220000300800 */
[----:B------:R-:W-:-:S05]  /*18730*/  IMAD.MOV.U32 R88, RZ, RZ, R35 ;  /* 0x000000ffff587224 */ /* 0x000fca00078e0023 */
        /* <DEDUP_REMOVED lines=14> */
[----:B------:R-:W-:-:S03]  /*18820*/  IMAD.MOV.U32 R147, RZ, RZ, R146 ;  /* 0x000000ffff937224 */ /* 0x000fc600078e0092 */
[----:B------:R-:W4:Y:S01]  /*18830*/  LDL.LU R29, [R1+0xcd8] ;  /* 0x000cd800011d7983 */ /* 0x000f220000300800 */
[----:B------:R-:W-:Y:S02]  /*18840*/  IMAD.MOV.U32 R149, RZ, RZ, R148 ;  /* 0x000000ffff957224 */ /* 0x000fe400078e0094 */
[----:B------:R-:W-:Y:S02]  /*18850*/  IMAD.MOV.U32 R33, RZ, RZ, R32 ;  /* 0x000000ffff217224 */ /* 0x000fe400078e0020 */
[----:B------:R-:W-:Y:S02]  /*18860*/  IMAD.MOV.U32 R35, RZ, RZ, R34 ;  /* 0x000000ffff237224 */ /* 0x000fe400078e0022 */
[----:B------:R-:W-:Y:S02]  /*18870*/  IMAD.MOV.U32 R53, RZ, RZ, R52 ;  /* 0x000000ffff357224 */ /* 0x000fe400078e0034 */
[----:B------:R-:W-:Y:S02]  /*18880*/  IMAD.MOV.U32 R55, RZ, RZ, R54 ;  /* 0x000000ffff377224 */ /* 0x000fe400078e0036 */
[----:B------:R-:W-:-:S02]  /*18890*/  IMAD.MOV.U32 R73, RZ, RZ, R72 ;  /* 0x000000ffff497224 */ /* 0x000fc400078e0048 */
[----:B------:R-:W-:Y:S02]  /*188a0*/  IMAD.MOV.U32 R75, RZ, RZ, R74 ;  /* 0x000000ffff4b7224 */ /* 0x000fe400078e004a */
[----:B--2---:R-:W-:-:S05]  /*188b0*/  IMAD.MOV.U32 R130, RZ, RZ, R23 ;  /* 0x000000ffff827224 */ /* 0x004fca00078e0017 */
[----:B------:R-:W-:Y:S04]  /*188c0*/  STL.64 [R1+0x1290], R130 ;  /* 0x0012908201007387 */ /* 0x000fe80000100a00 */
[----:B------:R-:W2:Y:S01]  /*188d0*/  LDL.LU R28, [R1+0xcdc] ;  /* 0x000cdc00011c7983 */ /* 0x000ea20000300800 */
[----:B---3--:R-:W-:-:S05]  /*188e0*/  MOV R146, R21 ;  /* 0x0000001500927202 */ /* 0x008fca0000000f00 */
[----:B------:R-:W-:Y:S04]  /*188f0*/  STL.64 [R1+0x1298], R146 ;  /* 0x0012989201007387 */ /* 0x000fe80000100a00 */
[----:B------:R-:W3:Y:S01]  /*18900*/  LDL.LU R23, [R1+0xce0] ;  /* 0x000ce00001177983 */ /* 0x000ee20000300800 */
[----:B----4-:R-:W-:-:S05]  /*18910*/  IMAD.MOV.U32 R148, RZ, RZ, R17 ;  /* 0x000000ffff947224 */ /* 0x010fca00078e0011 */
[----:B------:R-:W-:Y:S04]  /*18920*/  STL.64 [R1+0x12a0], R148 ;  /* 0x0012a09401007387 */ /* 0x000fe80000100a00 */
[----:B------:R-:W4:Y:S01]  /*18930*/  LDL.LU R21, [R1+0xce4] ;  /* 0x000ce40001157983 */ /* 0x000f220000300800 */
[----:B------:R-:W-:-:S04]  /*18940*/  LOP3.LUT R13, R13, R12, RZ, 0x3c, !PT ;  /* 0x0000000c0d0d7212 */ /* 0x000fc800078e3cff */
[----:B------:R-:W-:-:S04]  /*18950*/  LOP3.LUT R12, R13, R12, RZ, 0x3c, !PT ;  /* 0x0000000c0d0c7212 */ /* 0x000fc800078e3cff */
[----:B------:R-:W-:Y:S02]  /*18960*/  LOP3.LUT R13, R13, R12, RZ, 0x3c, !PT ;  /* 0x0000000c0d0d7212 */ /* 0x000fe400078e3cff */
[----:B------:R-:W-:-:S04]  /*18970*/  LOP3.LUT R15, R15, R14, RZ, 0x3c, !PT ;  /* 0x0000000e0f0f7212 */ /* 0x000fc800078e3cff */
[C---:B------:R-:W-:Y:S01]  /*18980*/  LOP3.LUT R14, R15.reuse, R14, RZ, 0x3c, !PT ;  /* 0x0000000e0f0e7212 */ /* 0x040fe200078e3cff */
[----:B------:R0:W-:Y:S03]  /*18990*/  STL.64 [R1+0x11b8], R12 ;  /* 0x0011b80c01007387 */ /* 0x0001e60000100a00 */
[----:B------:R-:W-:Y:S01]  /*189a0*/  LOP3.LUT R15, R15, R14, RZ, 0x3c, !PT ;  /* 0x0000000e0f0f7212 */ /* 0x000fe200078e3cff */
[----:B------:R-:W4:Y:S04]  /*189b0*/  LDL.LU R17, [R1+0xce8] ;  /* 0x000ce80001117983 */ /* 0x000f280000300800 */
[----:B------:R1:W-:Y:S01]  /*189c0*/  STL.64 [R1+0x11c0], R14 ;  /* 0x0011c00e01007387 */ /* 0x0003e20000100a00 */
[----:B------:R-:W-:-:S03]  /*189d0*/  IMAD.MOV.U32 R32, RZ, RZ, R3 ;  /* 0x000000ffff207224 */ /* 0x000fc600078e0003 */
[----:B------:R-:W4:Y:S04]  /*189e0*/  LDL.LU R3, [R1+0xcec] ;  /* 0x000cec0001037983 */ /* 0x000f280000300800 */
[----:B------:R-:W-:Y:S01]  /*189f0*/  STL.64 [R1+0x11c8], R32 ;  /* 0x0011c82001007387 */ /* 0x000fe20000100a00 */
[----:B------:R-:W-:-:S03]  /*18a00*/  IMAD.MOV.U32 R34, RZ, RZ, R31 ;  /* 0x000000ffff227224 */ /* 0x000fc600078e001f */
[----:B0-----:R-:W4:Y:S04]  /*18a10*/  LDL.LU R13, [R1+0xcf0] ;  /* 0x000cf000010d7983 */ /* 0x001f280000300800 */
        /* <DEDUP_REMOVED lines=12> */
[----:B------:R-:W-:Y:S02]  /*18ae0*/  IMAD.MOV.U32 R93, RZ, RZ, R92 ;  /* 0x000000ffff5d7224 */ /* 0x000fe400078e005c */
[----:B------:R-:W-:Y:S01]  /*18af0*/  IMAD.MOV.U32 R92, RZ, RZ, R29 ;  /* 0x000000ffff5c7224 */ /* 0x000fe200078e001d */
[----:B------:R-:W-:Y:S01]  /*18b00*/  STL.64 [R1+0x12c8], R74 ;  /* 0x0012c84a01007387 */ /* 0x000fe20000100a00 */
        /* <DEDUP_REMOVED lines=10> */
[----:B--2---:R-:W-:-:S05]  /*18bb0*/  IMAD.MOV.U32 R94, RZ, RZ, R28 ;  /* 0x000000ffff5e7224 */ /* 0x004fca00078e001c */
[----:B------:R-:W-:Y:S04]  /*18bc0*/  STL.64 [R1+0x12d8], R94 ;  /* 0x0012d85e01007387 */ /* 0x000fe80000100a00 */
[----:B-1----:R-:W2:Y:S01]  /*18bd0*/  LDL.LU R15, [R1+0xd08] ;  /* 0x000d0800010f7983 */ /* 0x002ea20000300800 */
[----:B---3--:R-:W-:-:S05]  /*18be0*/  MOV R112, R23 ;  /* 0x0000001700707202 */ /* 0x008fca0000000f00 */
[----:B------:R-:W-:Y:S04]  /*18bf0*/  STL.64 [R1+0x12e0], R112 ;  /* 0x0012e07001007387 */ /* 0x000fe80000100a00 */
[----:B------:R-:W3:Y:S01]  /*18c00*/  LDL.LU R14, [R1+0xd0c] ;  /* 0x000d0c00010e7983 */ /* 0x000ee20000300800 */
[----:B----4-:R-:W-:-:S05]  /*18c10*/  IMAD.MOV.U32 R114, RZ, RZ, R21 ;  /* 0x000000ffff727224 */ /* 0x010fca00078e0015 */
[----:B------:R-:W-:Y:S04]  /*18c20*/  STL.64 [R1+0x12e8], R114 ;  /* 0x0012e87201007387 */ /* 0x000fe80000100a00 */
[----:B------:R-:W4:Y:S01]  /*18c30*/  LDL.LU R28, [R1+0xd10] ;  /* 0x000d1000011c7983 */ /* 0x000f220000300800 */
[----:B------:R-:W-:-:S05]  /*18c40*/  IMAD.MOV.U32 R132, RZ, RZ, R17 ;  /* 0x000000ffff847224 */ /* 0x000fca00078e0011 */
[----:B------:R-:W-:Y:S01]  /*18c50*/  STL.64 [R1+0x12f0], R132 ;  /* 0x0012f08401007387 */ /* 0x000fe20000100a00 */
[----:B------:R-:W-:-:S03]  /*18c60*/  IMAD.MOV.U32 R134, RZ, RZ, R3 ;  /* 0x000000ffff867224 */ /* 0x000fc600078e0003 */
[----:B------:R-:W4:Y:S04]  /*18c70*/  LDL.LU R3, [R1+0xd14] ;  /* 0x000d140001037983 */ /* 0x000f280000300800 */
[----:B------:R-:W-:Y:S01]  /*18c80*/  STL.64 [R1+0x12f8], R134 ;  /* 0x0012f88601007387 */ /* 0x000fe20000100a00 */
[----:B------:R-:W-:-:S03]  /*18c90*/  IMAD.MOV.U32 R150, RZ, RZ, R13 ;  /* 0x000000ffff967224 */ /* 0x000fc600078e000d */
[----:B------:R-:W4:Y:S04]  /*18ca0*/  LDL.LU R23, [R1+0xd18] ;  /* 0x000d180001177983 */ /* 0x000f280000300800 */
[----:B------:R-:W4:Y:S01]  /*18cb0*/  LDL.LU R13, [R1+0xd1c] ;  /* 0x000d1c00010d7983 */ /* 0x000f220000300800 */
[----:B------:R-:W-:-:S03]  /*18cc0*/  IMAD.MOV.U32 R152, RZ, RZ, R12 ;  /* 0x000000ffff987224 */ /* 0x000fc600078e000c */
[----:B------:R-:W-:Y:S04]  /*18cd0*/  STL.64 [R1+0x1300], R150 ;  /* 0x0013009601007387 */ /* 0x000fe80000100a00 */
[----:B------:R-:W4:Y:S01]  /*18ce0*/  LDL.LU R12, [R1+0xd20] ;  /* 0x000d2000010c7983 */ /* 0x000f220000300800 */
[----:B------:R-:W-:-:S03]  /*18cf0*/  IMAD.MOV.U32 R17, RZ, RZ, R16 ;  /* 0x000000ffff117224 */ /* 0x000fc600078e0010 */
[----:B------:R-:W-:Y:S01]  /*18d00*/  STL.64 [R1+0x1308], R152 ;  /* 0x0013089801007387 */ /* 0x000fe20000100a00 */
[----:B------:R-:W-:-:S03]  /*18d10*/  IMAD.MOV.U32 R16, RZ, RZ, R2 ;  /* 0x000000ffff107224 */ /* 0x000fc600078e0002 */
[----:B------:R-:W4:Y:S01]  /*18d20*/  LDL.LU R2, [R1+0xd24] ;  /* 0x000d240001027983 */ /* 0x000f220000300800 */
[----:B------:R-:W-:-:S04]  /*18d30*/  LOP3.LUT R19, R19, R18, RZ, 0x3c, !PT ;  /* 0x0000001213137212 */ /* 0x000fc800078e3cff */
[C---:B------:R-:W-:Y:S01]  /*18d40*/  LOP3.LUT R18, R19.reuse, R18, RZ, 0x3c, !PT ;  /* 0x0000001213127212 */ /* 0x040fe200078e3cff */
[----:B------:R-:W-:Y:S03]  /*18d50*/  STL.64 [R1+0x1310], R16 ;  /* 0x0013101001007387 */ /* 0x000fe60000100a00 */
[----:B------:R-:W-:Y:S01]  /*18d60*/  LOP3.LUT R19, R19, R18, RZ, 0x3c, !PT ;  /* 0x0000001213137212 */ /* 0x000fe200078e3cff */
[----:B------:R-:W4:Y:S04]  /*18d70*/  LDL.LU R21, [R1+0xd28] ;  /* 0x000d280001157983 */ /* 0x000f280000300800 */
[----:B------:R0:W-:Y:S01]  /*18d80*/  STL.64 [R1+0x1318], R18 ;  /* 0x0013181201007387 */ /* 0x0001e20000100a00 */
[----:B------:R-:W-:-:S03]  /*18d90*/  IMAD.MOV.U32 R36, RZ, RZ, R0 ;  /* 0x000000ffff247224 */ /* 0x000fc600078e0000 */
[----:B0-----:R-:W4:Y:S04]  /*18da0*/  LDL.LU R18, [R1+0xd2c] ;  /* 0x000d2c0001127983 */ /* 0x001f280000300800 */
[----:B------:R-:W4:Y:S01]  /*18db0*/  LDL.LU R0, [R1+0xd30] ;  /* 0x000d300001007983 */ /* 0x000f220000300800 */
[----:B------:R-:W-:Y:S02]  /*18dc0*/  IMAD.MOV.U32 R39, RZ, RZ, R38 ;  /* 0x000000ffff277224 */ /* 0x000fe400078e0026 */
[----:B------:R-:W-:Y:S01]  /*18dd0*/  IMAD.MOV.U32 R38, RZ, RZ, R29 ;  /* 0x000000ffff267224 */ /* 0x000fe200078e001d */
[----:B------:R-:W-:Y:S01]  /*18de0*/  STL.64 [R1+0x1320], R36 ;  /* 0x0013202401007387 */ /* 0x000fe20000100a00 */
[----:B------:R-:W-:-:S03]  /*18df0*/  IMAD.MOV.U32 R57, RZ, RZ, R56 ;  /* 0x000000ffff397224 */ /* 0x000fc600078e0038 */
[----:B------:R-:W4:Y:S04]  /*18e00*/  LDL.LU R17, [R1+0xd34] ;  /* 0x000d340001117983 */ /* 0x000f280000300800 */
        /* <DEDUP_REMOVED lines=12> */
[----:B--2---:R-:W-:Y:S02]  /*18ed0*/  IMAD.MOV.U32 R56, RZ, RZ, R15 ;  /* 0x000000ffff387224 */ /* 0x004fe400078e000f */
[----:B------:R-:W2:Y:S04]  /*18ee0*/  LDL.LU R15, [R1+0xd3c] ;  /* 0x000d3c00010f7983 */ /* 0x000ea80000300800 */
[----:B------:R-:W-:Y:S01]  /*18ef0*/  STL.64 [R1+0x1330], R56 ;  /* 0x0013303801007387 */ /* 0x000fe20000100a00 */
[----:B---3--:R-:W-:-:S03]  /*18f00*/  MOV R58, R14 ;  /* 0x0000000e003a7202 */ /* 0x008fc60000000f00 */
[----:B------:R-:W3:Y:S04]  /*18f10*/  LDL.LU R14, [R1+0xd40] ;  /* 0x000d4000010e7983 */ /* 0x000ee80000300800 */
[----:B------:R-:W-:Y:S01]  /*18f20*/  STL.64 [R1+0x1338], R58 ;  /* 0x0013383a01007387 */ /* 0x000fe20000100a00 */
[----:B----4-:R-:W-:-:S05]  /*18f30*/  IMAD.MOV.U32 R76, RZ, RZ, R28 ;  /* 0x000000ffff4c7224 */ /* 0x010fca00078e001c */
[----:B------:R-:W-:Y:S01]  /*18f40*/  STL.64 [R1+0x1340], R76 ;  /* 0x0013404c01007387 */ /* 0x000fe20000100a00 */
[----:B------:R-:W-:-:S03]  /*18f50*/  IMAD.MOV.U32 R78, RZ, RZ, R3 ;  /* 0x000000ffff4e7224 */ /* 0x000fc600078e0003 */
[----:B------:R-:W4:Y:S01]  /*18f60*/  LDL.LU R3, [R1+0xd44] ;  /* 0x000d440001037983 */ /* 0x000f220000300800 */
[----:B------:R-:W-:-:S03]  /*18f70*/  IMAD.MOV.U32 R96, RZ, RZ, R23 ;  /* 0x000000ffff607224 */ /* 0x000fc600078e0017 */
[----:B------:R-:W-:Y:S01]  /*18f80*/  STL.64 [R1+0x1348], R78 ;  /* 0x0013484e01007387 */ /* 0x000fe20000100a00 */
[----:B------:R-:W-:-:S03]  /*18f90*/  IMAD.MOV.U32 R98, RZ, RZ, R13 ;  /* 0x000000ffff627224 */ /* 0x000fc600078e000d */
[----:B------:R-:W-:Y:S04]  /*18fa0*/  STL.64 [R1+0x1350], R96 ;  /* 0x0013506001007387 */ /* 0x000fe80000100a00 */
[----:B------:R-:W-:Y:S01]  /*18fb0*/  STL.64 [R1+0x1358], R98 ;  /* 0x0013586201007387 */ /* 0x000fe20000100a00 */
[----:B------:R-:W-:-:S03]  /*18fc0*/  IMAD.MOV.U32 R116, RZ, RZ, R12 ;  /* 0x000000ffff747224 */ /* 0x000fc600078e000c */
[----:B------:R-:W4:Y:S04]  /*18fd0*/  LDL.LU R13, [R1+0xd48] ;  /* 0x000d4800010d7983 */ /* 0x000f280000300800 */
[----:B------:R-:W-:Y:S04]  /*18fe0*/  STL.64 [R1+0x1360], R116 ;  /* 0x0013607401007387 */ /* 0x000fe80000100a00 */
[----:B------:R-:W4:Y:S01]  /*18ff0*/  LDL.LU R12, [R1+0xd4c] ;  /* 0x000d4c00010c7983 */ /* 0x000f220000300800 */
[----:B------:R-:W-:-:S03]  /*19000*/  IMAD.MOV.U32 R118, RZ, RZ, R2 ;  /* 0x000000ffff767224 */ /* 0x000fc600078e0002 */
[----:B------:R-:W4:Y:S04]  /*19010*/  LDL.LU R2, [R1+0xd50] ;  /* 0x000d500001027983 */ /* 0x000f280000300800 */
[----:B------:R-:W-:Y:S01]  /*19020*/  STL.64 [R1+0x1368], R118 ;  /* 0x0013687601007387 */ /* 0x000fe20000100a00 */
[----:B------:R-:W-:-:S05]  /*19030*/  IMAD.MOV.U32 R136, RZ, RZ, R21 ;  /* 0x000000ffff887224 */ /* 0x000fca00078e0015 */
[----:B------:R-:W-:Y:S01]  /*19040*/  STL.64 [R1+0x1370], R136 ;  /* 0x0013708801007387 */ /* 0x000fe20000100a00 */
[----:B------:R-:W-:Y:S02]  /*19050*/  IMAD.MOV.U32 R138, RZ, RZ, R18 ;  /* 0x000000ffff8a7224 */ /* 0x000fe400078e0012 */
[----:B------:R-:W-:-:S03]  /*19060*/  IMAD.MOV.U32 R154, RZ, RZ, R0 ;  /* 0x000000ffff9a7224 */ /* 0x000fc600078e0000 */
[----:B------:R-:W-:Y:S04]  /*19070*/  STL.64 [R1+0x1378], R138 ;  /* 0x0013788a01007387 */ /* 0x000fe80000100a00 */
[----:B------:R-:W4:Y:S01]  /*19080*/  LDL.LU R0, [R1+0xd54] ;  /* 0x000d540001007983 */ /* 0x000f220000300800 */
[----:B------:R-:W-:Y:S01]  /*19090*/  IMAD.MOV.U32 R157, RZ, RZ, R156 ;  /* 0x000000ffff9d7224 */ /* 0x000fe200078e009c */
[----:B------:R-:W-:Y:S01]  /*190a0*/  MOV R156, R17 ;  /* 0x00000011009c7202 */ /* 0x000fe20000000f00 */
[----:B------:R-:W-:Y:S02]  /*190b0*/  IMAD.MOV.U32 R21, RZ, RZ, R20 ;  /* 0x000000ffff157224 */ /* 0x000fe400078e0014 */
[----:B------:R-:W-:Y:S01]  /*190c0*/  IMAD.MOV.U32 R23, RZ, RZ, R22 ;  /* 0x000000ffff177224 */ /* 0x000fe200078e0016 */
[----:B------:R-:W-:Y:S01]  /*190d0*/  STL.64 [R1+0x1380], R154 ;  /* 0x0013809a01007387 */ /* 0x000fe20000100a00 */
[----:B------:R-:W-:-:S03]  /*190e0*/  IMAD.MOV.U32 R20, RZ, RZ, R16 ;  /* 0x000000ffff147224 */ /* 0x000fc600078e0010 */
[----:B------:R-:W-:Y:S01]  /*190f0*/  STL.64 [R1+0x1388], R156 ;  /* 0x0013889c01007387 */ /* 0x000fe20000100a00 */
[----:B------:R-:W-:-:S03]  /*19100*/  IMAD.MOV.U32 R41, RZ, RZ, R40 ;  /* 0x000000ffff297224 */ /* 0x000fc600078e0028 */
[----:B------:R-:W-:Y:S04]  /*19110*/  STL.64 [R1+0x1390], R20 ;  /* 0x0013901401007387 */ /* 0x000fe80000100a00 */
[----:B------:R-:W4:Y:S01]  /*19120*/  LDL.LU R31, [R1+0xd58] ;  /* 0x000d5800011f7983 */ /* 0x000f220000300800 */
[----:B------:R-:W-:Y:S02]  /*19130*/  IMAD.MOV.U32 R43, RZ, RZ, R42 ;  /* 0x000000ffff2b7224 */ /* 0x000fe400078e002a */
[----:B------:R-:W-:Y:S02]  /*19140*/  IMAD.MOV.U32 R61, RZ, RZ, R60 ;  /* 0x000000ffff3d7224 */ /* 0x000fe400078e003c */
[----:B------:R-:W-:Y:S02]  /*19150*/  IMAD.MOV.U32 R63, RZ, RZ, R62 ;  /* 0x000000ffff3f7224 */ /* 0x000fe400078e003e */
[----:B------:R-:W-:-:S02]  /*19160*/  IMAD.MOV.U32 R81, RZ, RZ, R80 ;  /* 0x000000ffff517224 */ /* 0x000fc400078e0050 */
[----:B------:R-:W-:Y:S02]  /*19170*/  IMAD.MOV.U32 R83, RZ, RZ, R82 ;  /* 0x000000ffff537224 */ /* 0x000fe400078e0052 */
[----:B--2---:R-:W-:-:S05]  /*19180*/  IMAD.MOV.U32 R22, RZ, RZ, R15 ;  /* 0x000000ffff167224 */ /* 0x004fca00078e000f */
[----:B------:R0:W-:Y:S04]  /*19190*/  STL.64 [R1+0x1398], R22 ;  /* 0x0013981601007387 */ /* 0x0001e80000100a00 */
[----:B------:R-:W2:Y:S04]  /*191a0*/  LDL.LU R30, [R1+0xd5c] ;  /* 0x000d5c00011e7983 */ /* 0x000ea80000300800 */
[----:B------:R-:W2:Y:S01]  /*191b0*/  LDL.LU R29, [R1+0xd60] ;  /* 0x000d6000011d7983 */ /* 0x000ea20000300800 */
[----:B---3--:R-:W-:-:S05]  /*191c0*/  IMAD.MOV.U32 R40, RZ, RZ, R14 ;  /* 0x000000ffff287224 */ /* 0x008fca00078e000e */
[----:B------:R-:W-:Y:S04]  /*191d0*/  STL.64 [R1+0x13a0], R40 ;  /* 0x0013a02801007387 */ /* 0x000fe80000100a00 */
[----:B0-----:R-:W3:Y:S04]  /*191e0*/  LDL.LU R23, [R1+0xd64] ;  /* 0x000d640001177983 */ /* 0x001ee80000300800 */
[----:B------:R-:W3:Y:S04]  /*191f0*/  LDL.LU R22, [R1+0xd68] ;  /* 0x000d680001167983 */ /* 0x000ee80000300800 */
[----:B------:R-:W3:Y:S04]  /*19200*/  LDL.LU R21, [R1] ;  /* 0x0000000001157983 */ /* 0x000ee80000300800 */
[----:B------:R-:W3:Y:S04]  /*19210*/  LDL.LU R20, [R1+0xd6c] ;  /* 0x000d6c0001147983 */ /* 0x000ee80000300800 */
[----:B------:R-:W3:Y:S01]  /*19220*/  LDL.LU R19, [R1+0x8] ;  /* 0x0000080001137983 */ /* 0x000ee20000300800 */
[----:B----4-:R-:W-:-:S03]  /*19230*/  IMAD.MOV.U32 R42, RZ, RZ, R3 ;  /* 0x000000ffff2a7224 */ /* 0x010fc600078e0003 */
[----:B------:R-:W4:Y:S04]  /*19240*/  LDL.LU R3, [R1+0xd70] ;  /* 0x000d700001037983 */ /* 0x000f280000300800 */
[----:B------:R-:W-:Y:S01]  /*19250*/  STL.64 [R1+0x13b0], R42 ;  /* 0x0013b02a01007387 */ /* 0x000fe20000100a00 */
[----:B------:R-:W-:Y:S02]  /*19260*/  IMAD.MOV.U32 R60, RZ, RZ, R13 ;  /* 0x000000ffff3c7224 */ /* 0x000fe400078e000d */
[----:B------:R-:W-:-:S03]  /*19270*/  IMAD.MOV.U32 R62, RZ, RZ, R12 ;  /* 0x000000ffff3e7224 */ /* 0x000fc600078e000c */
[----:B------:R-:W-:Y:S04]  /*19280*/  STL.64 [R1+0x13b8], R60 ;  /* 0x0013b83c01007387 */ /* 0x000fe80000100a00 */
[----:B------:R-:W-:Y:S04]  /*19290*/  STL.64 [R1+0x13c0], R62 ;  /* 0x0013c03e01007387 */ /* 0x000fe80000100a00 */
[----:B------:R-:W4:Y:S04]  /*192a0*/  LDL.LU R28, [R1+0x10] ;  /* 0x00001000011c7983 */ /* 0x000f280000300800 */
[----:B------:R-:W4:Y:S01]  /*192b0*/  LDL.LU R18, [R1+0xd74] ;  /* 0x000d740001127983 */ /* 0x000f220000300800 */
[----:B------:R-:W-:-:S03]  /*192c0*/  IMAD.MOV.U32 R80, RZ, RZ, R2 ;  /* 0x000000ffff507224 */ /* 0x000fc600078e0002 */
[----:B------:R-:W4:Y:S04]  /*192d0*/  LDL.LU R17, [R1+0x18] ;  /* 0x0000180001117983 */ /* 0x000f280000300800 */
[----:B------:R-:W4:Y:S04]  /*192e0*/  LDL.LU R16, [R1+0xd78] ;  /* 0x000d780001107983 */ /* 0x000f280000300800 */
[----:B------:R-:W-:Y:S04]  /*192f0*/  STL.64 [R1+0x13c8], R80 ;  /* 0x0013c85001007387 */ /* 0x000fe80000100a00 */
[----:B------:R-:W4:Y:S04]  /*19300*/  LDL.LU R15, [R1+0x20] ;  /* 0x00002000010f7983 */ /* 0x000f280000300800 */
[----:B------:R-:W4:Y:S04]  /*19310*/  LDL.LU R14, [R1+0xd7c] ;  /* 0x000d7c00010e7983 */ /* 0x000f280000300800 */
[----:B------:R-:W4:Y:S04]  /*19320*/  LDL.LU R13, [R1+0x28] ;  /* 0x00002800010d7983 */ /* 0x000f280000300800 */
[----:B------:R-:W4:Y:S04]  /*19330*/  LDL.LU R12, [R1+0xd80] ;  /* 0x000d8000010c7983 */ /* 0x000f280000300800 */
[----:B------:R-:W4:Y:S01]  /*19340*/  LDL.LU R2, [R1+0x30] ;  /* 0x0000300001027983 */ /* 0x000f220000300800 */
[----:B------:R-:W-:-:S03]  /*19350*/  IMAD.MOV.U32 R82, RZ, RZ, R0 ;  /* 0x000000ffff527224 */ /* 0x000fc600078e0000 */
[----:B------:R-:W4:Y:S01]  /*19360*/  LDL.LU R0, [R1+0xd84] ;  /* 0x000d840001007983 */ /* 0x000f220000300800 */
[----:B------:R-:W-:Y:S02]  /*19370*/  IMAD.MOV.U32 R101, RZ, RZ, R100 ;  /* 0x000000ffff657224 */ /* 0x000fe400078e0064 */
[----:B------:R-:W-:Y:S02]  /*19380*/  IMAD.MOV.U32 R103, RZ, RZ, R102 ;  /* 0x000000ffff677224 */ /* 0x000fe400078e0066 */
[----:B------:R-:W-:Y:S02]  /*19390*/  IMAD.MOV.U32 R121, RZ, RZ, R120 ;  /* 0x000000ffff797224 */ /* 0x000fe400078e0078 */
[----:B------:R-:W-:Y:S01]  /*193a0*/  IMAD.MOV.U32 R123, RZ, RZ, R122 ;  /* 0x000000ffff7b7224 */ /* 0x000fe200078e007a */
[----:B------:R-:W-:Y:S01]  /*193b0*/  STL.64 [R1+0x13d8], R82 ;  /* 0x0013d85201007387 */ /* 0x000fe20000100a00 */
[----:B------:R-:W-:Y:S02]  /*193c0*/  IMAD.MOV.U32 R141, RZ, RZ, R140 ;  /* 0x000000ffff8d7224 */ /* 0x000fe400078e008c */
[----:B------:R-:W-:-:S05]  /*193d0*/  IMAD.MOV.U32 R100, RZ, RZ, R31 ;  /* 0x000000ffff647224 */ /* 0x000fca00078e001f */
[----:B------:R-:W-:Y:S01]  /*193e0*/  STL.64 [R1+0x13e0], R100 ;  /* 0x0013e06401007387 */ /* 0x000fe20000100a00 */
[----:B--2---:R-:W-:Y:S01]  /*193f0*/  MOV R102, R30 ;  /* 0x0000001e00667202 */ /* 0x004fe20000000f00 */
[----:B------:R-:W-:-:S04]  /*19400*/  IMAD.MOV.U32 R120, RZ, RZ, R29 ;  /* 0x000000ffff787224 */ /* 0x000fc800078e001d */
[----:B------:R-:W-:Y:S04]  /*19410*/  STL.64 [R1+0x13e8], R102 ;  /* 0x0013e86601007387 */ /* 0x000fe80000100a00 */
[----:B------:R-:W-:Y:S01]  /*19420*/  STL.64 [R1+0x13f0], R120 ;  /* 0x0013f07801007387 */ /* 0x000fe20000100a00 */
[----:B---3--:R-:W-:Y:S02]  /*19430*/  IMAD.MOV.U32 R122, RZ, RZ, R23 ;  /* 0x000000ffff7a7224 */ /* 0x008fe400078e0017 */
[----:B------:R-:W-:-:S03]  /*19440*/  IMAD.MOV.U32 R140, RZ, RZ, R22 ;  /* 0x000000ffff8c7224 */ /* 0x000fc600078e0016 */
[----:B------:R-:W-:Y:S04]  /*19450*/  STL.64 [R1+0x13f8], R122 ;  /* 0x0013f87a01007387 */ /* 0x000fe80000100a00 */
[----:B------:R-:W-:Y:S01]  /*19460*/  STL.64 [R1+0x1400], R140 ;  /* 0x0014008c01007387 */ /* 0x000fe20000100a00 */
[----:B------:R-:W-:-:S03]  /*19470*/  IMAD.MOV.U32 R125, RZ, RZ, R21 ;  /* 0x000000ffff7d7224 */ /* 0x000fc600078e0015 */
[----:B------:R-:W2:Y:S01]  /*19480*/  LDL.LU R36, [R1+0x38] ;  /* 0x0000380001247983 */ /* 0x000ea20000300800 */
[----:B------:R-:W-:-:S03]  /*19490*/  IMAD.MOV.U32 R124, RZ, RZ, R20 ;  /* 0x000000ffff7c7224 */ /* 0x000fc600078e0014 */
[----:B------:R-:W3:Y:S01]  /*194a0*/  LDL.LU R35, [R1+0xd88] ;  /* 0x000d880001237983 */ /* 0x000ee20000300800 */
[----:B------:R-:W-:-:S03]  /*194b0*/  IMAD.MOV.U32 R143, RZ, RZ, R19 ;  /* 0x000000ffff8f7224 */ /* 0x000fc600078e0013 */
[----:B------:R-:W2:Y:S04]  /*194c0*/  LDL.LU R23, [R1+0x40] ;  /* 0x0000400001177983 */ /* 0x000ea80000300800 */
[----:B------:R-:W3:Y:S04]  /*194d0*/  LDL.LU R22, [R1+0xd8c] ;  /* 0x000d8c0001167983 */ /* 0x000ee80000300800 */
[----:B------:R-:W3:Y:S04]  /*194e0*/  LDL.LU R21, [R1+0x48] ;  /* 0x0000480001157983 */ /* 0x000ee80000300800 */
[----:B------:R-:W3:Y:S04]  /*194f0*/  LDL.LU R20, [R1+0xd90] ;  /* 0x000d900001147983 */ /* 0x000ee80000300800 */
[----:B------:R-:W3:Y:S01]  /*19500*/  LDL.LU R19, [R1+0x50] ;  /* 0x0000500001137983 */ /* 0x000ee20000300800 */
[----:B----4-:R-:W-:-:S03]  /*19510*/  IMAD.MOV.U32 R142, RZ, RZ, R3 ;  /* 0x000000ffff8e7224 */ /* 0x010fc600078e0003 */
[----:B------:R-:W4:Y:S04]  /*19520*/  LDL.LU R3, [R1+0xd94] ;  /* 0x000d940001037983 */ /* 0x000f280000300800 */
[----:B------:R-:W-:Y:S04]  /*19530*/  STL.64 [R1], R124 ;  /* 0x0000007c01007387 */ /* 0x000fe80000100a00 */
[----:B------:R-:W-:Y:S04]  /*19540*/  STL.64 [R1+0x1408], R124 ;  /* 0x0014087c01007387 */ /* 0x000fe80000100a00 */
[----:B------:R-:W-:Y:S04]  /*19550*/  STL.64 [R1+0x8], R142 ;  /* 0x0000088e01007387 */ /* 0x000fe80000100a00 */
[----:B------:R-:W-:Y:S01]  /*19560*/  STL.64 [R1+0x1410], R142 ;  /* 0x0014108e01007387 */ /* 0x000fe20000100a00 */
[----:B------:R-:W-:-:S02]  /*19570*/  IMAD.MOV.U32 R145, RZ, RZ, R28 ;  /* 0x000000ffff917224 */ /* 0x000fc400078e001c */
[----:B------:R-:W-:-:S05]  /*19580*/  IMAD.MOV.U32 R144, RZ, RZ, R18 ;  /* 0x000000ffff907224 */ /* 0x000fca00078e0012 */
[----:B------:R-:W-:Y:S04]  /*19590*/  STL.64 [R1+0x10], R144 ;  /* 0x0000109001007387 */ /* 0x000fe80000100a00 */
[----:B------:R-:W-:Y:S01]  /*195a0*/  STL.64 [R1+0x1418], R144 ;  /* 0x0014189001007387 */ /* 0x000fe20000100a00 */
[----:B------:R-:W-:-:S03]  /*195b0*/  IMAD.MOV.U32 R29, RZ, RZ, R17 ;  /* 0x000000ffff1d7224 */ /* 0x000fc600078e0011 */
[----:B------:R-:W4:Y:S01]  /*195c0*/  LDL.LU R34, [R1+0x58] ;  /* 0x0000580001227983 */ /* 0x000f220000300800 */
[----:B------:R-:W-:-:S03]  /*195d0*/  IMAD.MOV.U32 R28, RZ, RZ, R16 ;  /* 0x000000ffff1c7224 */ /* 0x000fc600078e0010 */
[----:B------:R-:W4:Y:S04]  /*195e0*/  LDL.LU R33, [R1+0xd98] ;  /* 0x000d980001217983 */ /* 0x000f280000300800 */
[----:B------:R-:W4:Y:S04]  /*195f0*/  LDL.LU R32, [R1+0x60] ;  /* 0x0000600001207983 */ /* 0x000f280000300800 */
[----:B------:R-:W4:Y:S01]  /*19600*/  LDL.LU R18, [R1+0xd9c] ;  /* 0x000d9c0001127983 */ /* 0x000f220000300800 */
[----:B------:R-:W-:-:S03]  /*19610*/  IMAD.MOV.U32 R31, RZ, RZ, R15 ;  /* 0x000000ffff1f7224 */ /* 0x000fc600078e000f */
[----:B------:R-:W4:Y:S01]  /*19620*/  LDL.LU R17, [R1+0x68] ;  /* 0x0000680001117983 */ /* 0x000f220000300800 */
[----:B------:R-:W-:-:S03]  /*19630*/  IMAD.MOV.U32 R30, RZ, RZ, R14 ;  /* 0x000000ffff1e7224 */ /* 0x000fc600078e000e */
[----:B------:R-:W4:Y:S01]  /*19640*/  LDL.LU R16, [R1+0xda0] ;  /* 0x000da00001107983 */ /* 0x000f220000300800 */
[----:B------:R-:W-:-:S03]  /*19650*/  IMAD.MOV.U32 R15, RZ, RZ, R2 ;  /* 0x000000ffff0f7224 */ /* 0x000fc600078e0002 */
[----:B------:R-:W4:Y:S01]  /*19660*/  LDL.LU R2, [R1+0x70] ;  /* 0x0000700001027983 */ /* 0x000f220000300800 */
[----:B------:R-:W-:-:S03]  /*19670*/  IMAD.MOV.U32 R14, RZ, RZ, R0 ;  /* 0x000000ffff0e7224 */ /* 0x000fc600078e0000 */
[----:B------:R-:W4:Y:S04]  /*19680*/  LDL.LU R0, [R1+0xda4] ;  /* 0x000da40001007983 */ /* 0x000f280000300800 */
[----:B------:R-:W-:Y:S04]  /*19690*/  STL.64 [R1+0x18], R28 ;  /* 0x0000181c01007387 */ /* 0x000fe80000100a00 */
[----:B------:R0:W-:Y:S04]  /*196a0*/  STL.64 [R1+0x1420], R28 ;  /* 0x0014201c01007387 */ /* 0x0001e80000100a00 */
[----:B------:R-:W-:Y:S04]  /*196b0*/  STL.64 [R1+0x20], R30 ;  /* 0x0000201e01007387 */ /* 0x000fe80000100a00 */
[----:B------:R-:W-:Y:S04]  /*196c0*/  STL.64 [R1+0x1428], R30 ;  /* 0x0014281e01007387 */ /* 0x000fe80000100a00 */
[----:B------:R-:W-:Y:S04]  /*196d0*/  STL.64 [R1+0x28], R12 ;  /* 0x0000280c01007387 */ /* 0x000fe80000100a00 */
[----:B------:R1:W-:Y:S04]  /*196e0*/  STL.64 [R1+0x1430], R12 ;  /* 0x0014300c01007387 */ /* 0x0003e80000100a00 */
[----:B------:R-:W-:Y:S04]  /*196f0*/  STL.64 [R1+0x30], R14 ;  /* 0x0000300e01007387 */ /* 0x000fe80000100a00 */
[----:B------:R1:W-:Y:S04]  /*19700*/  STL.64 [R1+0x1438], R14 ;  /* 0x0014380e01007387 */ /* 0x0003e80000100a00 */
[----:B0-----:R-:W4:Y:S01]  /*19710*/  LDL.LU R28, [R1+0x78] ;  /* 0x00007800011c7983 */ /* 0x001f220000300800 */
[----:B--2---:R-:W-:-:S03]  /*19720*/  IMAD.MOV.U32 R47, RZ, RZ, R23 ;  /* 0x000000ffff2f7224 */ /* 0x004fc600078e0017 */
[----:B------:R-:W2:Y:S01]  /*19730*/  LDL.LU R23, [R1+0xda8] ;  /* 0x000da80001177983 */ /* 0x000ea20000300800 */
[----:B---3--:R-:W-:-:S03]  /*19740*/  IMAD.MOV.U32 R46, RZ, RZ, R22 ;  /* 0x000000ffff2e7224 */ /* 0x008fc600078e0016 */
[----:B------:R-:W3:Y:S01]  /*19750*/  LDL.LU R22, [R1+0x80] ;  /* 0x0000800001167983 */ /* 0x000ee20000300800 */
[----:B------:R-:W-:-:S03]  /*19760*/  IMAD.MOV.U32 R65, RZ, RZ, R21 ;  /* 0x000000ffff417224 */ /* 0x000fc600078e0015 */
[----:B------:R-:W2:Y:S01]  /*19770*/  LDL.LU R21, [R1+0xdac] ;  /* 0x000dac0001157983 */ /* 0x000ea20000300800 */
[----:B------:R-:W-:-:S03]  /*19780*/  IMAD.MOV.U32 R64, RZ, RZ, R20 ;  /* 0x000000ffff407224 */ /* 0x000fc600078e0014 */
[----:B------:R-:W2:Y:S01]  /*19790*/  LDL.LU R20, [R1+0x88] ;  /* 0x0000880001147983 */ /* 0x000ea20000300800 */
[----:B------:R-:W-:-:S03]  /*197a0*/  IMAD.MOV.U32 R67, RZ, RZ, R19 ;  /* 0x000000ffff437224 */ /* 0x000fc600078e0013 */
[----:B------:R-:W2:Y:S04]  /*197b0*/  LDL.LU R19, [R1+0xdb0] ;  /* 0x000db00001137983 */ /* 0x000ea80000300800 */
[----:B-1----:R-:W2:Y:S01]  /*197c0*/  LDL.LU R12, [R1+0x90] ;  /* 0x00009000010c7983 */ /* 0x002ea20000300800 */
[----:B----4-:R-:W-:-:S03]  /*197d0*/  IMAD.MOV.U32 R66, RZ, RZ, R3 ;  /* 0x000000ffff427224 */ /* 0x010fc600078e0003 */
[----:B------:R-:W4:Y:S01]  /*197e0*/  LDL.LU R3, [R1+0xdb4] ;  /* 0x000db40001037983 */ /* 0x000f220000300800 */
[----:B------:R-:W-:Y:S01]  /*197f0*/  IMAD.MOV.U32 R44, RZ, RZ, R35 ;  /* 0x000000ffff2c7224 */ /* 0x000fe200078e0023 */
[----:B------:R-:W-:-:S05]  /*19800*/  MOV R45, R36 ;  /* 0x00000024002d7202 */ /* 0x000fca0000000f00 */
[----:B------:R-:W-:Y:S04]  /*19810*/  STL.64 [R1+0x38], R44 ;  /* 0x0000382c01007387 */ /* 0x000fe80000100a00 */
[----:B------:R-:W-:Y:S04]  /*19820*/  STL.64 [R1+0x1440], R44 ;  /* 0x0014402c01007387 */ /* 0x000fe80000100a00 */
[----:B------:R-:W-:Y:S04]  /*19830*/  STL.64 [R1+0x40], R46 ;  /* 0x0000402e01007387 */ /* 0x000fe80000100a00 */
[----:B------:R-:W-:Y:S04]  /*19840*/  STL.64 [R1+0x1448], R46 ;  /* 0x0014482e01007387 */ /* 0x000fe80000100a00 */
[----:B------:R-:W-:Y:S04]  /*19850*/  STL.64 [R1+0x48], R64 ;  /* 0x0000484001007387 */ /* 0x000fe80000100a00 */
[----:B------:R-:W-:Y:S04]  /*19860*/  STL.64 [R1+0x1450], R64 ;  /* 0x0014504001007387 */ /* 0x000fe80000100a00 */
[----:B------:R-:W-:Y:S04]  /*19870*/  STL.64 [R1+0x50], R66 ;  /* 0x0000504201007387 */ /* 0x000fe80000100a00 */
[----:B------:R-:W-:Y:S01]  /*19880*/  STL.64 [R1+0x1458], R66 ;  /* 0x0014584201007387 */ /* 0x000fe20000100a00 */
[----:B------:R-:W-:-:S03]  /*19890*/  IMAD.MOV.U32 R86, RZ, RZ, R18 ;  /* 0x000000ffff567224 */ /* 0x000fc600078e0012 */
[----:B------:R-:W3:Y:S01]  /*198a0*/  LDL.LU R18, [R1+0x98] ;  /* 0x0000980001127983 */ /* 0x000ee20000300800 */
[----:B------:R-:W-:-:S03]  /*198b0*/  IMAD.MOV.U32 R105, RZ, RZ, R17 ;  /* 0x000000ffff697224 */ /* 0x000fc600078e0011 */
[----:B------:R-:W3:Y:S01]  /*198c0*/  LDL.LU R17, [R1+0xdb8] ;  /* 0x000db80001117983 */ /* 0x000ee20000300800 */
[----:B------:R-:W-:-:S03]  /*198d0*/  IMAD.MOV.U32 R104, RZ, RZ, R16 ;  /* 0x000000ffff687224 */ /* 0x000fc600078e0010 */
[----:B------:R-:W3:Y:S01]  /*198e0*/  LDL.LU R16, [R1+0xf8] ;  /* 0x0000f80001107983 */ /* 0x000ee20000300800 */
[----:B------:R-:W-:-:S03]  /*198f0*/  IMAD.MOV.U32 R107, RZ, RZ, R2 ;  /* 0x000000ffff6b7224 */ /* 0x000fc600078e0002 */
[----:B------:R-:W3:Y:S04]  /*19900*/  LDL.LU R15, [R1+0xc1c] ;  /* 0x000c1c00010f7983 */ /* 0x000ee80000300800 */
[----:B------:R-:W3:Y:S01]  /*19910*/  LDL.LU R14, [R1+0x108] ;  /* 0x00010800010e7983 */ /* 0x000ee20000300800 */
[----:B------:R-:W-:-:S03]  /*19920*/  IMAD.MOV.U32 R106, RZ, RZ, R0 ;  /* 0x000000ffff6a7224 */ /* 0x000fc600078e0000 */
[----:B------:R-:W3:Y:S04]  /*19930*/  LDL.LU R13, [R1+0xc24] ;  /* 0x000c2400010d7983 */ /* 0x000ee80000300800 */
[----:B------:R-:W3:Y:S04]  /*19940*/  LDL.LU R2, [R1+0x110] ;  /* 0x0001100001027983 */ /* 0x000ee80000300800 */
[----:B------:R-:W3:Y:S01]  /*19950*/  LDL.LU R0, [R1+0xc28] ;  /* 0x000c280001007983 */ /* 0x000ee20000300800 */
[----:B------:R-:W-:Y:S02]  /*19960*/  IMAD.MOV.U32 R84, RZ, RZ, R33 ;  /* 0x000000ffff547224 */ /* 0x000fe400078e0021 */
[----:B------:R-:W-:-:S02]  /*19970*/  IMAD.MOV.U32 R85, RZ, RZ, R34 ;  /* 0x000000ffff557224 */ /* 0x000fc400078e0022 */
[----:B------:R-:W-:-:S03]  /*19980*/  IMAD.MOV.U32 R87, RZ, RZ, R32 ;  /* 0x000000ffff577224 */ /* 0x000fc600078e0020 */
        /* <DEDUP_REMOVED lines=8> */
[----:B------:R-:W-:-:S02]  /*19a10*/  IMAD.MOV.U32 R127, RZ, RZ, R28 ;  /* 0x000000ffff7f7224 */ /* 0x000fc400078e001c */
[----:B--2---:R-:W-:Y:S02]  /*19a20*/  IMAD.MOV.U32 R89, RZ, RZ, R12 ;  /* 0x000000ffff597224 */ /* 0x004fe400078e000c */
[----:B------:R-:W2:Y:S01]  /*19a30*/  LDL.LU R12, [R1+0x148] ;  /* 0x00014800010c7983 */ /* 0x000ea20000300800 */
[----:B----4-:R-:W-:-:S03]  /*19a40*/  IMAD.MOV.U32 R88, RZ, RZ, R3 ;  /* 0x000000ffff587224 */ /* 0x010fc600078e0003 */
[----:B------:R-:W4:Y:S01]  /*19a50*/  LDL.LU R3, [R1+0xc08] ;  /* 0x000c080001037983 */ /* 0x000f220000300800 */
[----:B------:R-:W-:-:S03]  /*19a60*/  IMAD.MOV.U32 R126, RZ, RZ, R23 ;  /* 0x000000ffff7e7224 */ /* 0x000fc600078e0017 */
[----:B------:R-:W4:Y:S01]  /*19a70*/  LDL.LU R31, [R1+0x158] ;  /* 0x00015800011f7983 */ /* 0x000f220000300800 */
[----:B------:R-:W-:-:S03]  /*19a80*/  IMAD.MOV.U32 R48, RZ, RZ, R21 ;  /* 0x000000ffff307224 */ /* 0x000fc600078e0015 */
[----:B------:R-:W4:Y:S01]  /*19a90*/  LDL.LU R30, [R1+0xbe8] ;  /* 0x000be800011e7983 */ /* 0x000f220000300800 */
[----:B---3--:R-:W-:-:S03]  /*19aa0*/  IMAD.MOV.U32 R49, RZ, RZ, R22 ;  /* 0x000000ffff317224 */ /* 0x008fc600078e0016 */
[----:B------:R-:W3:Y:S01]  /*19ab0*/  LDL.LU R29, [R1+0x160] ;  /* 0x00016000011d7983 */ /* 0x000ee20000300800 */
[----:B------:R-:W-:Y:S01]  /*19ac0*/  IMAD.MOV.U32 R70, RZ, RZ, R19 ;  /* 0x000000ffff467224 */ /* 0x000fe200078e0013 */
[----:B------:R-:W-:Y:S02]  /*19ad0*/  MOV R71, R20 ;  /* 0x0000001400477202 */ /* 0x000fe40000000f00 */
[----:B------:R-:W3:Y:S04]  /*19ae0*/  LDL.LU R28, [R1+0xbec] ;  /* 0x000bec00011c7983 */ /* 0x000ee80000300800 */
[----:B------:R-:W3:Y:S04]  /*19af0*/  LDL.LU R23, [R1+0x168] ;  /* 0x0001680001177983 */ /* 0x000ee80000300800 */
[----:B------:R-:W3:Y:S04]  /*19b00*/  LDL.LU R22, [R1+0xbf0] ;  /* 0x000bf00001167983 */ /* 0x000ee80000300800 */
        /* <DEDUP_REMOVED lines=15> */
[----:B------:R-:W3:Y:S01]  /*19c00*/  LDL.LU R0, [R1+0xbf8] ;  /* 0x000bf80001007983 */ /* 0x000ee20000300800 */
[----:B------:R-:W-:Y:S02]  /*19c10*/  IMAD.MOV.U32 R32, RZ, RZ, R17 ;  /* 0x000000ffff207224 */ /* 0x000fe400078e0011 */
[----:B------:R-:W-:Y:S01]  /*19c20*/  IMAD.MOV.U32 R33, RZ, RZ, R18 ;  /* 0x000000ffff217224 */ /* 0x000fe200078e0012 */
[----:B------:R-:W3:Y:S01]  /*19c30*/  LDL.LU R21, [R1+0x180] ;  /* 0x0001800001157983 */ /* 0x000ee20000300800 */
[----:B------:R-:W-:-:S03]  /*19c40*/  IMAD.MOV.U32 R51, RZ, RZ, R16 ;  /* 0x000000ffff337224 */ /* 0x000fc600078e0010 */
[----:B------:R-:W3:Y:S01]  /*19c50*/  LDL.LU R20, [R1+0xbfc] ;  /* 0x000bfc0001147983 */ /* 0x000ee20000300800 */
[----:B------:R-:W-:-:S03]  /*19c60*/  IMAD.MOV.U32 R90, RZ, RZ, R13 ;  /* 0x000000ffff5a7224 */ /* 0x000fc600078e000d */
        /* <DEDUP_REMOVED lines=9> */
[----:B------:R-:W-:Y:S04]  /*19d00*/  STL.64 [R1+0x14b8], R108 ;  /* 0x0014b86c01007387 */ /* 0x000fe80000100a00 */
[----:B------:R-:W3:Y:S04]  /*19d10*/  LDL.LU R17, [R1+0x190] ;  /* 0x0001900001117983 */ /* 0x000ee80000300800 */
[----:B------:R-:W3:Y:S04]  /*19d20*/  LDL.LU R16, [R1+0xc04] ;  /* 0x000c040001107983 */ /* 0x000ee80000300800 */
[----:B------:R-:W3:Y:S01]  /*19d30*/  LDL.LU R13, [R1+0x1a8] ;  /* 0x0001a800010d7983 */ /* 0x000ee20000300800 */
[----:B--2---:R-:W-:-:S03]  /*19d40*/  IMAD.MOV.U32 R69, RZ, RZ, R12 ;  /* 0x000000ffff457224 */ /* 0x004fc600078e000c */
[----:B------:R-:W2:Y:S01]  /*19d50*/  LDL.LU R12, [R1+0x1b0] ;  /* 0x0001b000010c7983 */ /* 0x000ea20000300800 */
[----:B----4-:R-:W-:-:S03]  /*19d60*/  IMAD.MOV.U32 R68, RZ, RZ, R3 ;  /* 0x000000ffff447224 */ /* 0x010fc600078e0003 */
[----:B------:R-:W4:Y:S01]  /*19d70*/  LDL.LU R3, [R1+0x1b8] ;  /* 0x0001b80001037983 */ /* 0x000f220000300800 */
[----:B------:R-:W-:Y:S02]  /*19d80*/  IMAD.MOV.U32 R111, RZ, RZ, R31 ;  /* 0x000000ffff6f7224 */ /* 0x000fe400078e001f */
[----:B------:R-:W-:Y:S01]  /*19d90*/  IMAD.MOV.U32 R110, RZ, RZ, R30 ;  /* 0x000000ffff6e7224 */ /* 0x000fe200078e001e */
[----:B------:R-:W-:Y:S01]  /*19da0*/  STL.64 [R1+0x148], R68 ;  /* 0x0001484401007387 */ /* 0x000fe20000100a00 */
[----:B---3--:R-:W-:-:S03]  /*19db0*/  IMAD.MOV.U32 R129, RZ, RZ, R29 ;  /* 0x000000ffff817224 */ /* 0x008fc600078e001d */
[----:B------:R-:W-:Y:S01]  /*19dc0*/  STL.64 [R1+0x14c0], R68 ;  /* 0x0014c04401007387 */ /* 0x000fe20000100a00 */
[----:B------:R-:W-:-:S03]  /*19dd0*/  IMAD.MOV.U32 R128, RZ, RZ, R28 ;  /* 0x000000ffff807224 */ /* 0x000fc600078e001c */
[----:B------:R-:W-:Y:S01]  /*19de0*/  STL.64 [R1+0x158], R110 ;  /* 0x0001586e01007387 */ /* 0x000fe20000100a00 */
[----:B------:R-:W-:-:S03]  /*19df0*/  IMAD.MOV.U32 R131, RZ, RZ, R23 ;  /* 0x000000ffff837224 */ /* 0x000fc600078e0017 */
[----:B------:R-:W-:Y:S01]  /*19e00*/  STL.64 [R1+0x14c8], R110 ;  /* 0x0014c86e01007387 */ /* 0x000fe20000100a00 */
[----:B------:R-:W-:-:S03]  /*19e10*/  IMAD.MOV.U32 R130, RZ, RZ, R22 ;  /* 0x000000ffff827224 */ /* 0x000fc600078e0016 */
[----:B------:R-:W-:Y:S04]  /*19e20*/  STL.64 [R1+0x160], R128 ;  /* 0x0001608001007387 */ /* 0x000fe80000100a00 */
[----:B------:R-:W-:Y:S04]  /*19e30*/  STL.64 [R1+0x14d8], R128 ;  /* 0x0014d88001007387 */ /* 0x000fe80000100a00 */
[----:B------:R-:W-:Y:S04]  /*19e40*/  STL.64 [R1+0x168], R130 ;  /* 0x0001688201007387 */ /* 0x000fe80000100a00 */
[----:B------:R-:W-:Y:S01]  /*19e50*/  STL.64 [R1+0x14e0], R130 ;  /* 0x0014e08201007387 */ /* 0x000fe20000100a00 */
[----:B------:R-:W-:-:S03]  /*19e60*/  MOV R147, R15 ;  /* 0x0000000f00937202 */ /* 0x000fc60000000f00 */
[----:B------:R-:W3:Y:S01]  /*19e70*/  LDL.LU R15, [R1+0x1c0] ;  /* 0x0001c000010f7983 */ /* 0x000ee20000300800 */
[----:B------:R-:W-:-:S03]  /*19e80*/  IMAD.MOV.U32 R146, RZ, RZ, R14 ;  /* 0x000000ffff927224 */ /* 0x000fc600078e000e */
[----:B------:R-:W3:Y:S01]  /*19e90*/  LDL.LU R14, [R1+0x1c8] ;  /* 0x0001c800010e7983 */ /* 0x000ee20000300800 */
[----:B------:R-:W-:-:S03]  /*19ea0*/  IMAD.MOV.U32 R149, RZ, RZ, R2 ;  /* 0x000000ffff957224 */ /* 0x000fc600078e0002 */
[----:B------:R-:W3:Y:S01]  /*19eb0*/  LDL.LU R2, [R1+0x1d0] ;  /* 0x0001d00001027983 */ /* 0x000ee20000300800 */
[----:B------:R-:W-:-:S03]  /*19ec0*/  IMAD.MOV.U32 R148, RZ, RZ, R0 ;  /* 0x000000ffff947224 */ /* 0x000fc600078e0000 */
[----:B------:R-:W3:Y:S01]  /*19ed0*/  LDL.LU R0, [R1+0x1d8] ;  /* 0x0001d80001007983 */ /* 0x000ee20000300800 */
[----:B------:R-:W-:-:S03]  /*19ee0*/  IMAD.MOV.U32 R35, RZ, RZ, R21 ;  /* 0x000000ffff237224 */ /* 0x000fc600078e0015 */
        /* <DEDUP_REMOVED lines=9> */
[----:B------:R-:W-:Y:S04]  /*19f80*/  STL.64 [R1+0x188], R52 ;  /* 0x0001883401007387 */ /* 0x000fe80000100a00 */
[----:B------:R-:W-:Y:S01]  /*19f90*/  STL.64 [R1+0x1500], R52 ;  /* 0x0015003401007387 */ /* 0x000fe20000100a00 */
[----:B------:R-:W-:-:S02]  /*19fa0*/  IMAD.MOV.U32 R75, RZ, RZ, R6 ;  /* 0x000000ffff4b7224 */ /* 0x000fc400078e0006 */
[----:B------:R-:W-:Y:S02]  /*19fb0*/  IMAD.MOV.U32 R73, RZ, RZ, R5 ;  /* 0x000000ffff497224 */ /* 0x000fe400078e0005 */
[----:B------:R-:W-:Y:S02]  /*19fc0*/  IMAD.MOV.U32 R72, RZ, RZ, R13 ;  /* 0x000000ffff487224 */ /* 0x000fe400078e000d */
[----:B------:R-:W3:Y:S01]  /*19fd0*/  LDL.LU R13, [R1+0x1e0] ;  /* 0x0001e000010d7983 */ /* 0x000ee20000300800 */
[----:B------:R-:W-:Y:S02]  /*19fe0*/  IMAD.MOV.U32 R54, RZ, RZ, R16 ;  /* 0x000000ffff367224 */ /* 0x000fe400078e0010 */
[----:B------:R-:W-:Y:S02]  /*19ff0*/  IMAD.MOV.U32 R55, RZ, RZ, R17 ;  /* 0x000000ffff377224 */ /* 0x000fe400078e0011 */
[----:B------:R-:W-:Y:S02]  /*1a000*/  IMAD.MOV.U32 R93, RZ, RZ, R7 ;  /* 0x000000ffff5d7224 */ /* 0x000fe400078e0007 */
[----:B------:R-:W-:-:S02]  /*1a010*/  IMAD.MOV.U32 R113, RZ, RZ, R9 ;  /* 0x000000ffff717224 */ /* 0x000fc400078e0009 */
[----:B------:R-:W-:Y:S02]  /*1a020*/  IMAD.MOV.U32 R95, RZ, RZ, R8 ;  /* 0x000000ffff5f7224 */ /* 0x000fe400078e0008 */
[----:B--2---:R-:W-:Y:S02]  /*1a030*/  IMAD.MOV.U32 R74, RZ, RZ, R12 ;  /* 0x000000ffff4a7224 */ /* 0x004fe400078e000c */
[----:B------:R-:W2:Y:S01]  /*1a040*/  LDL.LU R12, [R1+0x1e8] ;  /* 0x0001e800010c7983 */ /* 0x000ea20000300800 */
[----:B----4-:R-:W-:-:S03]  /*1a050*/  IMAD.MOV.U32 R92, RZ, RZ, R3 ;  /* 0x000000ffff5c7224 */ /* 0x010fc600078e0003 */
[----:B------:R-:W4:Y:S04]  /*1a060*/  LDL.LU R6, [R1+0x1f0] ;  /* 0x0001f00001067983 */ /* 0x000f280000300800 */
[----:B------:R-:W4:Y:S04]  /*1a070*/  LDL.LU R3, [R1+0x1f8] ;  /* 0x0001f80001037983 */ /* 0x000f280000300800 */
[----:B------:R-:W-:Y:S04]  /*1a080*/  STL.64 [R1+0x190], R54 ;  /* 0x0001903601007387 */ /* 0x000fe80000100a00 */
[----:B------:R-:W-:Y:S04]  /*1a090*/  STL.64 [R1+0x1508], R54 ;  /* 0x0015083601007387 */ /* 0x000fe80000100a00 */
[----:B------:R-:W-:Y:S04]  /*1a0a0*/  STL.64 [R1+0x1a8], R72 ;  /* 0x0001a84801007387 */ /* 0x000fe80000100a00 */
[----:B------:R-:W-:Y:S04]  /*1a0b0*/  STL.64 [R1+0x1510], R72 ;  /* 0x0015104801007387 */ /* 0x000fe80000100a00 */
[----:B------:R-:W-:Y:S04]  /*1a0c0*/  STL.64 [R1+0x1b0], R74 ;  /* 0x0001b04a01007387 */ /* 0x000fe80000100a00 */
[----:B------:R-:W-:Y:S04]  /*1a0d0*/  STL.64 [R1+0x1518], R74 ;  /* 0x0015184a01007387 */ /* 0x000fe80000100a00 */
[----:B------:R-:W-:Y:S04]  /*1a0e0*/  STL.64 [R1+0x1b8], R92 ;  /* 0x0001b85c01007387 */ /* 0x000fe80000100a00 */
[----:B------:R-:W-:Y:S04]  /*1a0f0*/  STL [R1+0x1530], R92 ;  /* 0x0015305c01007387 */ /* 0x000fe80000100800 */
[----:B------:R-:W-:Y:S04]  /*1a100*/  STL [R1+0x1520], R93 ;  /* 0x0015205d01007387 */ /* 0x000fe80000100800 */
[----:B------:R-:W4:Y:S04]  /*1a110*/  LDL.LU R17, [R1+0xa0] ;  /* 0x0000a00001117983 */ /* 0x000f280000300800 */
[----:B------:R-:W4:Y:S04]  /*1a120*/  LDL.LU R16, [R1+0x200] ;  /* 0x0002000001107983 */ /* 0x000f280000300800 */
[----:B------:R-:W4:Y:S04]  /*1a130*/  LDL.LU R9, [R1+0xa4] ;  /* 0x0000a40001097983 */ /* 0x000f280000300800 */
[----:B------:R-:W4:Y:S04]  /*1a140*/  LDL.LU R8, [R1+0x208] ;  /* 0x0002080001087983 */ /* 0x000f280000300800 */
[----:B------:R-:W4:Y:S04]  /*1a150*/  LDL.LU R7, [R1+0xa8] ;  /* 0x0000a80001077983 */ /* 0x000f280000300800 */
[----:B------:R-:W4:Y:S01]  /*1a160*/  LDL.LU R5, [R1+0x210] ;  /* 0x0002100001057983 */ /* 0x000f220000300800 */
[----:B---3--:R-:W-:-:S03]  /*1a170*/  IMAD.MOV.U32 R114, RZ, RZ, R2 ;  /* 0x000000ffff727224 */ /* 0x008fc600078e0002 */
[----:B------:R-:W3:Y:S01]  /*1a180*/  LDL.LU R2, [R1+0xac] ;  /* 0x0000ac0001027983 */ /* 0x000ee20000300800 */
[----:B------:R-:W-:-:S03]  /*1a190*/  IMAD.MOV.U32 R132, RZ, RZ, R0 ;  /* 0x000000ffff847224 */ /* 0x000fc600078e0000 */
[----:B------:R-:W3:Y:S01]  /*1a1a0*/  LDL.LU R0, [R1+0x218] ;  /* 0x0002180001007983 */ /* 0x000ee20000300800 */
[----:B------:R-:W-:Y:S02]  /*1a1b0*/  IMAD.MOV.U32 R94, RZ, RZ, R15 ;  /* 0x000000ffff5e7224 */ /* 0x000fe400078e000f */
[----:B------:R-:W-:Y:S01]  /*1a1c0*/  IMAD.MOV.U32 R112, RZ, RZ, R14 ;  /* 0x000000ffff707224 */ /* 0x000fe200078e000e */
[----:B------:R-:W-:Y:S01]  /*1a1d0*/  MOV R115, R10 ;  /* 0x0000000a00737202 */ /* 0x000fe20000000f00 */
[----:B------:R-:W-:Y:S01]  /*1a1e0*/  IMAD.MOV.U32 R133, RZ, RZ, R11 ;  /* 0x000000ffff857224 */ /* 0x000fe200078e000b */
        /* <DEDUP_REMOVED lines=9> */
[----:B------:R-:W3:Y:S01]  /*1a280*/  LDL.LU R14, [R1+0x220] ;  /* 0x00022000010e7983 */ /* 0x000ee20000300800 */
[----:B------:R-:W-:-:S02]  /*1a290*/  IMAD.MOV.U32 R153, RZ, RZ, R26 ;  /* 0x000000ffff997224 */ /* 0x000fc400078e001a */
[----:B------:R-:W-:Y:S02]  /*1a2a0*/  IMAD.MOV.U32 R134, RZ, RZ, R13 ;  /* 0x000000ffff867224 */ /* 0x000fe400078e000d */
[----:B------:R-:W3:Y:S01]  /*1a2b0*/  LDL.LU R13, [R1+0xb4] ;  /* 0x0000b400010d7983 */ /* 0x000ee20000300800 */
[----:B------:R-:W-:Y:S02]  /*1a2c0*/  IMAD.MOV.U32 R135, RZ, RZ, R24 ;  /* 0x000000ffff877224 */ /* 0x000fe400078e0018 */
[----:B------:R-:W-:Y:S02]  /*1a2d0*/  IMAD.MOV.U32 R151, RZ, RZ, R25 ;  /* 0x000000ffff977224 */ /* 0x000fe400078e0019 */
[----:B--2---:R-:W-:Y:S02]  /*1a2e0*/  IMAD.MOV.U32 R150, RZ, RZ, R12 ;  /* 0x000000ffff967224 */ /* 0x004fe400078e000c */
[----:B------:R-:W2:Y:S01]  /*1a2f0*/  LDL.LU R12, [R1+0x228] ;  /* 0x00022800010c7983 */ /* 0x000ea20000300800 */
[----:B----4-:R-:W-:-:S03]  /*1a300*/  IMAD.MOV.U32 R152, RZ, RZ, R6 ;  /* 0x000000ffff987224 */ /* 0x010fc600078e0006 */
[----:B------:R-:W4:Y:S01]  /*1a310*/  LDL.LU R11, [R1+0xb8] ;  /* 0x0000b800010b7983 */ /* 0x000f220000300800 */
[----:B------:R-:W-:-:S03]  /*1a320*/  IMAD.MOV.U32 R26, RZ, RZ, R3 ;  /* 0x000000ffff1a7224 */ /* 0x000fc600078e0003 */
[----:B------:R-:W4:Y:S04]  /*1a330*/  LDL.LU R10, [R1+0x230] ;  /* 0x00023000010a7983 */ /* 0x000f280000300800 */
        /* <DEDUP_REMOVED lines=19> */
[----:B------:R-:W4:Y:S01]  /*1a470*/  LDL.LU R5, [R1+0x250] ;  /* 0x0002500001057983 */ /* 0x000f220000300800 */
[----:B---3--:R-:W-:-:S03]  /*1a480*/  IMAD.MOV.U32 R39, RZ, RZ, R2 ;  /* 0x000000ffff277224 */ /* 0x008fc600078e0002 */
[----:B------:R-:W3:Y:S01]  /*1a490*/  LDL.LU R2, [R1+0xcc] ;  /* 0x0000cc0001027983 */ /* 0x000ee20000300800 */
[----:B------:R-:W-:-:S03]  /*1a4a0*/  IMAD.MOV.U32 R38, RZ, RZ, R0 ;  /* 0x000000ffff267224 */ /* 0x000fc600078e0000 */
[----:B------:R-:W3:Y:S04]  /*1a4b0*/  LDL.LU R0, [R1+0x258] ;  /* 0x0002580001007983 */ /* 0x000ee80000300800 */
[----:B------:R-:W-:Y:S04]  /*1a4c0*/  STL.64 [R1+0x200], R16 ;  /* 0x0002001001007387 */ /* 0x000fe80000100a00 */
[----:B------:R-:W-:Y:S04]  /*1a4d0*/  STL.64 [R1+0x1578], R16 ;  /* 0x0015781001007387 */ /* 0x000fe80000100a00 */
[----:B------:R-:W-:Y:S04]  /*1a4e0*/  STL.64 [R1+0x208], R18 ;  /* 0x0002081201007387 */ /* 0x000fe80000100a00 */
[----:B------:R0:W-:Y:S04]  /*1a4f0*/  STL.64 [R1+0x1580], R18 ;  /* 0x0015801201007387 */ /* 0x0001e80000100a00 */
        /* <DEDUP_REMOVED lines=10> */
[----:B--2---:R-:W-:-:S03]  /*1a5a0*/  IMAD.MOV.U32 R58, RZ, RZ, R12 ;  /* 0x000000ffff3a7224 */ /* 0x004fc600078e000c */
[----:B------:R-:W2:Y:S01]  /*1a5b0*/  LDL.LU R12, [R1+0x268] ;  /* 0x00026800010c7983 */ /* 0x000ea20000300800 */
[----:B----4-:R-:W-:-:S03]  /*1a5c0*/  IMAD.MOV.U32 R77, RZ, RZ, R11 ;  /* 0x000000ffff4d7224 */ /* 0x010fc600078e000b */
[----:B------:R-:W4:Y:S01]  /*1a5d0*/  LDL.LU R11, [R1+0xd8] ;  /* 0x0000d800010b7983 */ /* 0x000f220000300800 */
[----:B------:R-:W-:-:S03]  /*1a5e0*/  MOV R76, R10 ;  /* 0x0000000a004c7202 */ /* 0x000fc60000000f00 */
[----:B------:R-:W4:Y:S01]  /*1a5f0*/  LDL.LU R10, [R1+0x270] ;  /* 0x00027000010a7983 */ /* 0x000f220000300800 */
[----:B------:R-:W-:-:S03]  /*1a600*/  IMAD.MOV.U32 R79, RZ, RZ, R6 ;  /* 0x000000ffff4f7224 */ /* 0x000fc600078e0006 */
[----:B------:R-:W4:Y:S01]  /*1a610*/  LDL.LU R6, [R1+0xdc] ;  /* 0x0000dc0001067983 */ /* 0x000f220000300800 */
[----:B------:R-:W-:-:S03]  /*1a620*/  IMAD.MOV.U32 R78, RZ, RZ, R3 ;  /* 0x000000ffff4e7224 */ /* 0x000fc600078e0003 */
        /* <DEDUP_REMOVED lines=10> */
[----:B0-----:R-:W4:Y:S01]  /*1a6d0*/  LDL.LU R19, [R1+0xe0] ;  /* 0x0000e00001137983 */ /* 0x001f220000300800 */
        /* <DEDUP_REMOVED lines=12> */
[----:B------:R-:W3:Y:S01]  /*1a7a0*/  LDL.LU R0, [R1+0x298] ;  /* 0x0002980001007983 */ /* 0x000ee20000300800 */
[----:B------:R-:W-:Y:S02]  /*1a7b0*/  IMAD.MOV.U32 R96, RZ, RZ, R20 ;  /* 0x000000ffff607224 */ /* 0x000fe400078e0014 */
[----:B------:R-:W-:-:S05]  /*1a7c0*/  IMAD.MOV.U32 R97, RZ, RZ, R21 ;  /* 0x000000ffff617224 */ /* 0x000fca00078e0015 */
[----:B------:R-:W-:Y:S04]  /*1a7d0*/  STL.64 [R1+0x240], R96 ;  /* 0x0002406001007387 */ /* 0x000fe80000100a00 */
[----:B------:R-:W-:Y:S04]  /*1a7e0*/  STL.64 [R1+0x15b8], R96 ;  /* 0x0015b86001007387 */ /* 0x000fe80000100a00 */
[----:B------:R-:W-:Y:S04]  /*1a7f0*/  STL.64 [R1+0x248], R98 ;  /* 0x0002486201007387 */ /* 0x000fe80000100a00 */
[----:B------:R-:W-:Y:S04]  /*1a800*/  STL.64 [R1+0x15c8], R98 ;  /* 0x0015c86201007387 */ /* 0x000fe80000100a00 */
[----:B------:R-:W-:Y:S04]  /*1a810*/  STL.64 [R1+0x250], R8 ;  /* 0x0002500801007387 */ /* 0x000fe80000100a00 */
[----:B------:R0:W-:Y:S04]  /*1a820*/  STL.64 [R1+0x15d0], R8 ;  /* 0x0015d00801007387 */ /* 0x0001e80000100a00 */
[----:B------:R-:W-:Y:S04]  /*1a830*/  STL.64 [R1+0x258], R116 ;  /* 0x0002587401007387 */ /* 0x000fe80000100a00 */
[----:B------:R-:W-:Y:S01]  /*1a840*/  STL.64 [R1+0x15d8], R116 ;  /* 0x0015d87401007387 */ /* 0x000fe20000100a00 */
[----:B------:R-:W-:-:S02]  /*1a850*/  IMAD.MOV.U32 R119, RZ, RZ, R15 ;  /* 0x000000ffff777224 */ /* 0x000fc400078e000f */
[----:B------:R-:W-:Y:S01]  /*1a860*/  IMAD.MOV.U32 R118, RZ, RZ, R14 ;  /* 0x000000ffff767224 */ /* 0x000fe200078e000e */
[----:B------:R-:W3:Y:S04]  /*1a870*/  LDL.LU R15, [R1+0xf0] ;  /* 0x0000f000010f7983 */ /* 0x000ee80000300800 */
[----:B------:R-:W3:Y:S01]  /*1a880*/  LDL.LU R14, [R1+0x2a0] ;  /* 0x0002a000010e7983 */ /* 0x000ee20000300800 */
[----:B------:R-:W-:-:S03]  /*1a890*/  IMAD.MOV.U32 R25, RZ, RZ, R13 ;  /* 0x000000ffff197224 */ /* 0x000fc600078e000d */
[----:B------:R-:W3:Y:S01]  /*1a8a0*/  LDL.LU R13, [R1+0xf4] ;  /* 0x0000f400010d7983 */ /* 0x000ee20000300800 */
[----:B--2---:R-:W-:-:S03]  /*1a8b0*/  IMAD.MOV.U32 R24, RZ, RZ, R12 ;  /* 0x000000ffff187224 */ /* 0x004fc600078e000c */
[----:B------:R-:W2:Y:S01]  /*1a8c0*/  LDL.LU R12, [R1+0x2a8] ;  /* 0x0002a800010c7983 */ /* 0x000ea20000300800 */
[----:B----4-:R-:W-:-:S03]  /*1a8d0*/  IMAD.MOV.U32 R137, RZ, RZ, R11 ;  /* 0x000000ffff897224 */ /* 0x010fc600078e000b */
        /* <DEDUP_REMOVED lines=10> */
[----:B------:R1:W-:Y:S04]  /*1a980*/  STL.64 [R1+0x15e8], R24 ;  /* 0x0015e81801007387 */ /* 0x0003e80000100a00 */
[----:B------:R-:W-:Y:S04]  /*1a990*/  STL.64 [R1+0x270], R136 ;  /* 0x0002708801007387 */ /* 0x000fe80000100a00 */
[----:B------:R-:W-:Y:S04]  /*1a9a0*/  STL.64 [R1+0x15f0], R136 ;  /* 0x0015f08801007387 */ /* 0x000fe80000100a00 */
[----:B------:R-:W-:Y:S04]  /*1a9b0*/  STL.64 [R1+0x278], R138 ;  /* 0x0002788a01007387 */ /* 0x000fe80000100a00 */
[----:B------:R-:W-:Y:S04]  /*1a9c0*/  STL.64 [R1+0x15f8], R138 ;  /* 0x0015f88a01007387 */ /* 0x000fe80000100a00 */
[----:B0-----:R-:W4:Y:S04]  /*1a9d0*/  LDL.LU R9, [R1+0x118] ;  /* 0x0001180001097983 */ /* 0x001f280000300800 */
        /* <DEDUP_REMOVED lines=8> */
[----:B------:R-:W4:Y:S01]  /*1aa60*/  LDL.LU R5, [R1+0x2d0] ;  /* 0x0002d00001057983 */ /* 0x000f220000300800 */
[----:B---3--:R-:W-:-:S03]  /*1aa70*/  IMAD.MOV.U32 R23, RZ, RZ, R2 ;  /* 0x000000ffff177224 */ /* 0x008fc600078e0002 */
[----:B------:R-:W3:Y:S01]  /*1aa80*/  LDL.LU R2, [R1+0x124] ;  /* 0x0001240001027983 */ /* 0x000ee20000300800 */
[----:B------:R-:W-:-:S03]  /*1aa90*/  IMAD.MOV.U32 R22, RZ, RZ, R0 ;  /* 0x000000ffff167224 */ /* 0x000fc600078e0000 */
[----:B------:R-:W3:Y:S01]  /*1aaa0*/  LDL.LU R0, [R1+0x2d8] ;  /* 0x0002d80001007983 */ /* 0x000ee20000300800 */
[----:B------:R-:W-:Y:S01]  /*1aab0*/  MOV R154, R18 ;  /* 0x00000012009a7202 */ /* 0x000fe20000000f00 */
[----:B------:R-:W-:-:S05]  /*1aac0*/  IMAD.MOV.U32 R155, RZ, RZ, R19 ;  /* 0x000000ffff9b7224 */ /* 0x000fca00078e0013 */
[----:B------:R-:W-:Y:S04]  /*1aad0*/  STL.64 [R1+0x280], R154 ;  /* 0x0002809a01007387 */ /* 0x000fe80000100a00 */
[----:B------:R-:W-:Y:S04]  /*1aae0*/  STL.64 [R1+0x1600], R154 ;  /* 0x0016009a01007387 */ /* 0x000fe80000100a00 */
[----:B------:R-:W-:Y:S04]  /*1aaf0*/  STL.64 [R1+0x288], R156 ;  /* 0x0002889c01007387 */ /* 0x000fe80000100a00 */
[----:B------:R-:W-:Y:S04]  /*1ab00*/  STL.64 [R1+0x1608], R156 ;  /* 0x0016089c01007387 */ /* 0x000fe80000100a00 */
[----:B------:R-:W-:Y:S04]  /*1ab10*/  STL.64 [R1+0x290], R20 ;  /* 0x0002901401007387 */ /* 0x000fe80000100a00 */
[----:B------:R-:W-:Y:S04]  /*1ab20*/  STL.64 [R1+0x1610], R20 ;  /* 0x0016101401007387 */ /* 0x000fe80000100a00 */
[----:B------:R-:W-:Y:S04]  /*1ab30*/  STL.64 [R1+0x298], R22 ;  /* 0x0002981601007387 */ /* 0x000fe80000100a00 */
[----:B------:R0:W-:Y:S01]  /*1ab40*/  STL.64 [R1+0x1618], R22 ;  /* 0x0016181601007387 */ /* 0x0001e20000100a00 */
[----:B------:R-:W-:-:S02]  /*1ab50*/  IMAD.MOV.U32 R41, RZ, RZ, R15 ;  /* 0x000000ffff297224 */ /* 0x000fc400078e000f */
[----:B------:R-:W-:Y:S02]  /*1ab60*/  IMAD.MOV.U32 R40, RZ, RZ, R14 ;  /* 0x000000ffff287224 */ /* 0x000fe400078e000e */
[----:B------:R-:W-:Y:S02]  /*1ab70*/  IMAD.MOV.U32 R43, RZ, RZ, R13 ;  /* 0x000000ffff2b7224 */ /* 0x000fe400078e000d */
[----:B--2---:R-:W-:Y:S02]  /*1ab80*/  IMAD.MOV.U32 R42, RZ, RZ, R12 ;  /* 0x000000ffff2a7224 */ /* 0x004fe400078e000c */
[----:B----4-:R-:W-:Y:S02]  /*1ab90*/  IMAD.MOV.U32 R61, RZ, RZ, R11 ;  /* 0x000000ffff3d7224 */ /* 0x010fe400078e000b */
[----:B------:R-:W-:Y:S02]  /*1aba0*/  IMAD.MOV.U32 R63, RZ, RZ, R6 ;  /* 0x000000ffff3f7224 */ /* 0x000fe400078e0006 */
[----:B------:R-:W2:Y:S01]  /*1abb0*/  LDL.LU R6, [R1+0x128] ;  /* 0x0001280001067983 */ /* 0x000ea20000300800 */
[----:B------:R-:W-:-:S03]  /*1abc0*/  IMAD.MOV.U32 R62, RZ, RZ, R3 ;  /* 0x000000ffff3e7224 */ /* 0x000fc600078e0003 */
[----:B------:R-:W4:Y:S04]  /*1abd0*/  LDL.LU R3, [R1+0x2e0] ;  /* 0x0002e00001037983 */ /* 0x000f280000300800 */
[----:B------:R-:W4:Y:S01]  /*1abe0*/  LDL.LU R15, [R1+0x12c] ;  /* 0x00012c00010f7983 */ /* 0x000f220000300800 */
[----:B------:R-:W-:-:S03]  /*1abf0*/  IMAD.MOV.U32 R60, RZ, RZ, R10 ;  /* 0x000000ffff3c7224 */ /* 0x000fc600078e000a */
[----:B------:R-:W4:Y:S04]  /*1ac00*/  LDL.LU R14, [R1+0x2e8] ;  /* 0x0002e800010e7983 */ /* 0x000f280000300800 */
[----:B------:R-:W4:Y:S04]  /*1ac10*/  LDL.LU R13, [R1+0x130] ;  /* 0x00013000010d7983 */ /* 0x000f280000300800 */
[----:B------:R-:W4:Y:S04]  /*1ac20*/  LDL.LU R12, [R1+0x2f0] ;  /* 0x0002f000010c7983 */ /* 0x000f280000300800 */
[----:B------:R-:W4:Y:S04]  /*1ac30*/  LDL.LU R11, [R1+0x134] ;  /* 0x00013400010b7983 */ /* 0x000f280000300800 */
[----:B------:R-:W4:Y:S04]  /*1ac40*/  LDL.LU R10, [R1+0x2f8] ;  /* 0x0002f800010a7983 */ /* 0x000f280000300800 */
[----:B------:R-:W-:Y:S04]  /*1ac50*/  STL.64 [R1+0x2a0], R40 ;  /* 0x0002a02801007387 */ /* 0x000fe80000100a00 */
[----:B------:R-:W-:Y:S04]  /*1ac60*/  STL.64 [R1+0x1620], R40 ;  /* 0x0016202801007387 */ /* 0x000fe80000100a00 */
[----:B------:R-:W-:Y:S04]  /*1ac70*/  STL.64 [R1+0x2a8], R42 ;  /* 0x0002a82a01007387 */ /* 0x000fe80000100a00 */
[----:B------:R-:W-:Y:S01]  /*1ac80*/  STL.64 [R1+0x1628], R42 ;  /* 0x0016282a01007387 */ /* 0x000fe20000100a00 */
[----:B------:R-:W-:-:S03]  /*1ac90*/  IMAD.MOV.U32 R81, RZ, RZ, R9 ;  /* 0x000000ffff517224 */ /* 0x000fc600078e0009 */
[----:B------:R-:W-:Y:S01]  /*1aca0*/  STL.64 [R1+0x2b0], R60 ;  /* 0x0002b03c01007387 */ /* 0x000fe20000100a00 */
[----:B------:R-:W-:-:S03]  /*1acb0*/  IMAD.MOV.U32 R80, RZ, RZ, R8 ;  /* 0x000000ffff507224 */ /* 0x000fc600078e0008 */
[----:B------:R-:W-:Y:S04]  /*1acc0*/  STL.64 [R1+0x1630], R60 ;  /* 0x0016303c01007387 */ /* 0x000fe80000100a00 */
[----:B------:R-:W-:Y:S01]  /*1acd0*/  STL.64 [R1+0x2b8], R62 ;  /* 0x0002b83e01007387 */ /* 0x000fe20000100a00 */
[----:B------:R-:W-:-:S03]  /*1ace0*/  IMAD.MOV.U32 R101, RZ, RZ, R7 ;  /* 0x000000ffff657224 */ /* 0x000fc600078e0007 */
[----:B------:R-:W-:Y:S01]  /*1acf0*/  STL.64 [R1+0x1638], R62 ;  /* 0x0016383e01007387 */ /* 0x000fe20000100a00 */
[----:B------:R-:W-:-:S03]  /*1ad00*/  MOV R100, R5 ;  /* 0x0000000500647202 */ /* 0x000fc60000000f00 */
[----:B------:R-:W4:Y:S04]  /*1ad10*/  LDL.LU R9, [R1+0x138] ;  /* 0x0001380001097983 */ /* 0x000f280000300800 */
[----:B------:R-:W4:Y:S04]  /*1ad20*/  LDL.LU R8, [R1+0x300] ;  /* 0x0003000001087983 */ /* 0x000f280000300800 */
[----:B------:R-:W4:Y:S04]  /*1ad30*/  LDL.LU R7, [R1+0x13c] ;  /* 0x00013c0001077983 */ /* 0x000f280000300800 */
[----:B------:R-:W4:Y:S01]  /*1ad40*/  LDL.LU R5, [R1+0x308] ;  /* 0x0003080001057983 */ /* 0x000f220000300800 */
[----:B---3--:R-:W-:-:S02]  /*1ad50*/  IMAD.MOV.U32 R103, RZ, RZ, R2 ;  /* 0x000000ffff677224 */ /* 0x008fc400078e0002 */
[----:B------:R-:W-:Y:S01]  /*1ad60*/  IMAD.MOV.U32 R102, RZ, RZ, R0 ;  /* 0x000000ffff667224 */ /* 0x000fe200078e0000 */
[----:B------:R-:W3:Y:S04]  /*1ad70*/  LDL.LU R2, [R1+0x140] ;  /* 0x0001400001027983 */ /* 0x000ee80000300800 */
[----:B------:R-:W3:Y:S01]  /*1ad80*/  LDL.LU R0, [R1+0x310] ;  /* 0x0003100001007983 */ /* 0x000ee20000300800 */
[----:B------:R-:W-:Y:S02]  /*1ad90*/  IMAD.MOV.U32 R82, RZ, RZ, R16 ;  /* 0x000000ffff527224 */ /* 0x000fe400078e0010 */
[----:B------:R-:W-:Y:S01]  /*1ada0*/  IMAD.MOV.U32 R83, RZ, RZ, R17 ;  /* 0x000000ffff537224 */ /* 0x000fe200078e0011 */
[----:B------:R-:W-:Y:S04]  /*1adb0*/  STL.64 [R1+0x2c0], R80 ;  /* 0x0002c05001007387 */ /* 0x000fe80000100a00 */
[----:B------:R-:W-:Y:S04]  /*1adc0*/  STL.64 [R1+0x1648], R80 ;  /* 0x0016485001007387 */ /* 0x000fe80000100a00 */
[----:B------:R-:W-:Y:S04]  /*1add0*/  STL.64 [R1+0x2c8], R82 ;  /* 0x0002c85201007387 */ /* 0x000fe80000100a00 */
[----:B------:R-:W-:Y:S04]  /*1ade0*/  STL [R1+0x1650], R83 ;  /* 0x0016505301007387 */ /* 0x000fe80000100800 */
[----:B------:R-:W-:Y:S04]  /*1adf0*/  STL [R1+0x16a0], R82 ;  /* 0x0016a05201007387 */ /* 0x000fe80000100800 */
[----:B------:R-:W-:Y:S04]  /*1ae00*/  STL.64 [R1+0x2d0], R100 ;  /* 0x0002d06401007387 */ /* 0x000fe80000100a00 */
[----:B------:R-:W-:Y:S04]  /*1ae10*/  STL.64 [R1+0x1658], R100 ;  /* 0x0016586401007387 */ /* 0x000fe80000100a00 */
[----:B------:R-:W-:Y:S04]  /*1ae20*/  STL.64 [R1+0x2d8], R102 ;  /* 0x0002d86601007387 */ /* 0x000fe80000100a00 */
[----:B------:R-:W-:Y:S01]  /*1ae30*/  STL.64 [R1+0x1660], R102 ;  /* 0x0016606601007387 */ /* 0x000fe20000100a00 */
[----:B--2---:R-:W-:-:S03]  /*1ae40*/  IMAD.MOV.U32 R121, RZ, RZ, R6 ;  /* 0x000000ffff797224 */ /* 0x004fc600078e0006 */
[----:B------:R-:W2:Y:S01]  /*1ae50*/  LDL.LU R6, [R1+0x144] ;  /* 0x0001440001067983 */ /* 0x000ea20000300800 */
[----:B----4-:R-:W-:-:S03]  /*1ae60*/  IMAD.MOV.U32 R120, RZ, RZ, R3 ;  /* 0x000000ffff787224 */ /* 0x010fc600078e0003 */
[----:B------:R-:W4:Y:S01]  /*1ae70*/  LDL.LU R3, [R1+0x318] ;  /* 0x0003180001037983 */ /* 0x000f220000300800 */
[----:B------:R-:W-:Y:S02]  /*1ae80*/  IMAD.MOV.U32 R123, RZ, RZ, R15 ;  /* 0x000000ffff7b7224 */ /* 0x000fe400078e000f */
[----:B------:R-:W-:Y:S01]  /*1ae90*/  IMAD.MOV.U32 R122, RZ, RZ, R14 ;  /* 0x000000ffff7a7224 */ /* 0x000fe200078e000e */
[----:B------:R-:W-:Y:S01]  /*1aea0*/  STL.64 [R1+0x2e0], R120 ;  /* 0x0002e07801007387 */ /* 0x000fe20000100a00 */
        /* <DEDUP_REMOVED lines=11> */
[----:B------:R-:W4:Y:S04]  /*1af60*/  LDL.LU R13, [R1+0x150] ;  /* 0x00015000010d7983 */ /* 0x000f280000300800 */
[----:B------:R-:W4:Y:S04]  /*1af70*/  LDL.LU R12, [R1+0x320] ;  /* 0x00032000010c7983 */ /* 0x000f280000300800 */
[----:B------:R-:W4:Y:S04]  /*1af80*/  LDL.LU R15, [R1+0x154] ;  /* 0x00015400010f7983 */ /* 0x000f280000300800 */
[----:B------:R-:W4:Y:S04]  /*1af90*/  LDL.LU R14, [R1+0x328] ;  /* 0x00032800010e7983 */ /* 0x000f280000300800 */
[----:B-1----:R-:W4:Y:S04]  /*1afa0*/  LDL.LU R25, [R1+0x198] ;  /* 0x0001980001197983 */ /* 0x002f280000300800 */
[----:B------:R-:W4:Y:S04]  /*1afb0*/  LDL.LU R24, [R1+0x330] ;  /* 0x0003300001187983 */ /* 0x000f280000300800 */
[----:B0-----:R-:W4:Y:S04]  /*1afc0*/  LDL.LU R23, [R1+0x19c] ;  /* 0x00019c0001177983 */ /* 0x001f280000300800 */
[----:B------:R-:W4:Y:S04]  /*1afd0*/  LDL.LU R22, [R1+0x338] ;  /* 0x0003380001167983 */ /* 0x000f280000300800 */
[----:B------:R-:W4:Y:S01]  /*1afe0*/  LDL.LU R21, [R1+0x1a0] ;  /* 0x0001a00001157983 */ /* 0x000f220000300800 */
[----:B------:R-:W-:-:S03]  /*1aff0*/  IMAD.MOV.U32 R145, RZ, RZ, R7 ;  /* 0x000000ffff917224 */ /* 0x000fc600078e0007 */
[----:B------:R-:W4:Y:S01]  /*1b000*/  LDL.LU R18, [R1+0x340] ;  /* 0x0003400001127983 */ /* 0x000f220000300800 */
[----:B------:R-:W-:-:S03]  /*1b010*/  IMAD.MOV.U32 R144, RZ, RZ, R5 ;  /* 0x000000ffff907224 */ /* 0x000fc600078e0005 */
        /* <DEDUP_REMOVED lines=8> */
[----:B------:R-:W-:-:S03]  /*1b0a0*/  IMAD.MOV.U32 R142, RZ, RZ, R8 ;  /* 0x000000ffff8e7224 */ /* 0x000fc600078e0008 */
[----:B------:R-:W3:Y:S01]  /*1b0b0*/  LDL.LU R20, [R1+0x360] ;  /* 0x0003600001147983 */ /* 0x000ee20000300800 */
[----:B------:R-:W-:-:S03]  /*1b0c0*/  IMAD.MOV.U32 R143, RZ, RZ, R9 ;  /* 0x000000ffff8f7224 */ /* 0x000fc600078e0009 */
[----:B------:R-:W3:Y:S04]  /*1b0d0*/  LDL.LU R19, [R1+0x594] ;  /* 0x0005940001137983 */ /* 0x000ee80000300800 */
[----:B------:R-:W3:Y:S04]  /*1b0e0*/  LDL.LU R11, [R1+0x368] ;  /* 0x00036800010b7983 */ /* 0x000ee80000300800 */
[----:B------:R-:W3:Y:S04]  /*1b0f0*/  LDL.LU R10, [R1+0x598] ;  /* 0x00059800010a7983 */ /* 0x000ee80000300800 */
[----:B------:R-:W3:Y:S04]  /*1b100*/  LDL.LU R9, [R1+0x370] ;  /* 0x0003700001097983 */ /* 0x000ee80000300800 */
[----:B------:R-:W3:Y:S01]  /*1b110*/  LDL.LU R8, [R1+0x5bc] ;  /* 0x0005bc0001087983 */ /* 0x000ee20000300800 */
[----:B--2---:R-:W-:-:S03]  /*1b120*/  IMAD.MOV.U32 R31, RZ, RZ, R6 ;  /* 0x000000ffff1f7224 */ /* 0x004fc600078e0006 */
[----:B------:R-:W2:Y:S01]  /*1b130*/  LDL.LU R6, [R1+0x378] ;  /* 0x0003780001067983 */ /* 0x000ea20000300800 */
[----:B----4-:R-:W-:-:S03]  /*1b140*/  IMAD.MOV.U32 R30, RZ, RZ, R3 ;  /* 0x000000ffff1e7224 */ /* 0x010fc600078e0003 */
        /* <DEDUP_REMOVED lines=12> */
[----:B------:R-:W-:Y:S01]  /*1b210*/  IMAD.MOV.U32 R45, RZ, RZ, R25 ;  /* 0x000000ffff2d7224 */ /* 0x000fe200078e0019 */
[----:B------:R-:W-:-:S02]  /*1b220*/  MOV R44, R24 ;  /* 0x00000018002c7202 */ /* 0x000fc40000000f00 */
[----:B------:R0:W-:Y:S01]  /*1b230*/  STL [R1+0x16b8], R15 ;  /* 0x0016b80f01007387 */ /* 0x0001e20000100800 */
[----:B------:R-:W-:Y:S02]  /*1b240*/  IMAD.MOV.U32 R47, RZ, RZ, R23 ;  /* 0x000000ffff2f7224 */ /* 0x000fe400078e0017 */
[----:B------:R-:W-:Y:S01]  /*1b250*/  IMAD.MOV.U32 R46, RZ, RZ, R22 ;  /* 0x000000ffff2e7224 */ /* 0x000fe200078e0016 */
[----:B------:R-:W-:Y:S04]  /*1b260*/  STL.64 [R1+0x330], R44 ;  /* 0x0003302c01007387 */ /* 0x000fe80000100a00 */
[----:B------:R-:W-:Y:S01]  /*1b270*/  STL.64 [R1+0x338], R46 ;  /* 0x0003382e01007387 */ /* 0x000fe20000100a00 */
[----:B------:R-:W-:-:S03]  /*1b280*/  IMAD.MOV.U32 R64, RZ, RZ, R18 ;  /* 0x000000ffff407224 */ /* 0x000fc600078e0012 */
[----:B------:R-:W4:Y:S01]  /*1b290*/  LDL.LU R18, [R1+0x380] ;  /* 0x0003800001127983 */ /* 0x000f220000300800 */
[----:B------:R-:W-:-:S03]  /*1b2a0*/  IMAD.MOV.U32 R67, RZ, RZ, R17 ;  /* 0x000000ffff437224 */ /* 0x000fc600078e0011 */
[----:B------:R-:W4:Y:S01]  /*1b2b0*/  LDL.LU R17, [R1+0x5c4] ;  /* 0x0005c40001117983 */ /* 0x000f220000300800 */
[----:B------:R-:W-:-:S03]  /*1b2c0*/  IMAD.MOV.U32 R66, RZ, RZ, R16 ;  /* 0x000000ffff427224 */ /* 0x000fc600078e0010 */
[----:B------:R-:W4:Y:S01]  /*1b2d0*/  LDL.LU R16, [R1+0x388] ;  /* 0x0003880001107983 */ /* 0x000f220000300800 */
[----:B------:R-:W-:-:S03]  /*1b2e0*/  IMAD.MOV.U32 R85, RZ, RZ, R7 ;  /* 0x000000ffff557224 */ /* 0x000fc600078e0007 */
[----:B0-----:R-:W4:Y:S01]  /*1b2f0*/  LDL.LU R15, [R1+0x5c8] ;  /* 0x0005c800010f7983 */ /* 0x001f220000300800 */
[----:B------:R-:W-:-:S03]  /*1b300*/  IMAD.MOV.U32 R84, RZ, RZ, R5 ;  /* 0x000000ffff547224 */ /* 0x000fc600078e0005 */
[----:B------:R-:W4:Y:S04]  /*1b310*/  LDL.LU R7, [R1+0x390] ;  /* 0x0003900001077983 */ /* 0x000f280000300800 */
[----:B------:R-:W4:Y:S01]  /*1b320*/  LDL.LU R5, [R1+0x5ec] ;  /* 0x0005ec0001057983 */ /* 0x000f220000300800 */
[----:B---3--:R-:W-:Y:S02]  /*1b330*/  IMAD.MOV.U32 R87, RZ, RZ, R2 ;  /* 0x000000ffff577224 */ /* 0x008fe400078e0002 */
[----:B------:R-:W-:Y:S01]  /*1b340*/  IMAD.MOV.U32 R86, RZ, RZ, R0 ;  /* 0x000000ffff567224 */ /* 0x000fe200078e0000 */
[----:B------:R-:W3:Y:S04]  /*1b350*/  LDL.LU R2, [R1+0x398] ;  /* 0x0003980001027983 */ /* 0x000ee80000300800 */
[----:B------:R-:W3:Y:S01]  /*1b360*/  LDL.LU R0, [R1+0x5f0] ;  /* 0x0005f00001007983 */ /* 0x000ee20000300800 */
[----:B------:R-:W-:-:S05]  /*1b370*/  IMAD.MOV.U32 R65, RZ, RZ, R21 ;  /* 0x000000ffff417224 */ /* 0x000fca00078e0015 */
[----:B------:R-:W-:Y:S04]  /*1b380*/  STL.64 [R1+0x340], R64 ;  /* 0x0003404001007387 */ /* 0x000fe80000100a00 */
[----:B------:R-:W-:Y:S01]  /*1b390*/  STL.64 [R1+0x348], R66 ;  /* 0x0003484201007387 */ /* 0x000fe20000100a00 */
[----:B------:R-:W-:-:S03]  /*1b3a0*/  IMAD.MOV.U32 R107, RZ, RZ, R11 ;  /* 0x000000ffff6b7224 */ /* 0x000fc600078e000b */
[----:B------:R-:W-:Y:S01]  /*1b3b0*/  STL.64 [R1+0x350], R84 ;  /* 0x0003505401007387 */ /* 0x000fe20000100a00 */
[----:B------:R-:W-:-:S03]  /*1b3c0*/  IMAD.MOV.U32 R106, RZ, RZ, R10 ;  /* 0x000000ffff6a7224 */ /* 0x000fc600078e000a */
[----:B------:R-:W-:Y:S04]  /*1b3d0*/  STL.64 [R1+0x358], R86 ;  /* 0x0003585601007387 */ /* 0x000fe80000100a00 */
[----:B------:R-:W3:Y:S04]  /*1b3e0*/  LDL.LU R26, [R1+0x3a0] ;  /* 0x0003a000011a7983 */ /* 0x000ee80000300800 */
[----:B------:R-:W3:Y:S04]  /*1b3f0*/  LDL.LU R25, [R1+0x5f4] ;  /* 0x0005f40001197983 */ /* 0x000ee80000300800 */
[----:B------:R-:W3:Y:S04]  /*1b400*/  LDL.LU R11, [R1+0x3a8] ;  /* 0x0003a800010b7983 */ /* 0x000ee80000300800 */
[----:B------:R-:W3:Y:S01]  /*1b410*/  LDL.LU R10, [R1+0x5f8] ;  /* 0x0005f800010a7983 */ /* 0x000ee20000300800 */
[----:B------:R-:W-:-:S03]  /*1b420*/  IMAD.MOV.U32 R105, RZ, RZ, R20 ;  /* 0x000000ffff697224 */ /* 0x000fc600078e0014 */
[----:B------:R-:W3:Y:S01]  /*1b430*/  LDL.LU R24, [R1+0x3b0] ;  /* 0x0003b00001187983 */ /* 0x000ee20000300800 */
[----:B------:R-:W-:-:S03]  /*1b440*/  IMAD.MOV.U32 R104, RZ, RZ, R19 ;  /* 0x000000ffff687224 */ /* 0x000fc600078e0013 */
        /* <DEDUP_REMOVED lines=18> */
[----:B------:R-:W-:Y:S01]  /*1b570*/  STL.64 [R1+0x378], R48 ;  /* 0x0003783001007387 */ /* 0x000fe20000100a00 */
[----:B------:R-:W-:-:S03]  /*1b580*/  IMAD.MOV.U32 R71, RZ, RZ, R18 ;  /* 0x000000ffff477224 */ /* 0x000fc600078e0012 */
[----:B------:R-:W4:Y:S01]  /*1b590*/  LDL.LU R18, [R1+0x3e0] ;  /* 0x0003e00001127983 */ /* 0x000f220000300800 */
[----:B------:R-:W-:-:S03]  /*1b5a0*/  MOV R70, R17 ;  /* 0x0000001100467202 */ /* 0x000fc60000000f00 */
        /* <DEDUP_REMOVED lines=16> */
[----:B------:R-:W-:Y:S01]  /*1b6b0*/  STL.64 [R1+0x398], R50 ;  /* 0x0003983201007387 */ /* 0x000fe20000100a00 */
[----:B------:R-:W-:-:S02]  /*1b6c0*/  IMAD.MOV.U32 R91, RZ, RZ, R26 ;  /* 0x000000ffff5b7224 */ /* 0x000fc400078e001a */
[----:B------:R-:W-:-:S05]  /*1b6d0*/  IMAD.MOV.U32 R90, RZ, RZ, R25 ;  /* 0x000000ffff5a7224 */ /* 0x000fca00078e0019 */
[----:B------:R-:W-:Y:S01]  /*1b6e0*/  STL.64 [R1+0x3a0], R90 ;  /* 0x0003a05a01007387 */ /* 0x000fe20000100a00 */
[----:B------:R-:W-:Y:S02]  /*1b6f0*/  IMAD.MOV.U32 R109, RZ, RZ, R24 ;  /* 0x000000ffff6d7224 */ /* 0x000fe400078e0018 */
[----:B------:R-:W-:Y:S01]  /*1b700*/  IMAD.MOV.U32 R108, RZ, RZ, R23 ;  /* 0x000000ffff6c7224 */ /* 0x000fe200078e0017 */
[----:B------:R-:W-:Y:S01]  /*1b710*/  STL.64 [R1+0x3a8], R10 ;  /* 0x0003a80a01007387 */ /* 0x000fe20000100a00 */
[----:B------:R-:W-:Y:S02]  /*1b720*/  IMAD.MOV.U32 R69, RZ, RZ, R22 ;  /* 0x000000ffff457224 */ /* 0x000fe400078e0016 */
[----:B------:R-:W-:Y:S01]  /*1b730*/  IMAD.MOV.U32 R68, RZ, RZ, R21 ;  /* 0x000000ffff447224 */ /* 0x000fe200078e0015 */
[----:B------:R-:W-:Y:S04]  /*1b740*/  STL.64 [R1+0x3b0], R108 ;  /* 0x0003b06c01007387 */ /* 0x000fe80000100a00 */
[----:B------:R-:W-:Y:S01]  /*1b750*/  STL.64 [R1+0x3b8], R68 ;  /* 0x0003b84401007387 */ /* 0x000fe20000100a00 */
        /* <DEDUP_REMOVED lines=12> */
[----:B--2---:R-:W-:-:S03]  /*1b820*/  IMAD.MOV.U32 R131, RZ, RZ, R6 ;  /* 0x000000ffff837224 */ /* 0x004fc600078e0006 */
[----:B------:R-:W2:Y:S01]  /*1b830*/  LDL.LU R6, [R1+0x418] ;  /* 0x0004180001067983 */ /* 0x000ea20000300800 */
[----:B----4-:R-:W-:-:S03]  /*1b840*/  MOV R130, R3 ;  /* 0x0000000300827202 */ /* 0x010fc60000000f00 */
[----:B------:R-:W4:Y:S04]  /*1b850*/  LDL.LU R3, [R1+0xad4] ;  /* 0x000ad40001037983 */ /* 0x000f280000300800 */
[----:B------:R-:W-:Y:S04]  /*1b860*/  STL.64 [R1+0x3c0], R110 ;  /* 0x0003c06e01007387 */ /* 0x000fe80000100a00 */
[----:B------:R-:W-:Y:S04]  /*1b870*/  STL.64 [R1+0x3c8], R164 ;  /* 0x0003c8a401007387 */ /* 0x000fe80000100a00 */
[----:B------:R-:W-:Y:S04]  /*1b880*/  STL.64 [R1+0x3d0], R128 ;  /* 0x0003d08001007387 */ /* 0x000fe80000100a00 */
[----:B------:R-:W-:Y:S01]  /*1b890*/  STL.64 [R1+0x3d8], R130 ;  /* 0x0003d88201007387 */ /* 0x000fe20000100a00 */
[----:B------:R-:W-:-:S02]  /*1b8a0*/  IMAD.MOV.U32 R147, RZ, RZ, R18 ;  /* 0x000000ffff937224 */ /* 0x000fc400078e0012 */
[----:B------:R-:W-:Y:S02]  /*1b8b0*/  IMAD.MOV.U32 R146, RZ, RZ, R17 ;  /* 0x000000ffff927224 */ /* 0x000fe400078e0011 */
[----:B------:R-:W-:Y:S02]  /*1b8c0*/  IMAD.MOV.U32 R35, RZ, RZ, R7 ;  /* 0x000000ffff237224 */ /* 0x000fe400078e0007 */
[----:B------:R-:W4:Y:S01]  /*1b8d0*/  LDL.LU R7, [R1+0x420] ;  /* 0x0004200001077983 */ /* 0x000f220000300800 */
[----:B------:R-:W-:-:S03]  /*1b8e0*/  IMAD.MOV.U32 R34, RZ, RZ, R5 ;  /* 0x000000ffff227224 */ /* 0x000fc600078e0005 */
[----:B------:R-:W4:Y:S04]  /*1b8f0*/  LDL.LU R5, [R1+0xad8] ;  /* 0x000ad80001057983 */ /* 0x000f280000300800 */
[----:B------:R-:W4:Y:S04]  /*1b900*/  LDL.LU R26, [R1+0x428] ;  /* 0x00042800011a7983 */ /* 0x000f280000300800 */
[----:B------:R-:W4:Y:S04]  /*1b910*/  LDL.LU R25, [R1+0xadc] ;  /* 0x000adc0001197983 */ /* 0x000f280000300800 */
[----:B------:R-:W4:Y:S04]  /*1b920*/  LDL.LU R24, [R1+0x430] ;  /* 0x0004300001187983 */ /* 0x000f280000300800 */
[----:B------:R-:W4:Y:S04]  /*1b930*/  LDL.LU R23, [R1+0xae0] ;  /* 0x000ae00001177983 */ /* 0x000f280000300800 */
[----:B------:R-:W4:Y:S04]  /*1b940*/  LDL.LU R22, [R1+0x438] ;  /* 0x0004380001167983 */ /* 0x000f280000300800 */
        /* <DEDUP_REMOVED lines=9> */
[----:B------:R-:W3:Y:S04]  /*1b9e0*/  LDL.LU R16, [R1+0x450] ;  /* 0x0004500001107983 */ /* 0x000ee80000300800 */
[----:B------:R-:W3:Y:S04]  /*1b9f0*/  LDL.LU R15, [R1+0xaf0] ;  /* 0x000af000010f7983 */ /* 0x000ee80000300800 */
[----:B------:R-:W3:Y:S04]  /*1ba00*/  LDL.LU R2, [R1+0x458] ;  /* 0x0004580001027983 */ /* 0x000ee80000300800 */
[----:B------:R-:W3:Y:S04]  /*1ba10*/  LDL.LU R0, [R1+0xaf4] ;  /* 0x000af40001007983 */ /* 0x000ee80000300800 */
[----:B------:R-:W-:Y:S04]  /*1ba20*/  STL.64 [R1+0x3e0], R146 ;  /* 0x0003e09201007387 */ /* 0x000fe80000100a00 */
[----:B------:R-:W-:Y:S01]  /*1ba30*/  STL.64 [R1+0x3e8], R148 ;  /* 0x0003e89401007387 */ /* 0x000fe20000100a00 */
[----:B------:R-:W-:-:S03]  /*1ba40*/  IMAD.MOV.U32 R55, RZ, RZ, R28 ;  /* 0x000000ffff377224 */ /* 0x000fc600078e001c */
[----:B------:R-:W-:Y:S01]  /*1ba50*/  STL.64 [R1+0x3f0], R34 ;  /* 0x0003f02201007387 */ /* 0x000fe20000100a00 */
[----:B------:R-:W-:Y:S02]  /*1ba60*/  IMAD.MOV.U32 R54, RZ, RZ, R27 ;  /* 0x000000ffff367224 */ /* 0x000fe400078e001b */
[----:B------:R-:W-:Y:S01]  /*1ba70*/  IMAD.MOV.U32 R73, RZ, RZ, R13 ;  /* 0x000000ffff497224 */ /* 0x000fe200078e000d */
[----:B------:R-:W-:Y:S01]  /*1ba80*/  STL.64 [R1+0x3f8], R52 ;  /* 0x0003f83401007387 */ /* 0x000fe20000100a00 */
        /* <DEDUP_REMOVED lines=17> */
[----:B------:R-:W-:-:S03]  /*1bba0*/  IMAD.MOV.U32 R112, RZ, RZ, R5 ;  /* 0x000000ffff707224 */ /* 0x000fc600078e0005 */
[----:B------:R-:W4:Y:S01]  /*1bbb0*/  LDL.LU R5, [R1+0xb04] ;  /* 0x000b040001057983 */ /* 0x000f220000300800 */
[----:B------:R-:W-:Y:S01]  /*1bbc0*/  IMAD.MOV.U32 R115, RZ, RZ, R26 ;  /* 0x000000ffff737224 */ /* 0x000fe200078e001a */
[----:B------:R-:W-:Y:S02]  /*1bbd0*/  MOV R114, R25 ;  /* 0x0000001900727202 */ /* 0x000fe40000000f00 */
[----:B------:R-:W-:Y:S01]  /*1bbe0*/  STL.64 [R1+0x420], R112 ;  /* 0x0004207001007387 */ /* 0x000fe20000100a00 */
[----:B------:R-:W-:Y:S02]  /*1bbf0*/  IMAD.MOV.U32 R133, RZ, RZ, R24 ;  /* 0x000000ffff857224 */ /* 0x000fe400078e0018 */
[----:B------:R-:W-:Y:S01]  /*1bc00*/  IMAD.MOV.U32 R132, RZ, RZ, R23 ;  /* 0x000000ffff847224 */ /* 0x000fe200078e0017 */
[----:B------:R-:W-:Y:S01]  /*1bc10*/  STL.64 [R1+0x428], R114 ;  /* 0x0004287201007387 */ /* 0x000fe20000100a00 */
[----:B------:R-:W-:Y:S02]  /*1bc20*/  IMAD.MOV.U32 R135, RZ, RZ, R22 ;  /* 0x000000ffff877224 */ /* 0x000fe400078e0016 */
[----:B------:R-:W-:Y:S01]  /*1bc30*/  IMAD.MOV.U32 R134, RZ, RZ, R21 ;  /* 0x000000ffff867224 */ /* 0x000fe200078e0015 */
[----:B------:R-:W-:Y:S04]  /*1bc40*/  STL.64 [R1+0x430], R132 ;  /* 0x0004308401007387 */ /* 0x000fe80000100a00 */
[----:B------:R-:W-:Y:S04]  /*1bc50*/  STL.64 [R1+0x438], R134 ;  /* 0x0004388601007387 */ /* 0x000fe80000100a00 */
[----:B------:R-:W4:Y:S04]  /*1bc60*/  LDL.LU R28, [R1+0x480] ;  /* 0x00048000011c7983 */ /* 0x000f280000300800 */
[----:B------:R-:W4:Y:S01]  /*1bc70*/  LDL.LU R23, [R1+0xb08] ;  /* 0x000b080001177983 */ /* 0x000f220000300800 */
[----:B------:R-:W-:-:S03]  /*1bc80*/  IMAD.MOV.U32 R163, RZ, RZ, R20 ;  /* 0x000000ffffa37224 */ /* 0x000fc600078e0014 */
[----:B------:R-:W4:Y:S01]  /*1bc90*/  LDL.LU R22, [R1+0x488] ;  /* 0x0004880001167983 */ /* 0x000f220000300800 */
[----:B---3--:R-:W-:Y:S02]  /*1bca0*/  IMAD.MOV.U32 R152, RZ, RZ, R15 ;  /* 0x000000ffff987224 */ /* 0x008fe400078e000f */
[----:B------:R-:W-:Y:S02]  /*1bcb0*/  IMAD.MOV.U32 R26, RZ, RZ, R0 ;  /* 0x000000ffff1a7224 */ /* 0x000fe400078e0000 */
[----:B------:R-:W3:Y:S01]  /*1bcc0*/  LDL.LU R0, [R1+0xb0c] ;  /* 0x000b0c0001007983 */ /* 0x000ee20000300800 */
[----:B------:R-:W-:-:S03]  /*1bcd0*/  IMAD.MOV.U32 R27, RZ, RZ, R2 ;  /* 0x000000ffff1b7224 */ /* 0x000fc600078e0002 */
[----:B------:R-:W3:Y:S04]  /*1bce0*/  LDL.LU R21, [R1+0x490] ;  /* 0x0004900001157983 */ /* 0x000ee80000300800 */
[----:B------:R-:W3:Y:S04]  /*1bcf0*/  LDL.LU R20, [R1+0xb10] ;  /* 0x000b100001147983 */ /* 0x000ee80000300800 */
[----:B------:R-:W3:Y:S04]  /*1bd00*/  LDL.LU R15, [R1+0x498] ;  /* 0x00049800010f7983 */ /* 0x000ee80000300800 */
[----:B------:R-:W3:Y:S01]  /*1bd10*/  LDL.LU R2, [R1+0xb14] ;  /* 0x000b140001027983 */ /* 0x000ee20000300800 */
[----:B------:R-:W-:-:S02]  /*1bd20*/  IMAD.MOV.U32 R162, RZ, RZ, R19 ;  /* 0x000000ffffa27224 */ /* 0x000fc400078e0013 */
[----:B------:R-:W-:Y:S02]  /*1bd30*/  IMAD.MOV.U32 R150, RZ, RZ, R17 ;  /* 0x000000ffff967224 */ /* 0x000fe400078e0011 */
[----:B------:R-:W-:Y:S02]  /*1bd40*/  IMAD.MOV.U32 R151, RZ, RZ, R18 ;  /* 0x000000ffff977224 */ /* 0x000fe400078e0012 */
[----:B------:R-:W-:Y:S01]  /*1bd50*/  IMAD.MOV.U32 R153, RZ, RZ, R16 ;  /* 0x000000ffff997224 */ /* 0x000fe200078e0010 */
[----:B------:R-:W-:Y:S01]  /*1bd60*/  STL.64 [R1+0x440], R162 ;  /* 0x000440a201007387 */ /* 0x000fe20000100a00 */
[----:B------:R-:W-:-:S03]  /*1bd70*/  IMAD.MOV.U32 R19, RZ, RZ, R9 ;  /* 0x000000ffff137224 */ /* 0x000fc600078e0009 */
[----:B------:R-:W-:Y:S01]  /*1bd80*/  STL.64 [R1+0x448], R150 ;  /* 0x0004489601007387 */ /* 0x000fe20000100a00 */
[----:B------:R-:W-:-:S03]  /*1bd90*/  IMAD.MOV.U32 R18, RZ, RZ, R8 ;  /* 0x000000ffff127224 */ /* 0x000fc600078e0008 */
[----:B------:R-:W-:Y:S04]  /*1bda0*/  STL.64 [R1+0x450], R152 ;  /* 0x0004509801007387 */ /* 0x000fe80000100a00 */
[----:B------:R-:W-:Y:S04]  /*1bdb0*/  STL.64 [R1+0x458], R26 ;  /* 0x0004581a01007387 */ /* 0x000fe80000100a00 */
[----:B------:R-:W3:Y:S01]  /*1bdc0*/  LDL.LU R9, [R1+0x4a0] ;  /* 0x0004a00001097983 */ /* 0x000ee20000300800 */
[----:B------:R-:W-:-:S03]  /*1bdd0*/  IMAD.MOV.U32 R16, RZ, RZ, R12 ;  /* 0x000000ffff107224 */ /* 0x000fc600078e000c */
[----:B------:R-:W3:Y:S01]  /*1bde0*/  LDL.LU R8, [R1+0xb18] ;  /* 0x000b180001087983 */ /* 0x000ee20000300800 */
[----:B------:R-:W-:Y:S02]  /*1bdf0*/  IMAD.MOV.U32 R17, RZ, RZ, R13 ;  /* 0x000000ffff117224 */ /* 0x000fe400078e000d */
[----:B--2---:R-:W-:Y:S02]  /*1be00*/  IMAD.MOV.U32 R37, RZ, RZ, R6 ;  /* 0x000000ffff257224 */ /* 0x004fe400078e0006 */
[----:B------:R-:W2:Y:S01]  /*1be10*/  LDL.LU R6, [R1+0x4a8] ;  /* 0x0004a80001067983 */ /* 0x000ea20000300800 */
[----:B----4-:R-:W-:-:S03]  /*1be20*/  IMAD.MOV.U32 R36, RZ, RZ, R3 ;  /* 0x000000ffff247224 */ /* 0x010fc600078e0003 */
[----:B------:R-:W4:Y:S04]  /*1be30*/  LDL.LU R3, [R1+0xb1c] ;  /* 0x000b1c0001037983 */ /* 0x000f280000300800 */
[----:B------:R-:W4:Y:S04]  /*1be40*/  LDL.LU R25, [R1+0x4b0] ;  /* 0x0004b00001197983 */ /* 0x000f280000300800 */
[----:B------:R-:W4:Y:S04]  /*1be50*/  LDL.LU R12, [R1+0xb20] ;  /* 0x000b2000010c7983 */ /* 0x000f280000300800 */
[----:B------:R-:W4:Y:S04]  /*1be60*/  LDL.LU R24, [R1+0x4b8] ;  /* 0x0004b80001187983 */ /* 0x000f280000300800 */
[----:B------:R-:W4:Y:S01]  /*1be70*/  LDL.LU R13, [R1+0xb24] ;  /* 0x000b2400010d7983 */ /* 0x000f220000300800 */
[----:B------:R-:W-:-:S03]  /*1be80*/  IMAD.MOV.U32 R39, RZ, RZ, R7 ;  /* 0x000000ffff277224 */ /* 0x000fc600078e0007 */
[----:B------:R-:W4:Y:S01]  /*1be90*/  LDL.LU R7, [R1+0x4c0] ;  /* 0x0004c00001077983 */ /* 0x000f220000300800 */
[----:B------:R-:W-:-:S03]  /*1bea0*/  MOV R38, R5 ;  /* 0x0000000500267202 */ /* 0x000fc60000000f00 */
[----:B------:R-:W4:Y:S04]  /*1beb0*/  LDL.LU R5, [R1+0xb28] ;  /* 0x000b280001057983 */ /* 0x000f280000300800 */
[----:B------:R-:W-:Y:S04]  /*1bec0*/  STL.64 [R1+0x460], R16 ;  /* 0x0004601001007387 */ /* 0x000fe80000100a00 */
[----:B------:R-:W-:Y:S04]  /*1bed0*/  STL.64 [R1+0x468], R18 ;  /* 0x0004681201007387 */ /* 0x000fe80000100a00 */
[----:B------:R-:W-:Y:S04]  /*1bee0*/  STL.64 [R1+0x470], R36 ;  /* 0x0004702401007387 */ /* 0x000fe80000100a00 */
[----:B------:R-:W-:Y:S04]  /*1bef0*/  STL.64 [R1+0x478], R38 ;  /* 0x0004782601007387 */ /* 0x000fe80000100a00 */
        /* <DEDUP_REMOVED lines=12> */
[----:B------:R-:W-:-:S03]  /*1bfc0*/  IMAD.MOV.U32 R96, RZ, RZ, R2 ;  /* 0x000000ffff607224 */ /* 0x000fc600078e0002 */
[----:B------:R-:W3:Y:S01]  /*1bfd0*/  LDL.LU R2, [R1+0xb38] ;  /* 0x000b380001027983 */ /* 0x000ee20000300800 */
[----:B------:R-:W-:Y:S02]  /*1bfe0*/  IMAD.MOV.U32 R76, RZ, RZ, R20 ;  /* 0x000000ffff4c7224 */ /* 0x000fe400078e0014 */
[----:B------:R-:W-:Y:S02]  /*1bff0*/  IMAD.MOV.U32 R97, RZ, RZ, R15 ;  /* 0x000000ffff617224 */ /* 0x000fe400078e000f */
[----:B------:R-:W3:Y:S04]  /*1c000*/  LDL.LU R15, [R1+0xb3c] ;  /* 0x000b3c00010f7983 */ /* 0x000ee80000300800 */
[----:B------:R-:W-:Y:S04]  /*1c010*/  STL.64 [R1+0x480], R56 ;  /* 0x0004803801007387 */ /* 0x000fe80000100a00 */
[----:B------:R-:W-:Y:S04]  /*1c020*/  STL.64 [R1+0x488], R58 ;  /* 0x0004883a01007387 */ /* 0x000fe80000100a00 */
[----:B------:R-:W-:Y:S04]  /*1c030*/  STL.64 [R1+0x490], R76 ;  /* 0x0004904c01007387 */ /* 0x000fe80000100a00 */
[----:B------:R-:W-:Y:S01]  /*1c040*/  STL.64 [R1+0x498], R96 ;  /* 0x0004986001007387 */ /* 0x000fe20000100a00 */
[----:B------:R-:W-:-:S03]  /*1c050*/  IMAD.MOV.U32 R99, RZ, RZ, R9 ;  /* 0x000000ffff637224 */ /* 0x000fc600078e0009 */
[----:B------:R-:W3:Y:S01]  /*1c060*/  LDL.LU R20, [R1+0x4e8] ;  /* 0x0004e80001147983 */ /* 0x000ee20000300800 */
[----:B------:R-:W-:Y:S02]  /*1c070*/  IMAD.MOV.U32 R98, RZ, RZ, R8 ;  /* 0x000000ffff627224 */ /* 0x000fe400078e0008 */
[----:B--2---:R-:W-:Y:S02]  /*1c080*/  IMAD.MOV.U32 R9, RZ, RZ, R6 ;  /* 0x000000ffff097224 */ /* 0x004fe400078e0006 */
[----:B------:R-:W2:Y:S01]  /*1c090*/  LDL.LU R6, [R1+0x4f0] ;  /* 0x0004f00001067983 */ /* 0x000ea20000300800 */
[----:B----4-:R-:W-:-:S03]  /*1c0a0*/  IMAD.MOV.U32 R8, RZ, RZ, R3 ;  /* 0x000000ffff087224 */ /* 0x010fc600078e0003 */
[----:B------:R-:W4:Y:S01]  /*1c0b0*/  LDL.LU R3, [R1+0xb98] ;  /* 0x000b980001037983 */ /* 0x000f220000300800 */
[----:B------:R-:W-:Y:S02]  /*1c0c0*/  IMAD.MOV.U32 R117, RZ, RZ, R25 ;  /* 0x000000ffff757224 */ /* 0x000fe400078e0019 */
[----:B------:R-:W-:Y:S02]  /*1c0d0*/  IMAD.MOV.U32 R116, RZ, RZ, R12 ;  /* 0x000000ffff747224 */ /* 0x000fe400078e000c */
[----:B------:R-:W4:Y:S01]  /*1c0e0*/  LDL.LU R12, [R1+0xb9c] ;  /* 0x000b9c00010c7983 */ /* 0x000f220000300800 */
[----:B------:R-:W-:Y:S02]  /*1c0f0*/  IMAD.MOV.U32 R119, RZ, RZ, R24 ;  /* 0x000000ffff777224 */ /* 0x000fe400078e0018 */
[----:B------:R-:W-:Y:S02]  /*1c100*/  IMAD.MOV.U32 R118, RZ, RZ, R13 ;  /* 0x000000ffff767224 */ /* 0x000fe400078e000d */
        /* <DEDUP_REMOVED lines=11> */
[----:B------:R-:W-:Y:S01]  /*1c1c0*/  IMAD.MOV.U32 R137, RZ, RZ, R30 ;  /* 0x000000ffff897224 */ /* 0x000fe200078e001e */
[----:B------:R-:W-:-:S02]  /*1c1d0*/  MOV R136, R29 ;  /* 0x0000001d00887202 */ /* 0x000fc40000000f00 */
[----:B------:R-:W4:Y:S04]  /*1c1e0*/  LDL.LU R29, [R1+0xba8] ;  /* 0x000ba800011d7983 */ /* 0x000f280000300800 */
[----:B------:R-:W4:Y:S01]  /*1c1f0*/  LDL.LU R30, [R1+0x510] ;  /* 0x00051000011e7983 */ /* 0x000f220000300800 */
[----:B------:R-:W-:Y:S02]  /*1c200*/  IMAD.MOV.U32 R139, RZ, RZ, R28 ;  /* 0x000000ffff8b7224 */ /* 0x000fe400078e001c */
[----:B------:R-:W-:Y:S02]  /*1c210*/  IMAD.MOV.U32 R138, RZ, RZ, R23 ;  /* 0x000000ffff8a7224 */ /* 0x000fe400078e0017 */
[----:B------:R-:W-:Y:S02]  /*1c220*/  IMAD.MOV.U32 R155, RZ, RZ, R22 ;  /* 0x000000ffff9b7224 */ /* 0x000fe400078e0016 */
[----:B---3--:R-:W-:-:S02]  /*1c230*/  IMAD.MOV.U32 R154, RZ, RZ, R0 ;  /* 0x000000ffff9a7224 */ /* 0x008fc400078e0000 */
[----:B------:R-:W3:Y:S04]  /*1c240*/  LDL.LU R0, [R1+0xbac] ;  /* 0x000bac0001007983 */ /* 0x000ee80000300800 */
[----:B------:R-:W-:Y:S04]  /*1c250*/  STL.64 [R1+0x4c0], R24 ;  /* 0x0004c01801007387 */ /* 0x000fe80000100a00 */
[----:B------:R-:W-:Y:S04]  /*1c260*/  STL.64 [R1+0x4c8], R136 ;  /* 0x0004c88801007387 */ /* 0x000fe80000100a00 */
[----:B------:R-:W-:Y:S01]  /*1c270*/  STL.64 [R1+0x4d0], R138 ;  /* 0x0004d08a01007387 */ /* 0x000fe20000100a00 */
[----:B------:R-:W-:-:S03]  /*1c280*/  IMAD.MOV.U32 R156, RZ, RZ, R2 ;  /* 0x000000ffff9c7224 */ /* 0x000fc600078e0002 */
[----:B------:R-:W-:Y:S04]  /*1c290*/  STL.64 [R1+0x4d8], R154 ;  /* 0x0004d89a01007387 */ /* 0x000fe80000100a00 */
[----:B------:R-:W3:Y:S01]  /*1c2a0*/  LDL.LU R2, [R1+0x518] ;  /* 0x0005180001027983 */ /* 0x000ee20000300800 */
[----:B------:R-:W-:-:S03]  /*1c2b0*/  IMAD.MOV.U32 R157, RZ, RZ, R21 ;  /* 0x000000ffff9d7224 */ /* 0x000fc600078e0015 */
[----:B------:R-:W3:Y:S01]  /*1c2c0*/  LDL.LU R28, [R1+0x520] ;  /* 0x00052000011c7983 */ /* 0x000ee20000300800 */
[----:B------:R-:W-:Y:S02]  /*1c2d0*/  IMAD.MOV.U32 R21, RZ, RZ, R20 ;  /* 0x000000ffff157224 */ /* 0x000fe400078e0014 */
[----:B------:R-:W-:Y:S02]  /*1c2e0*/  IMAD.MOV.U32 R20, RZ, RZ, R15 ;  /* 0x000000ffff147224 */ /* 0x000fe400078e000f */
[----:B------:R-:W3:Y:S01]  /*1c2f0*/  LDL.LU R15, [R1+0xbb0] ;  /* 0x000bb000010f7983 */ /* 0x000ee20000300800 */
[----:B--2---:R-:W-:-:S03]  /*1c300*/  IMAD.MOV.U32 R23, RZ, RZ, R6 ;  /* 0x000000ffff177224 */ /* 0x004fc600078e0006 */
[----:B------:R-:W2:Y:S01]  /*1c310*/  LDL.LU R6, [R1+0x528] ;  /* 0x0005280001067983 */ /* 0x000ea20000300800 */
[----:B----4-:R-:W-:-:S03]  /*1c320*/  IMAD.MOV.U32 R22, RZ, RZ, R3 ;  /* 0x000000ffff167224 */ /* 0x010fc600078e0003 */
[----:B------:R-:W4:Y:S01]  /*1c330*/  LDL.LU R3, [R1+0xbb4] ;  /* 0x000bb40001037983 */ /* 0x000f220000300800 */
[----:B------:R-:W-:Y:S02]  /*1c340*/  IMAD.MOV.U32 R40, RZ, RZ, R12 ;  /* 0x000000ffff287224 */ /* 0x000fe400078e000c */
[----:B------:R-:W-:Y:S02]  /*1c350*/  IMAD.MOV.U32 R41, RZ, RZ, R13 ;  /* 0x000000ffff297224 */ /* 0x000fe400078e000d */
[----:B------:R-:W4:Y:S04]  /*1c360*/  LDL.LU R13, [R1+0x530] ;  /* 0x00053000010d7983 */ /* 0x000f280000300800 */
        /* <DEDUP_REMOVED lines=9> */
[----:B---3--:R-:W-:-:S03]  /*1c400*/  IMAD.MOV.U32 R81, RZ, RZ, R2 ;  /* 0x000000ffff517224 */ /* 0x008fc600078e0002 */
[----:B------:R-:W3:Y:S01]  /*1c410*/  LDL.LU R2, [R1+0x540] ;  /* 0x0005400001027983 */ /* 0x000ee20000300800 */
[----:B------:R-:W-:Y:S02]  /*1c420*/  IMAD.MOV.U32 R61, RZ, RZ, R60 ;  /* 0x000000ffff3d7224 */ /* 0x000fe400078e003c */
[----:B------:R-:W-:Y:S01]  /*1c430*/  IMAD.MOV.U32 R60, RZ, RZ, R31 ;  /* 0x000000ffff3c7224 */ /* 0x000fe200078e001f */
[----:B------:R-:W-:Y:S01]  /*1c440*/  MOV R80, R0 ;  /* 0x0000000000507202 */ /* 0x000fe20000000f00 */
[----:B------:R-:W-:Y:S01]  /*1c450*/  IMAD.MOV.U32 R62, RZ, RZ, R29 ;  /* 0x000000ffff3e7224 */ /* 0x000fe200078e001d */
[----:B------:R-:W3:Y:S01]  /*1c460*/  LDL.LU R0, [R1+0xbc0] ;  /* 0x000bc00001007983 */ /* 0x000ee20000300800 */
[----:B------:R-:W-:-:S03]  /*1c470*/  IMAD.MOV.U32 R63, RZ, RZ, R30 ;  /* 0x000000ffff3f7224 */ /* 0x000fc600078e001e */
[----:B------:R-:W-:Y:S04]  /*1c480*/  STL.64 [R1+0x500], R42 ;  /* 0x0005002a01007387 */ /* 0x000fe80000100a00 */
[----:B------:R-:W-:Y:S04]  /*1c490*/  STL.64 [R1+0x508], R60 ;  /* 0x0005083c01007387 */ /* 0x000fe80000100a00 */
[----:B------:R-:W-:Y:S04]  /*1c4a0*/  STL.64 [R1+0x510], R62 ;  /* 0x0005103e01007387 */ /* 0x000fe80000100a00 */
[----:B------:R-:W-:Y:S01]  /*1c4b0*/  STL.64 [R1+0x518], R80 ;  /* 0x0005185001007387 */ /* 0x000fe20000100a00 */
[----:B------:R-:W-:-:S02]  /*1c4c0*/  IMAD.MOV.U32 R100, RZ, RZ, R15 ;  /* 0x000000ffff647224 */ /* 0x000fc400078e000f */
[----:B------:R-:W-:Y:S02]  /*1c4d0*/  IMAD.MOV.U32 R101, RZ, RZ, R28 ;  /* 0x000000ffff657224 */ /* 0x000fe400078e001c */
[----:B--2---:R-:W-:Y:S02]  /*1c4e0*/  IMAD.MOV.U32 R103, RZ, RZ, R6 ;  /* 0x000000ffff677224 */ /* 0x004fe400078e0006 */
[----:B------:R-:W2:Y:S01]  /*1c4f0*/  LDL.LU R6, [R1+0x548] ;  /* 0x0005480001067983 */ /* 0x000ea20000300800 */
[----:B----4-:R-:W-:-:S03]  /*1c500*/  IMAD.MOV.U32 R102, RZ, RZ, R3 ;  /* 0x000000ffff667224 */ /* 0x010fc600078e0003 */
[----:B------:R-:W4:Y:S04]  /*1c510*/  LDL.LU R3, [R1+0xbc4] ;  /* 0x000bc40001037983 */ /* 0x000f280000300800 */
[----:B------:R-:W4:Y:S01]  /*1c520*/  LDL.LU R31, [R1+0x550] ;  /* 0x00055000011f7983 */ /* 0x000f220000300800 */
[----:B------:R-:W-:-:S03]  /*1c530*/  IMAD.MOV.U32 R121, RZ, RZ, R13 ;  /* 0x000000ffff797224 */ /* 0x000fc600078e000d */
[----:B------:R-:W4:Y:S01]  /*1c540*/  LDL.LU R13, [R1+0xbc8] ;  /* 0x000bc800010d7983 */ /* 0x000f220000300800 */
[----:B------:R-:W-:-:S03]  /*1c550*/  IMAD.MOV.U32 R120, RZ, RZ, R12 ;  /* 0x000000ffff787224 */ /* 0x000fc600078e000c */
[----:B------:R-:W4:Y:S04]  /*1c560*/  LDL.LU R29, [R1+0x558] ;  /* 0x00055800011d7983 */ /* 0x000f280000300800 */
[----:B------:R-:W4:Y:S04]  /*1c570*/  LDL.LU R12, [R1+0xbcc] ;  /* 0x000bcc00010c7983 */ /* 0x000f280000300800 */
[----:B------:R-:W4:Y:S01]  /*1c580*/  LDL.LU R15, [R1+0x560] ;  /* 0x00056000010f7983 */ /* 0x000f220000300800 */
[----:B------:R-:W-:Y:S02]  /*1c590*/  IMAD.MOV.U32 R123, RZ, RZ, R7 ;  /* 0x000000ffff7b7224 */ /* 0x000fe400078e0007 */
[----:B------:R-:W-:-:S02]  /*1c5a0*/  IMAD.MOV.U32 R122, RZ, RZ, R5 ;  /* 0x000000ffff7a7224 */ /* 0x000fc400078e0005 */
[----:B------:R-:W4:Y:S04]  /*1c5b0*/  LDL.LU R5, [R1+0xbd0] ;  /* 0x000bd00001057983 */ /* 0x000f280000300800 */
[----:B------:R-:W-:Y:S04]  /*1c5c0*/  STL.64 [R1+0x520], R100 ;  /* 0x0005206401007387 */ /* 0x000fe80000100a00 */
[----:B------:R-:W-:Y:S04]  /*1c5d0*/  STL.64 [R1+0x528], R102 ;  /* 0x0005286601007387 */ /* 0x000fe80000100a00 */
[----:B------:R-:W-:Y:S04]  /*1c5e0*/  STL.64 [R1+0x530], R120 ;  /* 0x0005307801007387 */ /* 0x000fe80000100a00 */
[----:B------:R-:W-:Y:S04]  /*1c5f0*/  STL.64 [R1+0x538], R122 ;  /* 0x0005387a01007387 */ /* 0x000fe80000100a00 */
[----:B------:R-:W4:Y:S01]  /*1c600*/  LDL.LU R28, [R1+0x568] ;  /* 0x00056800011c7983 */ /* 0x000f220000300800 */
[----:B---3--:R-:W-:-:S03]  /*1c610*/  IMAD.MOV.U32 R141, RZ, RZ, R2 ;  /* 0x000000ffff8d7224 */ /* 0x008fc600078e0002 */
[----:B------:R-:W3:Y:S01]  /*1c620*/  LDL.LU R2, [R1+0xbd4] ;  /* 0x000bd40001027983 */ /* 0x000ee20000300800 */
[----:B------:R-:W-:-:S03]  /*1c630*/  IMAD.MOV.U32 R140, RZ, RZ, R0 ;  /* 0x000000ffff8c7224 */ /* 0x000fc600078e0000 */
[----:B------:R-:W3:Y:S04]  /*1c640*/  LDL R0, [R1+0x8a4] ;  /* 0x0008a40001007983 */ /* 0x000ee80000100800 */
[----:B------:R-:W3:Y:S01]  /*1c650*/  LDL.LU R30, [R1+0x570] ;  /* 0x00057000011e7983 */ /* 0x000ee20000300800 */
[----:B--2---:R-:W-:Y:S02]  /*1c660*/  IMAD.MOV.U32 R7, RZ, RZ, R6 ;  /* 0x000000ffff077224 */ /* 0x004fe400078e0006 */
[----:B----4-:R-:W-:Y:S02]  /*1c670*/  IMAD.MOV.U32 R6, RZ, RZ, R3 ;  /* 0x000000ffff067224 */ /* 0x010fe400078e0003 */
[----:B------:R-:W2:Y:S01]  /*1c680*/  LDL.LU R3, [R1+0xbd8] ;  /* 0x000bd80001037983 */ /* 0x000ea20000300800 */
[----:B------:R-:W-:-:S02]  /*1c690*/  IMAD.MOV.U32 R125, RZ, RZ, R31 ;  /* 0x000000ffff7d7224 */ /* 0x000fc400078e001f */
[----:B------:R-:W-:Y:S02]  /*1c6a0*/  IMAD.MOV.U32 R124, RZ, RZ, R13 ;  /* 0x000000ffff7c7224 */ /* 0x000fe400078e000d */
[----:B------:R-:W4:Y:S04]  /*1c6b0*/  LDL.LU R13, [R1+0x578] ;  /* 0x00057800010d7983 */ /* 0x000f280000300800 */
[----:B------:R-:W-:Y:S01]  /*1c6c0*/  STL.64 [R1+0x540], R140 ;  /* 0x0005408c01007387 */ /* 0x000fe20000100a00 */
[----:B------:R-:W-:Y:S02]  /*1c6d0*/  IMAD.MOV.U32 R143, RZ, RZ, R29 ;  /* 0x000000ffff8f7224 */ /* 0x000fe400078e001d */
[----:B------:R-:W-:Y:S01]  /*1c6e0*/  IMAD.MOV.U32 R142, RZ, RZ, R12 ;  /* 0x000000ffff8e7224 */ /* 0x000fe200078e000c */
[----:B------:R-:W-:Y:S01]  /*1c6f0*/  STL.64 [R1+0x548], R6 ;  /* 0x0005480601007387 */ /* 0x000fe20000100a00 */
[----:B------:R-:W-:-:S03]  /*1c700*/  IMAD.MOV.U32 R145, RZ, RZ, R15 ;  /* 0x000000ffff917224 */ /* 0x000fc600078e000f */
[----:B------:R-:W-:Y:S04]  /*1c710*/  STL.64 [R1+0x550], R124 ;  /* 0x0005507c01007387 */ /* 0x000fe80000100a00 */
[----:B------:R-:W2:Y:S01]  /*1c720*/  LDL.LU R12, [R1+0x580] ;  /* 0x00058000010c7983 */ /* 0x000ea20000300800 */
[----:B------:R-:W-:-:S03]  /*1c730*/  IMAD.MOV.U32 R144, RZ, RZ, R5 ;  /* 0x000000ffff907224 */ /* 0x000fc600078e0005 */
[----:B------:R-:W2:Y:S04]  /*1c740*/  LDL.LU R5, [R1+0xbdc] ;  /* 0x000bdc0001057983 */ /* 0x000ea80000300800 */
[----:B------:R-:W2:Y:S01]  /*1c750*/  LDL R15, [R1+0x8a0] ;  /* 0x0008a000010f7983 */ /* 0x000ea20000100800 */
[----:B------:R-:W-:Y:S01]  /*1c760*/  MOV R29, R28 ;  /* 0x0000001c001d7202 */ /* 0x000fe20000000f00 */
[----:B---3--:R-:W-:Y:S02]  /*1c770*/  IMAD.MOV.U32 R28, RZ, RZ, R2 ;  /* 0x000000ffff1c7224 */ /* 0x008fe400078e0002 */
[----:B------:R-:W3:Y:S01]  /*1c780*/  LDL.LU R2, [R1+0xbe0] ;  /* 0x000be00001027983 */ /* 0x000ee20000300800 */
[----:B------:R-:W-:Y:S01]  /*1c790*/  ISETP.GT.AND P5, PT, R4, RZ, PT ;  /* 0x000000ff0400720c */ /* 0x000fe20003fa4270 */
[----:B------:R-:W-:-:S02]  /*1c7a0*/  IMAD.MOV.U32 R83, RZ, RZ, R30 ;  /* 0x000000ffff537224 */ /* 0x000fc400078e001e */
[----:B----4-:R-:W-:Y:S02]  /*1c7b0*/  IMAD.MOV.U32 R30, RZ, RZ, R13 ;  /* 0x000000ffff1e7224 */ /* 0x010fe400078e000d */
[----:B------:R-:W-:Y:S02]  /*1c7c0*/  IMAD.MOV.U32 R13, RZ, RZ, R160 ;  /* 0x000000ffff0d7224 */ /* 0x000fe400078e00a0 */
[----:B---3--:R-:W-:-:S06]  /*1c7d0*/  IMAD.MOV.U32 R160, RZ, RZ, R2 ;  /* 0x000000ffffa07224 */ /* 0x008fcc00078e0002 */
[----:B------:R-:W3:Y:S01]  /*1c7e0*/  @P5 LDG.E.U16 R0, desc[UR16][R160.64] ;  /* 0x00000010a0005981 */ /* 0x000ee2000c1e1500 */
[----:B--2---:R-:W-:Y:S02]  /*1c7f0*/  IMAD.MOV.U32 R82, RZ, RZ, R3 ;  /* 0x000000ffff527224 */ /* 0x004fe400078e0003 */
[----:B------:R-:W-:Y:S01]  /*1c800*/  IMAD.MOV.U32 R31, RZ, RZ, R158 ;  /* 0x000000ffff1f7224 */ /* 0x000fe200078e009e */
[----:B------:R-:W-:Y:S04]  /*1c810*/  STL.64 [R1+0x558], R142 ;  /* 0x0005588e01007387 */ /* 0x000fe80000100a00 */
[----:B------:R-:W-:Y:S04]  /*1c820*/  STL.64 [R1+0x560], R144 ;  /* 0x0005609001007387 */ /* 0x000fe80000100a00 */
[----:B------:R-:W2:Y:S04]  /*1c830*/  LDL R79, [R1+0x898] ;  /* 0x00089800014f7983 */ /* 0x000ea80000100800 */
[----:B------:R-:W4:Y:S04]  /*1c840*/  LDL R3, [R1+0x894] ;  /* 0x0008940001037983 */ /* 0x000f280000100800 */
[----:B------:R-:W-:Y:S01]  /*1c850*/  STL.64 [R1+0x568], R28 ;  /* 0x0005681c01007387 */ /* 0x000fe20000100a00 */
[----:B------:R-:W-:-:S03]  /*1c860*/  IMAD.MOV.U32 R158, RZ, RZ, R5 ;  /* 0x000000ffff9e7224 */ /* 0x000fc600078e0005 */
[----:B------:R-:W-:Y:S04]  /*1c870*/  STL.64 [R1+0x570], R82 ;  /* 0x0005705201007387 */ /* 0x000fe80000100a00 */
[----:B------:R-:W2:Y:S04]  /*1c880*/  LDL R78, [R1+0x890] ;  /* 0x00089000014e7983 */ /* 0x000ea80000100800 */
[----:B------:R-:W-:Y:S04]  /*1c890*/  STL.64 [R1+0x578], R30 ;  /* 0x0005781e01007387 */ /* 0x000fe80000100a00 */
[----:B------:R-:W-:Y:S04]  /*1c8a0*/  STL.64 [R1+0x580], R12 ;  /* 0x0005800c01007387 */ /* 0x000fe80000100a00 */
[----:B------:R-:W2:Y:S04]  /*1c8b0*/  LDL R93, [R1+0x88c] ;  /* 0x00088c00015d7983 */ /* 0x000ea80000100800 */
[----:B------:R-:W4:Y:S04]  /*1c8c0*/  LDL R92, [R1+0x888] ;  /* 0x00088800015c7983 */ /* 0x000f280000100800 */
[----:B------:R-:W4:Y:S04]  /*1c8d0*/  LDL R2, [R1+0x880] ;  /* 0x0008800001027983 */ /* 0x000f280000100800 */
[----:B------:R-:W4:Y:S04]  /*1c8e0*/  LDL R5, [R1+0x87c] ;  /* 0x00087c0001057983 */ /* 0x000f280000100800 */
[----:B------:R-:W4:Y:S04]  /*1c8f0*/  @P5 LDG.E.U16 R15, desc[UR16][R158.64] ;  /* 0x000000109e0f5981 */ /* 0x000f28000c1e1500 */
[----:B---3--:R0:W-:Y:S04]  /*1c900*/  @P5 STL [R1+0x8a4], R0 ;  /* 0x0008a40001005387 */ /* 0x0081e80000100800 */
[----:B0-----:R-:W3:Y:S04]  /*1c910*/  LDL R0, [R1+0x878] ;  /* 0x0008780001007983 */ /* 0x001ee80000100800 */
[----:B------:R-:W-:Y:S04]  /*1c920*/  STL [R1+0xea8], R160 ;  /* 0x000ea8a001007387 */ /* 0x000fe80000100800 */
[----:B------:R0:W-:Y:S04]  /*1c930*/  STL [R1+0x1084], R160 ;  /* 0x001084a001007387 */ /* 0x0001e80000100800 */
[----:B0-----:R-:W3:Y:S01]  /*1c940*/  LDL R160, [R1+0x89c] ;  /* 0x00089c0001a07983 */ /* 0x001ee20000100800 */
[----:B------:R-:W-:-:S03]  /*1c950*/  ISETP.GT.AND P0, PT, R4, 0x1, PT ;  /* 0x000000010400780c */ /* 0x000fc60003f04270 */
[----:B------:R-:W-:Y:S04]  /*1c960*/  STL [R1+0xea4], R161 ;  /* 0x000ea4a101007387 */ /* 0x000fe80000100800 */
[----:B------:R0:W-:Y:S06]  /*1c970*/  STL [R1+0x1088], R161 ;  /* 0x001088a101007387 */ /* 0x0001ec0000100800 */
[----:B--2---:R-:W2:Y:S04]  /*1c980*/  @P0 LDG.E.U16 R79, desc[UR16][R30.64] ;  /* 0x000000101e4f0981 */ /* 0x004ea8000c1e1500 */
[----:B0-----:R-:W2:Y:S04]  /*1c990*/  LDL.LU R161, [R1+0x870] ;  /* 0x0008700001a17983 */ /* 0x001ea80000300800 */
[----:B----4-:R0:W-:Y:S04]  /*1c9a0*/  @P5 STL [R1+0x8a0], R15 ;  /* 0x0008a00f01005387 */ /* 0x0101e80000100800 */
[----:B0-----:R-:W4:Y:S04]  /*1c9b0*/  LDL.LU R15, [R1+0x16b8] ;  /* 0x0016b800010f7983 */ /* 0x001f280000300800 */
[----:B------:R-:W-:Y:S04]  /*1c9c0*/  STL [R1+0xeb0], R158 ;  /* 0x000eb09e01007387 */ /* 0x000fe80000100800 */
[----:B------:R0:W-:Y:S04]  /*1c9d0*/  STL [R1+0x108c], R158 ;  /* 0x00108c9e01007387 */ /* 0x0001e80000100800 */
[----:B0-----:R-:W4:Y:S04]  /*1c9e0*/  LDL.LU R158, [R1+0x874] ;  /* 0x00087400019e7983 */ /* 0x001f280000300800 */
[----:B------:R-:W-:Y:S04]  /*1c9f0*/  STL [R1+0xeac], R159 ;  /* 0x000eac9f01007387 */ /* 0x000fe80000100800 */
[----:B------:R0:W-:Y:S04]  /*1ca00*/  STL [R1+0x1090], R159 ;  /* 0x0010909f01007387 */ /* 0x0001e80000100800 */
[----:B0-----:R-:W4:Y:S01]  /*1ca10*/  LDL R159, [R1+0x884] ;  /* 0x00088400019f7983 */ /* 0x001f220000100800 */
[----:B------:R-:W-:-:S13]  /*1ca20*/  ISETP.GT.AND P4, PT, R4, 0x2, PT ;  /* 0x000000020400780c */ /* 0x000fda0003f84270 */
[----:B------:R-:W4:Y:S01]  /*1ca30*/  @P4 LDG.E.U16 R3, desc[UR16][R82.64] ;  /* 0x0000001052034981 */ /* 0x000f22000c1e1500 */
[C---:B------:R-:W-:Y:S02]  /*1ca40*/  ISETP.GT.AND P3, PT, R4.reuse, 0x3, PT ;  /* 0x000000030400780c */ /* 0x040fe40003f64270 */
[C---:B------:R-:W-:Y:S01]  /*1ca50*/  ISETP.GT.AND P6, PT, R4.reuse, 0x4, PT ;  /* 0x000000040400780c */ /* 0x040fe20003fc4270 */
[----:B------:R-:W4:Y:S04]  /*1ca60*/  @P4 LDG.E.U16 R78, desc[UR16][R28.64] ;  /* 0x000000101c4e4981 */ /* 0x000f28000c1e1500 */
[----:B---3--:R-:W3:Y:S01]  /*1ca70*/  @P0 LDG.E.U16 R160, desc[UR16][R12.64] ;  /* 0x000000100ca00981 */ /* 0x008ee2000c1e1500 */
[----:B------:R-:W-:-:S05]  /*1ca80*/  ISETP.GT.AND P5, PT, R4, 0x5, PT ;  /* 0x000000050400780c */ /* 0x000fca0003fa4270 */
[----:B------:R-:W3:Y:S04]  /*1ca90*/  @P3 LDG.E.U16 R93, desc[UR16][R144.64] ;  /* 0x00000010905d3981 */ /* 0x000ee8000c1e1500 */
[----:B------:R-:W3:Y:S04]  /*1caa0*/  @P3 LDG.E.U16 R92, desc[UR16][R142.64] ;  /* 0x000000108e5c3981 */ /* 0x000ee8000c1e1500 */
[----:B------:R-:W3:Y:S04]  /*1cab0*/  LDL.LU.64 R12, [R1+0x16b0] ;  /* 0x0016b000010c7983 */ /* 0x000ee80000300a00 */
[----:B------:R-:W3:Y:S04]  /*1cac0*/  LDL.LU.64 R30, [R1+0x16a8] ;  /* 0x0016a800011e7983 */ /* 0x000ee80000300a00 */
[----:B--2---:R-:W-:Y:S04]  /*1cad0*/  @P0 STL [R1+0x898], R79 ;  /* 0x0008984f01000387 */ /* 0x004fe80000100800 */
[----:B------:R-:W2:Y:S04]  /*1cae0*/  @P6 LDG.E.U16 R2, desc[UR16][R6.64] ;  /* 0x0000001006026981 */ /* 0x000ea8000c1e1500 */
[----:B------:R-:W2:Y:S04]  /*1caf0*/  @P5 LDG.E.U16 R0, desc[UR16][R122.64] ;  /* 0x000000107a005981 */ /* 0x000ea8000c1e1500 */
[----:B------:R-:W2:Y:S04]  /*1cb00*/  @P5 LDG.E.U16 R5, desc[UR16][R140.64] ;  /* 0x000000108c055981 */ /* 0x000ea8000c1e1500 */
[----:B----4-:R-:W4:Y:S04]  /*1cb10*/  @P6 LDG.E.U16 R159, desc[UR16][R124.64] ;  /* 0x000000107c9f6981 */ /* 0x010f28000c1e1500 */
[----:B---3--:R-:W-:Y:S01]  /*1cb20*/  @P0 STL [R1+0x89c], R160 ;  /* 0x00089ca001000387 */ /* 0x008fe20000100800 */
[----:B------:R-:W-:-:S03]  /*1cb30*/  ISETP.GT.AND P0, PT, R4, 0x6, PT ;  /* 0x000000060400780c */ /* 0x000fc60003f04270 */
[----:B------:R-:W3:Y:S04]  /*1cb40*/  LDL.LU R82, [R1+0x16a0] ;  /* 0x0016a00001527983 */ /* 0x000ee80000300800 */
[----:B------:R-:W3:Y:S06]  /*1cb50*/  LDL R83, [R1+0xb94] ;  /* 0x000b940001537983 */ /* 0x000eec0000100800 */
[----:B------:R-:W3:Y:S04]  /*1cb60*/  @P0 LDG.E.U16 R158, desc[UR16][R120.64] ;  /* 0x00000010789e0981 */ /* 0x000ee8000c1e1500 */
[----:B------:R-:W3:Y:S04]  /*1cb70*/  @P0 LDG.E.U16 R161, desc[UR16][R102.64] ;  /* 0x0000001066a10981 */ /* 0x000ee8000c1e1500 */
[----:B------:R0:W-:Y:S04]  /*1cb80*/  @P4 STL [R1+0x894], R3 ;  /* 0x0008940301004387 */ /* 0x0001e80000100800 */
[----:B0-----:R-:W3:Y:S04]  /*1cb90*/  LDL R3, [R1+0xb90] ;  /* 0x000b900001037983 */ /* 0x001ee80000100800 */
[----:B------:R-:W3:Y:S04]  /*1cba0*/  LDL.LU.64 R28, [R1+0x1698] ;  /* 0x00169800011c7983 */ /* 0x000ee80000300a00 */
[----:B------:R-:W3:Y:S04]  /*1cbb0*/  LDL R79, [R1+0x864] ;  /* 0x00086400014f7983 */ /* 0x000ee80000100800 */
[----:B------:R0:W-:Y:S04]  /*1cbc0*/  @P4 STL [R1+0x890], R78 ;  /* 0x0008904e01004387 */ /* 0x0001e80000100800 */
[----:B0-----:R-:W3:Y:S04]  /*1cbd0*/  LDL R78, [R1+0x860] ;  /* 0x00086000014e7983 */ /* 0x001ee80000100800 */
[----:B------:R-:W3:Y:S04]  /*1cbe0*/  LDL.LU.64 R144, [R1+0x1690] ;  /* 0x0016900001907983 */ /* 0x000ee80000300a00 */
[----:B------:R-:W3:Y:S04]  /*1cbf0*/  LDL.LU.64 R142, [R1+0x1688] ;  /* 0x00168800018e7983 */ /* 0x000ee80000300a00 */
[----:B------:R0:W-:Y:S04]  /*1cc00*/  @P3 STL [R1+0x88c], R93 ;  /* 0x00088c5d01003387 */ /* 0x0001e80000100800 */
[----:B0-----:R-:W3:Y:S04]  /*1cc10*/  LDL R93, [R1+0x85c] ;  /* 0x00085c00015d7983 */ /* 0x001ee80000100800 */
[----:B------:R0:W-:Y:S04]  /*1cc20*/  @P3 STL [R1+0x888], R92 ;  /* 0x0008885c01003387 */ /* 0x0001e80000100800 */
[----:B0-----:R-:W3:Y:S04]  /*1cc30*/  LDL R92, [R1+0x858] ;  /* 0x00085800015c7983 */ /* 0x001ee80000100800 */
[----:B------:R-:W3:Y:S04]  /*1cc40*/  LDL.LU R160, [R1+0x83c] ;  /* 0x00083c0001a07983 */ /* 0x000ee80000300800 */
[----:B------:R-:W3:Y:S04]  /*1cc50*/  LDL.LU.64 R124, [R1+0x1680] ;  /* 0x00168000017c7983 */ /* 0x000ee80000300a00 */
[----:B------:R-:W3:Y:S04]  /*1cc60*/  LDL R7, [R1+0x854] ;  /* 0x0008540001077983 */ /* 0x000ee80000100800 */
[----:B--2---:R0:W-:Y:S04]  /*1cc70*/  @P6 STL [R1+0x880], R2 ;  /* 0x0008800201006387 */ /* 0x0041e80000100800 */
[----:B0-----:R-:W2:Y:S04]  /*1cc80*/  LDL R2, [R1+0x850] ;  /* 0x0008500001027983 */ /* 0x001ea80000100800 */
[----:B----4-:R0:W-:Y:S04]  /*1cc90*/  @P6 STL [R1+0x884], R159 ;  /* 0x0008849f01006387 */ /* 0x0101e80000100800 */
[----:B------:R-:W4:Y:S04]  /*1cca0*/  LDL.LU.64 R140, [R1+0x1678] ;  /* 0x00167800018c7983 */ /* 0x000f280000300a00 */
[----:B------:R-:W2:Y:S04]  /*1ccb0*/  LDL.LU.64 R122, [R1+0x1670] ;  /* 0x00167000017a7983 */ /* 0x000ea80000300a00 */
[----:B0-----:R-:W2:Y:S04]  /*1ccc0*/  LDL R159, [R1+0x84c] ;  /* 0x00084c00019f7983 */ /* 0x001ea80000100800 */
[----:B------:R-:W2:Y:S04]  /*1ccd0*/  LDL R6, [R1+0x848] ;  /* 0x0008480001067983 */ /* 0x000ea80000100800 */
[----:B------:R0:W-:Y:S04]  /*1cce0*/  @P5 STL [R1+0x878], R0 ;  /* 0x0008780001005387 */ /* 0x0001e80000100800 */
[----:B------:R1:W-:Y:S04]  /*1ccf0*/  @P5 STL [R1+0x87c], R5 ;  /* 0x00087c0501005387 */ /* 0x0003e80000100800 */
[----:B------:R-:W2:Y:S04]  /*1cd00*/  LDL.LU.64 R120, [R1+0x1668] ;  /* 0x0016680001787983 */ /* 0x000ea80000300a00 */
[----:B0-----:R-:W2:Y:S04]  /*1cd10*/  LDL R0, [R1+0x840] ;  /* 0x0008400001007983 */ /* 0x001ea80000100800 */
[----:B-1----:R-:W2:Y:S01]  /*1cd20*/  LDL R5, [R1+0x844] ;  /* 0x0008440001057983 */ /* 0x002ea20000100800 */
[----:B------:R-:W-:-:S13]  /*1cd30*/  ISETP.GT.AND P4, PT, R4, 0x7, PT ;  /* 0x000000070400780c */ /* 0x000fda0003f84270 */
[----:B---3--:R-:W3:Y:S04]  /*1cd40*/  @P4 LDG.E.U16 R83, desc[UR16][R100.64] ;  /* 0x0000001064534981 */ /* 0x008ee8000c1e1500 */
[----:B------:R0:W-:Y:S04]  /*1cd50*/  STL [R1+0x1094], R158 ;  /* 0x0010949e01007387 */ /* 0x0001e80000100800 */
[----:B0-----:R-:W2:Y:S04]  /*1cd60*/  LDL R158, [R1+0x868] ;  /* 0x00086800019e7983 */ /* 0x001ea80000100800 */
[----:B------:R-:W3:Y:S04]  /*1cd70*/  LDL.LU.64 R102, [R1+0x1660] ;  /* 0x0016600001667983 */ /* 0x000ee80000300a00 */
[----:B------:R0:W-:Y:S04]  /*1cd80*/  STL [R1+0x1098], R161 ;  /* 0x001098a101007387 */ /* 0x0001e80000100800 */
[----:B------:R-:W3:Y:S04]  /*1cd90*/  @P4 LDG.E.U16 R3, desc[UR16][R80.64] ;  /* 0x0000001050034981 */ /* 0x000ee8000c1e1500 */
[----:B0-----:R-:W3:Y:S01]  /*1cda0*/  LDL R161, [R1+0x86c] ;  /* 0x00086c0001a17983 */ /* 0x001ee20000100800 */
[----:B------:R-:W-:-:S02]  /*1cdb0*/  ISETP.GT.AND P3, PT, R4, 0x8, PT ;  /* 0x000000080400780c */ /* 0x000fc40003f64270 */
[----:B------:R-:W-:Y:S01]  /*1cdc0*/  ISETP.GT.AND P6, PT, R4, 0x9, PT ;  /* 0x000000090400780c */ /* 0x000fe20003fc4270 */
[----:B------:R-:W4:-:S12]  /*1cdd0*/  LDL.LU.64 R100, [R1+0x1658] ;  /* 0x0016580001647983 */ /* 0x000f180000300a00 */
[----:B------:R-:W4:Y:S04]  /*1cde0*/  @P6 LDG.E.U16 R78, desc[UR16][R40.64] ;  /* 0x00000010284e6981 */ /* 0x000f28000c1e1500 */
[----:B------:R-:W4:Y:S04]  /*1cdf0*/  @P6 LDG.E.U16 R79, desc[UR16][R42.64] ;  /* 0x000000102a4f6981 */ /* 0x000f28000c1e1500 */
[----:B--2---:R-:W2:Y:S04]  /*1ce00*/  @P3 LDG.E.U16 R158, desc[UR16][R60.64] ;  /* 0x000000103c9e3981 */ /* 0x004ea8000c1e1500 */
[----:B---3--:R-:W3:Y:S04]  /*1ce10*/  @P3 LDG.E.U16 R161, desc[UR16][R62.64] ;  /* 0x000000103ea13981 */ /* 0x008ee8000c1e1500 */
[----:B------:R0:W-:Y:S04]  /*1ce20*/  @P4 STL [R1+0xb94], R83 ;  /* 0x000b945301004387 */ /* 0x0001e80000100800 */
[----:B0-----:R-:W4:Y:S04]  /*1ce30*/  LDL.LU R83, [R1+0x1650] ;  /* 0x0016500001537983 */ /* 0x001f280000300800 */
[----:B------:R-:W4:Y:S04]  /*1ce40*/  LDL.LU.64 R80, [R1+0x1648] ;  /* 0x0016480001507983 */ /* 0x000f280000300a00 */
[----:B------:R0:W-:Y:S04]  /*1ce50*/  @P4 STL [R1+0xb90], R3 ;  /* 0x000b900301004387 */ /* 0x0001e80000100800 */
[----:B0-----:R-:W4:Y:S01]  /*1ce60*/  LDL.LU R3, [R1+0x1640] ;  /* 0x0016400001037983 */ /* 0x001f220000300800 */
[----:B------:R-:W-:-:S02]  /*1ce70*/  ISETP.GT.AND P5, PT, R4, 0xa, PT ;  /* 0x0000000a0400780c */ /* 0x000fc40003fa4270 */
[C---:B------:R-:W-:Y:S01]  /*1ce80*/  ISETP.GT.AND P0, PT, R4.reuse, 0xb, PT ;  /* 0x0000000b0400780c */ /* 0x040fe20003f04270 */
[----:B------:R-:W4:Y:S01]  /*1ce90*/  LDL.LU.64 R62, [R1+0x1638] ;  /* 0x00163800013e7983 */ /* 0x000f220000300a00 */
[----:B------:R-:W-:-:S03]  /*1cea0*/  ISETP.GT.AND P4, PT, R4, 0xc, PT ;  /* 0x0000000c0400780c */ /* 0x000fc60003f84270 */
[----:B------:R-:W4:Y:S06]  /*1ceb0*/  LDL.LU.64 R60, [R1+0x1630] ;  /* 0x00163000013c7983 */ /* 0x000f2c0000300a00 */
[----:B------:R-:W4:Y:S04]  /*1cec0*/  @P5 LDG.E.U16 R93, desc[UR16][R22.64] ;  /* 0x00000010165d5981 */ /* 0x000f28000c1e1500 */
[----:B------:R-:W4:Y:S04]  /*1ced0*/  @P5 LDG.E.U16 R92, desc[UR16][R20.64] ;  /* 0x00000010145c5981 */ /* 0x000f28000c1e1500 */
[----:B------:R-:W4:Y:S04]  /*1cee0*/  @P0 LDG.E.U16 R7, desc[UR16][R156.64] ;  /* 0x000000109c070981 */ /* 0x000f28000c1e1500 */
[----:B------:R-:W4:Y:S04]  /*1cef0*/  @P0 LDG.E.U16 R2, desc[UR16][R154.64] ;  /* 0x000000109a020981 */ /* 0x000f28000c1e1500 */
[----:B------:R-:W4:Y:S04]  /*1cf00*/  @P4 LDG.E.U16 R6, desc[UR16][R136.64] ;  /* 0x0000001088064981 */ /* 0x000f28000c1e1500 */
[----:B------:R-:W4:Y:S04]  /*1cf10*/  @P4 LDG.E.U16 R159, desc[UR16][R138.64] ;  /* 0x000000108a9f4981 */ /* 0x000f28000c1e1500 */
[----:B--2---:R-:W-:Y:S04]  /*1cf20*/  @P3 STL [R1+0x868], R158 ;  /* 0x0008689e01003387 */ /* 0x004fe80000100800 */
[----:B---3--:R-:W-:Y:S01]  /*1cf30*/  @P3 STL [R1+0x86c], R161 ;  /* 0x00086ca101003387 */ /* 0x008fe20000100800 */
[----:B------:R-:W-:-:S03]  /*1cf40*/  ISETP.GT.AND P3, PT, R4, 0xd, PT ;  /* 0x0000000d0400780c */ /* 0x000fc60003f64270 */
[----:B------:R-:W2:Y:S04]  /*1cf50*/  LDL.LU.64 R42, [R1+0x1628] ;  /* 0x00162800012a7983 */ /* 0x000ea80000300a00 */
[----:B------:R-:W3:Y:S04]  /*1cf60*/  LDL.LU.64 R40, [R1+0x1620] ;  /* 0x0016200001287983 */ /* 0x000ee80000300a00 */
[----:B----4-:R0:W-:Y:S04]  /*1cf70*/  @P6 STL [R1+0x860], R78 ;  /* 0x0008604e01006387 */ /* 0x0101e80000100800 */
[----:B------:R-:W4:Y:S04]  /*1cf80*/  @P3 LDG.E.U16 R5, desc[UR16][R24.64] ;  /* 0x0000001018053981 */ /* 0x000f28000c1e1500 */
[----:B------:R-:W2:Y:S04]  /*1cf90*/  @P3 LDG.E.U16 R0, desc[UR16][R118.64] ;  /* 0x0000001076003981 */ /* 0x000ea8000c1e1500 */
[----:B0-----:R-:W2:Y:S04]  /*1cfa0*/  LDL R78, [R1+0xb8c] ;  /* 0x000b8c00014e7983 */ /* 0x001ea80000100800 */
[----:B------:R0:W-:Y:S01]  /*1cfb0*/  @P6 STL [R1+0x864], R79 ;  /* 0x0008644f01006387 */ /* 0x0001e20000100800 */
[----:B------:R-:W-:-:S03]  /*1cfc0*/  ISETP.GT.AND P6, PT, R4, 0xe, PT ;  /* 0x0000000e0400780c */ /* 0x000fc60003fc4270 */
[----:B0-----:R-:W3:Y:S10]  /*1cfd0*/  LDL R79, [R1+0xb88] ;  /* 0x000b8800014f7983 */ /* 0x001ef40000100800 */
[----:B------:R-:W3:Y:S04]  /*1cfe0*/  @P6 LDG.E.U16 R160, desc[UR16][R116.64] ;  /* 0x0000001074a06981 */ /* 0x000ee8000c1e1500 */
[----:B------:R-:W3:Y:S04]  /*1cff0*/  @P6 LDG.E.U16 R3, desc[UR16][R8.64] ;  /* 0x0000001008036981 */ /* 0x000ee8000c1e1500 */
[----:B------:R-:W3:Y:S04]  /*1d000*/  LDL.LU.64 R22, [R1+0x1618] ;  /* 0x0016180001167983 */ /* 0x000ee80000300a00 */
[----:B------:R-:W3:Y:S04]  /*1d010*/  LDL.LU.64 R20, [R1+0x1610] ;  /* 0x0016100001147983 */ /* 0x000ee80000300a00 */
[----:B------:R0:W-:Y:S04]  /*1d020*/  @P5 STL [R1+0x85c], R93 ;  /* 0x00085c5d01005387 */ /* 0x0001e80000100800 */
[----:B0-----:R-:W3:Y:S04]  /*1d030*/  LDL R93, [R1+0x82c] ;  /* 0x00082c00015d7983 */ /* 0x001ee80000100800 */
        /* <DEDUP_REMOVED lines=10> */
[----:B------:R-:W3:Y:S04]  /*1d0e0*/  LDL R161, [R1+0x81c] ;  /* 0x00081c0001a17983 */ /* 0x000ee80000100800 */
[----:B------:R0:W-:Y:S01]  /*1d0f0*/  @P4 STL [R1+0x848], R6 ;  /* 0x0008480601004387 */ /* 0x0001e20000100800 */
[----:B------:R-:W-:-:S03]  /*1d100*/  ISETP.GT.AND P5, PT, R4, 0xf, PT ;  /* 0x0000000f0400780c */ /* 0x000fc60003fa4270 */
[----:B0-----:R-:W3:Y:S04]  /*1d110*/  LDL R6, [R1+0x818] ;  /* 0x0008180001067983 */ /* 0x001ee80000100800 */
[----:B------:R-:W-:Y:S04]  /*1d120*/  @P4 STL [R1+0x84c], R159 ;  /* 0x00084c9f01004387 */ /* 0x000fe80000100800 */
[----:B------:R-:W3:Y:S04]  /*1d130*/  LDL.LU.64 R24, [R1+0x15e8] ;  /* 0x0015e80001187983 */ /* 0x000ee80000300a00 */
[----:B------:R-:W3:Y:S04]  /*1d140*/  LDL.LU.64 R118, [R1+0x15e0] ;  /* 0x0015e00001767983 */ /* 0x000ee80000300a00 */
[----:B------:R-:W3:Y:S04]  /*1d150*/  LDL R158, [R1+0x814] ;  /* 0x00081400019e7983 */ /* 0x000ee80000100800 */
[----:B----4-:R0:W-:Y:S04]  /*1d160*/  @P3 STL [R1+0x844], R5 ;  /* 0x0008440501003387 */ /* 0x0101e80000100800 */
[----:B--2---:R-:W2:Y:S04]  /*1d170*/  @P5 LDG.E.U16 R78, desc[UR16][R98.64] ;  /* 0x00000010624e5981 */ /* 0x004ea8000c1e1500 */
[----:B0-----:R-:W4:Y:S04]  /*1d180*/  LDL R5, [R1+0x810] ;  /* 0x0008100001057983 */ /* 0x001f280000100800 */
[----:B------:R0:W-:Y:S04]  /*1d190*/  @P3 STL [R1+0x840], R0 ;  /* 0x0008400001003387 */ /* 0x0001e80000100800 */
[----:B------:R-:W4:Y:S04]  /*1d1a0*/  LDL.LU.64 R116, [R1+0x15d8] ;  /* 0x0015d80001747983 */ /* 0x000f280000300a00 */
[----:B------:R-:W4:Y:S04]  /*1d1b0*/  LDL R159, [R1+0x80c] ;  /* 0x00080c00019f7983 */ /* 0x000f280000100800 */
[----:B0-----:R-:W4:Y:S04]  /*1d1c0*/  LDL R0, [R1+0x808] ;  /* 0x0008080001007983 */ /* 0x001f280000100800 */
[----:B---3--:R0:W-:Y:S04]  /*1d1d0*/  STL [R1+0x109c], R160 ;  /* 0x00109ca001007387 */ /* 0x0081e80000100800 */
[----:B------:R-:W3:Y:S04]  /*1d1e0*/  @P5 LDG.E.U16 R79, desc[UR16][R96.64] ;  /* 0x00000010604f5981 */ /* 0x000ee8000c1e1500 */
[----:B0-----:R-:W3:Y:S04]  /*1d1f0*/  LDL R160, [R1+0x830] ;  /* 0x0008300001a07983 */ /* 0x001ee80000100800 */
[----:B------:R-:W4:Y:S04]  /*1d200*/  LDL.LU.64 R8, [R1+0x15d0] ;  /* 0x0015d00001087983 */ /* 0x000f280000300a00 */
[----:B------:R0:W-:Y:S04]  /*1d210*/  STL [R1+0x10a0], R3 ;  /* 0x0010a00301007387 */ /* 0x0001e80000100800 */
[----:B0-----:R-:W4:Y:S01]  /*1d220*/  LDL R3, [R1+0x834] ;  /* 0x0008340001037983 */ /* 0x001f220000100800 */
[----:B------:R-:W-:-:S02]  /*1d230*/  ISETP.GT.AND P0, PT, R4, 0x10, PT ;  /* 0x000000100400780c */ /* 0x000fc40003f04270 */
[C---:B------:R-:W-:Y:S01]  /*1d240*/  ISETP.GT.AND P4, PT, R4.reuse, 0x11, PT ;  /* 0x000000110400780c */ /* 0x040fe20003f84270 */
[----:B------:R-:W4:Y:S01]  /*1d250*/  LDL.LU.64 R98, [R1+0x15c8] ;  /* 0x0015c80001627983 */ /* 0x000f220000300a00 */
[C---:B------:R-:W-:Y:S02]  /*1d260*/  ISETP.GT.AND P3, PT, R4.reuse, 0x12, PT ;  /* 0x000000120400780c */ /* 0x040fe40003f64270 */
[----:B------:R-:W-:-:S09]  /*1d270*/  ISETP.GT.AND P6, PT, R4, 0x13, PT ;  /* 0x000000130400780c */ /* 0x000fd20003fc4270 */
[----:B------:R-:W4:Y:S04]  /*1d280*/  @P4 LDG.E.U16 R92, desc[UR16][R38.64] ;  /* 0x00000010265c4981 */ /* 0x000f28000c1e1500 */
[----:B------:R-:W4:Y:S04]  /*1d290*/  @P4 LDG.E.U16 R93, desc[UR16][R56.64] ;  /* 0x00000010385d4981 */ /* 0x000f28000c1e1500 */
[----:B------:R-:W4:Y:S04]  /*1d2a0*/  @P3 LDG.E.U16 R7, desc[UR16][R36.64] ;  /* 0x0000001024073981 */ /* 0x000f28000c1e1500 */
[----:B------:R-:W4:Y:S04]  /*1d2b0*/  @P3 LDG.E.U16 R2, desc[UR16][R18.64] ;  /* 0x0000001012023981 */ /* 0x000f28000c1e1500 */
[----:B------:R-:W4:Y:S04]  /*1d2c0*/  @P6 LDG.E.U16 R161, desc[UR16][R16.64] ;  /* 0x0000001010a16981 */ /* 0x000f28000c1e1500 */
[----:B------:R-:W4:Y:S04]  /*1d2d0*/  @P6 LDG.E.U16 R6, desc[UR16][R26.64] ;  /* 0x000000101a066981 */ /* 0x000f28000c1e1500 */
[----:B--2---:R0:W-:Y:S04]  /*1d2e0*/  @P5 STL [R1+0xb8c], R78 ;  /* 0x000b8c4e01005387 */ /* 0x0041e80000100800 */
[----:B0-----:R-:W2:Y:S04]  /*1d2f0*/  LDL.LU R78, [R1+0x15c0] ;  /* 0x0015c000014e7983 */ /* 0x001ea80000300800 */
[----:B------:R-:W2:Y:S04]  /*1d300*/  LDL.LU.64 R96, [R1+0x15b8] ;  /* 0x0015b80001607983 */ /* 0x000ea80000300a00 */
[----:B---3--:R-:W3:Y:S04]  /*1d310*/  @P0 LDG.E.U16 R160, desc[UR16][R58.64] ;  /* 0x000000103aa00981 */ /* 0x008ee8000c1e1500 */
[----:B------:R0:W-:Y:S01]  /*1d320*/  @P5 STL [R1+0xb88], R79 ;  /* 0x000b884f01005387 */ /* 0x0001e20000100800 */
[----:B------:R-:W-:-:S03]  /*1d330*/  ISETP.GT.AND P5, PT, R4, 0x14, PT ;  /* 0x000000140400780c */ /* 0x000fc60003fa4270 */
[----:B0-----:R-:W2:Y:S04]  /*1d340*/  LDL.LU R79, [R1+0x15b0] ;  /* 0x0015b000014f7983 */ /* 0x001ea80000300800 */
[----:B----4-:R-:W4:Y:S06]  /*1d350*/  @P0 LDG.E.U16 R3, desc[UR16][R76.64] ;  /* 0x000000104c030981 */ /* 0x010f2c000c1e1500 */
[----:B------:R-:W2:Y:S04]  /*1d360*/  @P5 LDG.E.U16 R5, desc[UR16][R150.64] ;  /* 0x0000001096055981 */ /* 0x000ea8000c1e1500 */
[----:B------:R-:W2:Y:S04]  /*1d370*/  @P5 LDG.E.U16 R158, desc[UR16][R152.64] ;  /* 0x00000010989e5981 */ /* 0x000ea8000c1e1500 */
[----:B------:R-:W2:Y:S04]  /*1d380*/  LDL.LU.64 R76, [R1+0x15a8] ;  /* 0x0015a800014c7983 */ /* 0x000ea80000300a00 */
[----:B------:R-:W2:Y:S04]  /*1d390*/  LDL.LU.64 R58, [R1+0x15a0] ;  /* 0x0015a000013a7983 */ /* 0x000ea80000300a00 */
[----:B---3--:R-:W-:Y:S04]  /*1d3a0*/  @P0 STL [R1+0x830], R160 ;  /* 0x000830a001000387 */ /* 0x008fe80000100800 */
[----:B----4-:R-:W-:Y:S04]  /*1d3b0*/  @P0 STL [R1+0x834], R3 ;  /* 0x0008340301000387 */ /* 0x010fe80000100800 */
[----:B------:R-:W3:Y:S04]  /*1d3c0*/  LDL.LU.64 R56, [R1+0x1598] ;  /* 0x0015980001387983 */ /* 0x000ee80000300a00 */
[----:B------:R-:W4:Y:S04]  /*1d3d0*/  LDL.LU.64 R38, [R1+0x1590] ;  /* 0x0015900001267983 */ /* 0x000f280000300a00 */
[----:B------:R0:W-:Y:S01]  /*1d3e0*/  @P4 STL [R1+0x828], R92 ;  /* 0x0008285c01004387 */ /* 0x0001e20000100800 */
[----:B------:R-:W-:-:S03]  /*1d3f0*/  ISETP.GT.AND P0, PT, R4, 0x15, PT ;  /* 0x000000150400780c */ /* 0x000fc60003f04270 */
[----:B0-----:R-:W3:Y:S04]  /*1d400*/  LDL R92, [R1+0xb84] ;  /* 0x000b8400015c7983 */ /* 0x001ee80000100800 */
[----:B------:R0:W-:Y:S06]  /*1d410*/  @P4 STL [R1+0x82c], R93 ;  /* 0x00082c5d01004387 */ /* 0x0001ec0000100800 */
[----:B------:R-:W3:Y:S04]  /*1d420*/  @P0 LDG.E.U16 R159, desc[UR16][R162.64] ;  /* 0x00000010a29f0981 */ /* 0x000ee8000c1e1500 */
[----:B------:R-:W3:Y:S04]  /*1d430*/  @P0 LDG.E.U16 R0, desc[UR16][R134.64] ;  /* 0x0000001086000981 */ /* 0x000ee8000c1e1500 */
        /* <DEDUP_REMOVED lines=10> */
[----:B------:R0:W-:Y:S04]  /*1d4e0*/  @P6 STL [R1+0x818], R6 ;  /* 0x0008180601006387 */ /* 0x0001e80000100800 */
[----:B0-----:R-:W3:Y:S04]  /*1d4f0*/  LDL R6, [R1+0x7e4] ;  /* 0x0007e40001067983 */ /* 0x001ee80000100800 */
[----:B------:R0:W-:Y:S04]  /*1d500*/  @P6 STL [R1+0x81c], R161 ;  /* 0x00081ca101006387 */ /* 0x0001e80000100800 */
[----:B------:R-:W3:Y:S04]  /*1d510*/  LDL.LU.64 R152, [R1+0x1568] ;  /* 0x0015680001987983 */ /* 0x000ee80000300a00 */
[----:B------:R-:W3:Y:S04]  /*1d520*/  LDL.LU.64 R150, [R1+0x1560] ;  /* 0x0015600001967983 */ /* 0x000ee80000300a00 */
[----:B0-----:R-:W3:Y:S04]  /*1d530*/  LDL R161, [R1+0x7e0] ;  /* 0x0007e00001a17983 */ /* 0x001ee80000100800 */
[----:B--2---:R0:W-:Y:S04]  /*1d540*/  @P5 STL [R1+0x810], R5 ;  /* 0x0008100501005387 */ /* 0x0041e80000100800 */
[----:B0-----:R-:W2:Y:S04]  /*1d550*/  LDL R5, [R1+0x7dc] ;  /* 0x0007dc0001057983 */ /* 0x001ea80000100800 */
[----:B------:R-:W-:Y:S04]  /*1d560*/  @P5 STL [R1+0x814], R158 ;  /* 0x0008149e01005387 */ /* 0x000fe80000100800 */
[----:B------:R-:W2:Y:S01]  /*1d570*/  LDL.LU.64 R162, [R1+0x1558] ;  /* 0x0015580001a27983 */ /* 0x000ea20000300a00 */
[----:B------:R-:W-:-:S03]  /*1d580*/  ISETP.GT.AND P4, PT, R4, 0x16, PT ;  /* 0x000000160400780c */ /* 0x000fc60003f84270 */
[----:B------:R-:W3:Y:S04]  /*1d590*/  LDL.LU.64 R134, [R1+0x1550] ;  /* 0x0015500001867983 */ /* 0x000ee80000300a00 */
[----:B------:R-:W3:Y:S06]  /*1d5a0*/  LDL R3, [R1+0x7d8] ;  /* 0x0007d80001037983 */ /* 0x000eec0000100800 */
[----:B--2---:R-:W2:Y:S04]  /*1d5b0*/  @P4 LDG.E.U16 R162, desc[UR16][R132.64] ;  /* 0x0000001084a24981 */ /* 0x004ea8000c1e1500 */
[----:B------:R-:W4:Y:S04]  /*1d5c0*/  @P4 LDG.E.U16 R163, desc[UR16][R114.64] ;  /* 0x0000001072a34981 */ /* 0x000f28000c1e1500 */
[----:B---3--:R0:W-:Y:S04]  /*1d5d0*/  @P0 STL [R1+0x808], R0 ;  /* 0x0008080001000387 */ /* 0x0081e80000100800 */
[----:B0-----:R-:W3:Y:S04]  /*1d5e0*/  LDL R0, [R1+0x7d4] ;  /* 0x0007d40001007983 */ /* 0x001ee80000100800 */
[----:B------:R0:W-:Y:S04]  /*1d5f0*/  @P0 STL [R1+0x80c], R159 ;  /* 0x00080c9f01000387 */ /* 0x0001e80000100800 */
[----:B------:R-:W3:Y:S04]  /*1d600*/  LDL.LU.64 R132, [R1+0x1548] ;  /* 0x0015480001847983 */ /* 0x000ee80000300a00 */
[----:B------:R-:W3:Y:S04]  /*1d610*/  LDL R158, [R1+0x7d0] ;  /* 0x0007d000019e7983 */ /* 0x000ee80000100800 */
[----:B0-----:R-:W3:Y:S04]  /*1d620*/  LDL R159, [R1+0x7cc] ;  /* 0x0007cc00019f7983 */ /* 0x001ee80000100800 */
[----:B--2---:R0:W-:Y:S04]  /*1d630*/  STL [R1+0x10a4], R162 ;  /* 0x0010a4a201007387 */ /* 0x0041e80000100800 */
[----:B0-----:R-:W2:Y:S04]  /*1d640*/  LDL R162, [R1+0x7f4] ;  /* 0x0007f40001a27983 */ /* 0x001ea80000100800 */
[----:B------:R-:W3:Y:S04]  /*1d650*/  LDL.LU.64 R114, [R1+0x1540] ;  /* 0x0015400001727983 */ /* 0x000ee80000300a00 */
[----:B----4-:R0:W-:Y:S04]  /*1d660*/  STL [R1+0x10a8], R163 ;  /* 0x0010a8a301007387 */ /* 0x0101e80000100800 */
[----:B0-----:R-:W4:Y:S01]  /*1d670*/  LDL R163, [R1+0x7f8] ;  /* 0x0007f80001a37983 */ /* 0x001f220000100800 */
[----:B------:R-:W-:-:S02]  /*1d680*/  ISETP.GT.AND P3, PT, R4, 0x17, PT ;  /* 0x000000170400780c */ /* 0x000fc40003f64270 */
[C---:B------:R-:W-:Y:S02]  /*1d690*/  ISETP.GT.AND P6, PT, R4.reuse, 0x18, PT ;  /* 0x000000180400780c */ /* 0x040fe40003fc4270 */
[C---:B------:R-:W-:Y:S02]  /*1d6a0*/  ISETP.GT.AND P5, PT, R4.reuse, 0x19, PT ;  /* 0x000000190400780c */ /* 0x040fe40003fa4270 */
[----:B------:R-:W-:-:S07]  /*1d6b0*/  ISETP.GT.AND P0, PT, R4, 0x1a, PT ;  /* 0x0000001a0400780c */ /* 0x000fce0003f04270 */
[----:B------:R-:W3:Y:S04]  /*1d6c0*/  @P3 LDG.E.U16 R92, desc[UR16][R112.64] ;  /* 0x00000010705c3981 */ /* 0x000ee8000c1e1500 */
[----:B------:R-:W3:Y:S01]  /*1d6d0*/  @P3 LDG.E.U16 R93, desc[UR16][R94.64] ;  /* 0x000000105e5d3981 */ /* 0x000ee2000c1e1500 */
[----:B------:R-:W-:-:S03]  /*1d6e0*/  ISETP.GT.AND P4, PT, R4, 0x1b, PT ;  /* 0x0000001b0400780c */ /* 0x000fc60003f84270 */
[----:B------:R-:W3:Y:S04]  /*1d6f0*/  @P5 LDG.E.U16 R7, desc[UR16][R54.64] ;  /* 0x0000001036075981 */ /* 0x000ee8000c1e1500 */
[----:B------:R-:W3:Y:S04]  /*1d700*/  @P5 LDG.E.U16 R2, desc[UR16][R52.64] ;  /* 0x0000001034025981 */ /* 0x000ee8000c1e1500 */
[----:B------:R-:W3:Y:S04]  /*1d710*/  @P0 LDG.E.U16 R160, desc[UR16][R34.64] ;  /* 0x0000001022a00981 */ /* 0x000ee8000c1e1500 */
[----:B------:R-:W3:Y:S04]  /*1d720*/  @P0 LDG.E.U16 R6, desc[UR16][R148.64] ;  /* 0x0000001094060981 */ /* 0x000ee8000c1e1500 */
[----:B------:R-:W3:Y:S04]  /*1d730*/  @P4 LDG.E.U16 R161, desc[UR16][R146.64] ;  /* 0x0000001092a14981 */ /* 0x000ee8000c1e1500 */
[----:B------:R-:W3:Y:S04]  /*1d740*/  @P4 LDG.E.U16 R5, desc[UR16][R130.64] ;  /* 0x0000001082054981 */ /* 0x000ee8000c1e1500 */
[----:B------:R-:W3:Y:S04]  /*1d750*/  LDL.LU.64 R112, [R1+0x1538] ;  /* 0x0015380001707983 */ /* 0x000ee80000300a00 */
[----:B--2---:R-:W2:Y:S04]  /*1d760*/  @P6 LDG.E.U16 R162, desc[UR16][R72.64] ;  /* 0x0000001048a26981 */ /* 0x004ea8000c1e1500 */
[----:B----4-:R-:W4:Y:S04]  /*1d770*/  @P6 LDG.E.U16 R163, desc[UR16][R74.64] ;  /* 0x000000104aa36981 */ /* 0x010f28000c1e1500 */
[----:B---3--:R0:W-:Y:S04]  /*1d780*/  @P3 STL [R1+0xb84], R92 ;  /* 0x000b845c01003387 */ /* 0x0081e80000100800 */
[----:B0-----:R-:W3:Y:S04]  /*1d790*/  LDL.LU R92, [R1+0x1530] ;  /* 0x00153000015c7983 */ /* 0x001ee80000300800 */
[----:B------:R-:W3:Y:S04]  /*1d7a0*/  LDL.LU.64 R94, [R1+0x1528] ;  /* 0x00152800015e7983 */ /* 0x000ee80000300a00 */
[----:B------:R0:W-:Y:S01]  /*1d7b0*/  @P3 STL [R1+0xb80], R93 ;  /* 0x000b805d01003387 */ /* 0x0001e20000100800 */
[----:B------:R-:W-:-:S03]  /*1d7c0*/  ISETP.GT.AND P3, PT, R4, 0x1c, PT ;  /* 0x0000001c0400780c */ /* 0x000fc60003f64270 */
[----:B0-----:R-:W3:Y:S04]  /*1d7d0*/  LDL.LU R93, [R1+0x1520] ;  /* 0x00152000015d7983 */ /* 0x001ee80000300800 */
[----:B------:R-:W3:Y:S04]  /*1d7e0*/  LDL.LU.64 R74, [R1+0x1518] ;  /* 0x00151800014a7983 */ /* 0x000ee80000300a00 */
[----:B------:R-:W3:Y:S04]  /*1d7f0*/  LDL.LU.64 R72, [R1+0x1510] ;  /* 0x0015100001487983 */ /* 0x000ee80000300a00 */
[----:B------:R-:W3:Y:S04]  /*1d800*/  @P3 LDG.E.U16 R3, desc[UR16][R128.64] ;  /* 0x0000001080033981 */ /* 0x000ee8000c1e1500 */
[----:B------:R-:W3:Y:S04]  /*1d810*/  @P3 LDG.E.U16 R0, desc[UR16][R164.64] ;  /* 0x00000010a4003981 */ /* 0x000ee8000c1e1500 */
[----:B--2---:R-:W-:Y:S04]  /*1d820*/  @P6 STL [R1+0x7f4], R162 ;  /* 0x0007f4a201006387 */ /* 0x004fe80000100800 */
[----:B----4-:R-:W-:Y:S04]  /*1d830*/  @P6 STL [R1+0x7f8], R163 ;  /* 0x0007f8a301006387 */ /* 0x010fe80000100800 */
[----:B------:R-:W2:Y:S04]  /*1d840*/  LDL.LU.64 R54, [R1+0x1508] ;  /* 0x0015080001367983 */ /* 0x000ea80000300a00 */
[----:B------:R0:W-:Y:S04]  /*1d850*/  @P5 STL [R1+0x7f0], R7 ;  /* 0x0007f00701005387 */ /* 0x0001e80000100800 */
[----:B0-----:R-:W4:Y:S04]  /*1d860*/  LDL R7, [R1+0xb7c] ;  /* 0x000b7c0001077983 */ /* 0x001f280000100800 */
[----:B------:R-:W2:Y:S04]  /*1d870*/  LDL.LU.64 R52, [R1+0x1500] ;  /* 0x0015000001347983 */ /* 0x000ea80000300a00 */
[----:B------:R0:W-:Y:S04]  /*1d880*/  @P5 STL [R1+0x7ec], R2 ;  /* 0x0007ec0201005387 */ /* 0x0001e80000100800 */
[----:B0-----:R-:W2:Y:S04]  /*1d890*/  LDL R2, [R1+0xb78] ;  /* 0x000b780001027983 */ /* 0x001ea80000100800 */
[----:B------:R-:W2:Y:S04]  /*1d8a0*/  LDL.LU.64 R34, [R1+0x14f8] ;  /* 0x0014f80001227983 */ /* 0x000ea80000300a00 */
[----:B------:R-:W2:Y:S04]  /*1d8b0*/  LDL.LU.64 R148, [R1+0x14f0] ;  /* 0x0014f00001947983 */ /* 0x000ea80000300a00 */
[----:B------:R0:W-:Y:S04]  /*1d8c0*/  @P0 STL [R1+0x7e8], R160 ;  /* 0x0007e8a001000387 */ /* 0x0001e80000100800 */
[----:B0-----:R-:W2:Y:S04]  /*1d8d0*/  LDL R160, [R1+0x7c8] ;  /* 0x0007c80001a07983 */ /* 0x001ea80000100800 */
[----:B------:R0:W-:Y:S04]  /*1d8e0*/  @P0 STL [R1+0x7e4], R6 ;  /* 0x0007e40601000387 */ /* 0x0001e80000100800 */
[----:B0-----:R-:W2:Y:S04]  /*1d8f0*/  LDL R6, [R1+0x7c4] ;  /* 0x0007c40001067983 */ /* 0x001ea80000100800 */
[----:B------:R-:W2:Y:S04]  /*1d900*/  LDL.LU.64 R146, [R1+0x14e8] ;  /* 0x0014e80001927983 */ /* 0x000ea80000300a00 */
[----:B------:R-:W2:Y:S04]  /*1d910*/  LDL.LU.64 R130, [R1+0x14e0] ;  /* 0x0014e00001827983 */ /* 0x000ea80000300a00 */
[----:B------:R0:W-:Y:S04]  /*1d920*/  @P4 STL [R1+0x7e0], R161 ;  /* 0x0007e0a101004387 */ /* 0x0001e80000100800 */
[----:B0-----:R-:W2:Y:S04]  /*1d930*/  LDL R161, [R1+0x7c0] ;  /* 0x0007c00001a17983 */ /* 0x001ea80000100800 */
[----:B------:R0:W-:Y:S01]  /*1d940*/  @P4 STL [R1+0x7dc], R5 ;  /* 0x0007dc0501004387 */ /* 0x0001e20000100800 */
[----:B------:R-:W-:-:S03]  /*1d950*/  ISETP.GT.AND P6, PT, R4, 0x1d, PT ;  /* 0x0000001d0400780c */ /* 0x000fc60003fc4270 */
[----:B0-----:R-:W2:Y:S04]  /*1d960*/  LDL R5, [R1+0x7bc] ;  /* 0x0007bc0001057983 */ /* 0x001ea80000100800 */
[----:B------:R-:W2:Y:S04]  /*1d970*/  LDL.LU.64 R128, [R1+0x14d8] ;  /* 0x0014d80001807983 */ /* 0x000ea80000300a00 */
[----:B------:R-:W2:Y:S04]  /*1d980*/  LDL.LU.64 R164, [R1+0x14d0] ;  /* 0x0014d00001a47983 */ /* 0x000ea80000300a00 */
[----:B------:R-:W2:Y:S01]  /*1d990*/  @P6 LDG.E.U16 R158, desc[UR16][R110.64] ;  /* 0x000000106e9e6981 */ /* 0x000ea2000c1e1500 */
[----:B------:R-:W-:-:S03]  /*1d9a0*/  ISETP.GT.AND P5, PT, R4, 0x1e, PT ;  /* 0x0000001e0400780c */ /* 0x000fc60003fa4270 */
[----:B------:R-:W2:Y:S01]  /*1d9b0*/  @P6 LDG.E.U16 R159, desc[UR16][R68.64] ;  /* 0x00000010449f6981 */ /* 0x000ea2000c1e1500 */
[----:B------:R-:W-:-:S03]  /*1d9c0*/  ISETP.GT.AND P0, PT, R4, 0x1f, PT ;  /* 0x0000001f0400780c */ /* 0x000fc60003f04270 */
[----:B---3--:R0:W-:Y:S01]  /*1d9d0*/  @P3 STL [R1+0x7d4], R0 ;  /* 0x0007d40001003387 */ /* 0x0081e20000100800 */
[----:B------:R-:W-:-:S03]  /*1d9e0*/  ISETP.GT.AND P4, PT, R4, 0x20, PT ;  /* 0x000000200400780c */ /* 0x000fc60003f84270 */
[----:B0-----:R-:W3:Y:S04]  /*1d9f0*/  LDL R0, [R1+0x7b8] ;  /* 0x0007b80001007983 */ /* 0x001ee80000100800 */
[----:B------:R-:W-:Y:S04]  /*1da00*/  @P3 STL [R1+0x7d8], R3 ;  /* 0x0007d80301003387 */ /* 0x000fe80000100800 */
[----:B------:R-:W3:Y:S04]  /*1da10*/  LDL.LU.64 R110, [R1+0x14c8] ;  /* 0x0014c800016e7983 */ /* 0x000ee80000300a00 */
[----:B----4-:R-:W4:Y:S04]  /*1da20*/  @P0 LDG.E.U16 R7, desc[UR16][R90.64] ;  /* 0x000000105a070981 */ /* 0x010f28000c1e1500 */
[----:B--2---:R-:W2:Y:S04]  /*1da30*/  @P0 LDG.E.U16 R2, desc[UR16][R50.64] ;  /* 0x0000001032020981 */ /* 0x004ea8000c1e1500 */
[----:B------:R-:W2:Y:S04]  /*1da40*/  @P4 LDG.E.U16 R160, desc[UR16][R32.64] ;  /* 0x0000001020a04981 */ /* 0x000ea8000c1e1500 */
[----:B------:R-:W2:Y:S04]  /*1da50*/  @P4 LDG.E.U16 R6, desc[UR16][R88.64] ;  /* 0x0000001058064981 */ /* 0x000ea8000c1e1500 */
[----:B------:R-:W2:Y:S04]  /*1da60*/  @P5 LDG.E.U16 R164, desc[UR16][R108.64] ;  /* 0x000000106ca45981 */ /* 0x000ea8000c1e1500 */
[----:B------:R0:W-:Y:S04]  /*1da70*/  @P6 STL [R1+0x7d0], R158 ;  /* 0x0007d09e01006387 */ /* 0x0001e80000100800 */
[----:B------:R-:W4:Y:S04]  /*1da80*/  @P5 LDG.E.U16 R165, desc[UR16][R10.64] ;  /* 0x000000100aa55981 */ /* 0x000f28000c1e1500 */
[----:B0-----:R-:W4:Y:S04]  /*1da90*/  LDL R158, [R1+0x7b4] ;  /* 0x0007b400019e7983 */ /* 0x001f280000100800 */
[----:B------:R-:W4:Y:S04]  /*1daa0*/  LDL.LU.64 R68, [R1+0x14c0] ;  /* 0x0014c00001447983 */ /* 0x000f280000300a00 */
[----:B------:R-:W4:Y:S04]  /*1dab0*/  LDL R163, [R1+0x7b0] ;  /* 0x0007b00001a37983 */ /* 0x000f280000100800 */
[----:B------:R0:W-:Y:S01]  /*1dac0*/  @P6 STL [R1+0x7cc], R159 ;  /* 0x0007cc9f01006387 */ /* 0x0001e20000100800 */
[----:B------:R-:W-:-:S03]  /*1dad0*/  ISETP.GT.AND P3, PT, R4, 0x21, PT ;  /* 0x000000210400780c */ /* 0x000fc60003f64270 */
[----:B0-----:R-:W4:Y:S04]  /*1dae0*/  LDL R159, [R1+0x7ac] ;  /* 0x0007ac00019f7983 */ /* 0x001f280000100800 */
[----:B------:R-:W4:Y:S01]  /*1daf0*/  LDL.LU.64 R108, [R1+0x14b8] ;  /* 0x0014b800016c7983 */ /* 0x000f220000300a00 */
[----:B------:R-:W-:-:S05]  /*1db00*/  ISETP.GT.AND P6, PT, R4, 0x22, PT ;  /* 0x000000220400780c */ /* 0x000fca0003fc4270 */
[----:B------:R-:W4:Y:S04]  /*1db10*/  @P3 LDG.E.U16 R161, desc[UR16][R70.64] ;  /* 0x0000001046a13981 */ /* 0x000f28000c1e1500 */
[----:B------:R-:W4:Y:S04]  /*1db20*/  @P3 LDG.E.U16 R5, desc[UR16][R48.64] ;  /* 0x0000001030053981 */ /* 0x000f28000c1e1500 */
[----:B---3--:R-:W3:Y:S04]  /*1db30*/  @P6 LDG.E.U16 R0, desc[UR16][R126.64] ;  /* 0x000000107e006981 */ /* 0x008ee8000c1e1500 */
[----:B--2---:R-:W-:Y:S04]  /*1db40*/  STL [R1+0x10ac], R164 ;  /* 0x0010aca401007387 */ /* 0x004fe80000100800 */
[----:B------:R-:W2:Y:S04]  /*1db50*/  LDL R11, [R1+0x7a4] ;  /* 0x0007a400010b7983 */ /* 0x000ea80000100800 */
[----:B------:R-:W2:Y:S04]  /*1db60*/  LDL R162, [R1+0x7a8] ;  /* 0x0007a80001a27983 */ /* 0x000ea80000100800 */
[----:B----4-:R-:W-:Y:S04]  /*1db70*/  STL [R1+0x10b0], R165 ;  /* 0x0010b0a501007387 */ /* 0x010fe80000100800 */
[----:B------:R-:W4:Y:S04]  /*1db80*/  LDL.LU.64 R90, [R1+0x14b0] ;  /* 0x0014b000015a7983 */ /* 0x000f280000300a00 */
[----:B------:R-:W4:Y:S04]  /*1db90*/  @P6 LDG.E.U16 R158, desc[UR16][R106.64] ;  /* 0x000000106a9e6981 */ /* 0x000f28000c1e1500 */
[----:B------:R0:W-:Y:S04]  /*1dba0*/  @P0 STL [R1+0xb7c], R7 ;  /* 0x000b7c0701000387 */ /* 0x0001e80000100800 */
[----:B0-----:R-:W4:Y:S04]  /*1dbb0*/  LDL R7, [R1+0x7a0] ;  /* 0x0007a00001077983 */ /* 0x001f280000100800 */
[----:B------:R-:W4:Y:S04]  /*1dbc0*/  LDL.LU.64 R50, [R1+0x14a8] ;  /* 0x0014a80001327983 */ /* 0x000f280000300a00 */
[----:B------:R-:W4:Y:S04]  /*1dbd0*/  LDL R3, [R1+0x79c] ;  /* 0x00079c0001037983 */ /* 0x000f280000100800 */
[----:B------:R-:W4:Y:S04]  /*1dbe0*/  LDL R10, [R1+0xb74] ;  /* 0x000b7400010a7983 */ /* 0x000f280000100800 */
[----:B------:R0:W-:Y:S04]  /*1dbf0*/  @P0 STL [R1+0xb78], R2 ;  /* 0x000b780201000387 */ /* 0x0001e80000100800 */
[----:B0-----:R-:W4:Y:S04]  /*1dc00*/  LDL R2, [R1+0xb70] ;  /* 0x000b700001027983 */ /* 0x001f280000100800 */
[----:B------:R-:W4:Y:S04]  /*1dc10*/  LDL.LU.64 R32, [R1+0x14a0] ;  /* 0x0014a00001207983 */ /* 0x000f280000300a00 */
[----:B------:R-:W4:Y:S04]  /*1dc20*/  LDL.LU.64 R88, [R1+0x1498] ;  /* 0x0014980001587983 */ /* 0x000f280000300a00 */
[----:B------:R0:W-:Y:S04]  /*1dc30*/  @P4 STL [R1+0x7c4], R6 ;  /* 0x0007c40601004387 */ /* 0x0001e80000100800 */
[----:B0-----:R-:W4:Y:S01]  /*1dc40*/  LDL R6, [R1+0xb6c] ;  /* 0x000b6c0001067983 */ /* 0x001f220000100800 */
[----:B------:R-:W-:-:S02]  /*1dc50*/  ISETP.GT.AND P5, PT, R4, 0x23, PT ;  /* 0x000000230400780c */ /* 0x000fc40003fa4270 */
[----:B------:R-:W-:-:S11]  /*1dc60*/  ISETP.GT.AND P0, PT, R4, 0x24, PT ;  /* 0x000000240400780c */ /* 0x000fd60003f04270 */
[----:B------:R-:W4:Y:S04]  /*1dc70*/  @P5 LDG.E.U16 R159, desc[UR16][R86.64] ;  /* 0x00000010569f5981 */ /* 0x000f28000c1e1500 */
[----:B------:R-:W4:Y:S04]  /*1dc80*/  @P5 LDG.E.U16 R163, desc[UR16][R104.64] ;  /* 0x0000001068a35981 */ /* 0x000f28000c1e1500 */
[----:B------:R0:W-:Y:S01]  /*1dc90*/  @P4 STL [R1+0x7c8], R160 ;  /* 0x0007c8a001004387 */ /* 0x0001e20000100800 */
[----:B------:R-:W-:-:S03]  /*1dca0*/  ISETP.GT.AND P4, PT, R4, 0x25, PT ;  /* 0x000000250400780c */ /* 0x000fc60003f84270 */
[----:B------:R-:W4:Y:S04]  /*1dcb0*/  LDL.LU.64 R70, [R1+0x1490] ;  /* 0x0014900001467983 */ /* 0x000f280000300a00 */
[----:B0-----:R-:W4:Y:S04]  /*1dcc0*/  LDL R160, [R1+0xb68] ;  /* 0x000b680001a07983 */ /* 0x001f280000100800 */
[----:B------:R-:W4:Y:S04]  /*1dcd0*/  LDL.LU.64 R48, [R1+0x1488] ;  /* 0x0014880001307983 */ /* 0x000f280000300a00 */
[----:B------:R0:W-:Y:S04]  /*1dce0*/  @P3 STL [R1+0x7c0], R161 ;  /* 0x0007c0a101003387 */ /* 0x0001e80000100800 */
[----:B0-----:R-:W4:Y:S04]  /*1dcf0*/  LDL R161, [R1+0x798] ;  /* 0x0007980001a17983 */ /* 0x001f280000100800 */
[----:B------:R0:W-:Y:S01]  /*1dd00*/  @P3 STL [R1+0x7bc], R5 ;  /* 0x0007bc0501003387 */ /* 0x0001e20000100800 */
[----:B------:R-:W-:-:S03]  /*1dd10*/  ISETP.GT.AND P3, PT, R4, 0x26, PT ;  /* 0x000000260400780c */ /* 0x000fc60003f64270 */
[----:B0-----:R-:W4:Y:S04]  /*1dd20*/  LDL R5, [R1+0x794] ;  /* 0x0007940001057983 */ /* 0x001f280000100800 */
[----:B------:R-:W4:Y:S04]  /*1dd30*/  LDL.LU.64 R126, [R1+0x1480] ;  /* 0x00148000017e7983 */ /* 0x000f280000300a00 */
[----:B---3--:R0:W-:Y:S04]  /*1dd40*/  @P6 STL [R1+0x7b8], R0 ;  /* 0x0007b80001006387 */ /* 0x0081e80000100800 */
[----:B0-----:R-:W3:Y:S04]  /*1dd50*/  LDL R0, [R1+0x790] ;  /* 0x0007900001007983 */ /* 0x001ee80000100800 */
[----:B------:R-:W3:Y:S04]  /*1dd60*/  LDL.LU.64 R106, [R1+0x1478] ;  /* 0x00147800016a7983 */ /* 0x000ee80000300a00 */
[----:B--2---:R-:W2:Y:S04]  /*1dd70*/  @P0 LDG.E.U16 R11, desc[UR16][R66.64] ;  /* 0x00000010420b0981 */ /* 0x004ea8000c1e1500 */
[----:B------:R-:W3:Y:S04]  /*1dd80*/  @P0 LDG.E.U16 R162, desc[UR16][R84.64] ;  /* 0x0000001054a20981 */ /* 0x000ee8000c1e1500 */
[----:B----4-:R0:W-:Y:S01]  /*1dd90*/  @P6 STL [R1+0x7b4], R158 ;  /* 0x0007b49e01006387 */ /* 0x0101e20000100800 */
[----:B------:R-:W-:-:S03]  /*1dda0*/  ISETP.GT.AND P6, PT, R4, 0x27, PT ;  /* 0x000000270400780c */ /* 0x000fc60003fc4270 */
[----:B0-----:R-:W4:Y:S04]  /*1ddb0*/  LDL R158, [R1+0x78c] ;  /* 0x00078c00019e7983 */ /* 0x001f280000100800 */
[----:B------:R-:W4:Y:S04]  /*1ddc0*/  @P4 LDG.E.U16 R7, desc[UR16][R64.64] ;  /* 0x0000001040074981 */ /* 0x000f28000c1e1500 */
[----:B------:R-:W4:Y:S04]  /*1ddd0*/  LDL.LU.64 R104, [R1+0x1470] ;  /* 0x0014700001687983 */ /* 0x000f280000300a00 */
[----:B------:R-:W4:Y:S04]  /*1dde0*/  @P4 LDG.E.U16 R3, desc[UR16][R46.64] ;  /* 0x000000102e034981 */ /* 0x000f28000c1e1500 */
[----:B------:R-:W4:Y:S04]  /*1ddf0*/  @P3 LDG.E.U16 R10, desc[UR16][R44.64] ;  /* 0x000000102c0a3981 */ /* 0x000f28000c1e1500 */
[----:B------:R-:W4:Y:S04]  /*1de00*/  LDL.LU.64 R86, [R1+0x1468] ;  /* 0x0014680001567983 */ /* 0x000f280000300a00 */
[----:B------:R-:W4:Y:S04]  /*1de10*/  @P3 LDG.E.U16 R2, desc[UR16][R14.64] ;  /* 0x000000100e023981 */ /* 0x000f28000c1e1500 */
[----:B------:R-:W4:Y:S04]  /*1de20*/  @P6 LDG.E.U16 R6, desc[UR16][R12.64] ;  /* 0x000000100c066981 */ /* 0x000f28000c1e1500 */
[----:B------:R0:W-:Y:S04]  /*1de30*/  @P5 STL [R1+0x7ac], R159 ;  /* 0x0007ac9f01005387 */ /* 0x0001e80000100800 */
[----:B0-----:R-:W4:Y:S04]  /*1de40*/  LDL R159, [R1+0x788] ;  /* 0x00078800019f7983 */ /* 0x001f280000100800 */
[----:B------:R-:W4:Y:S04]  /*1de50*/  LDL.LU R165, [R1+0x76c] ;  /* 0x00076c0001a57983 */ /* 0x000f280000300800 */
[----:B------:R0:W-:Y:S01]  /*1de60*/  @P5 STL [R1+0x7b0], R163 ;  /* 0x0007b0a301005387 */ /* 0x0001e20000100800 */
[----:B------:R-:W-:-:S03]  /*1de70*/  ISETP.GT.AND P5, PT, R4, 0x28, PT ;  /* 0x000000280400780c */ /* 0x000fc60003fa4270 */
[----:B------:R-:W4:Y:S04]  /*1de80*/  LDL.LU.64 R84, [R1+0x1460] ;  /* 0x0014600001547983 */ /* 0x000f280000300a00 */
[----:B------:R-:W4:Y:S04]  /*1de90*/  LDL.LU.64 R66, [R1+0x1458] ;  /* 0x0014580001427983 */ /* 0x000f280000300a00 */
[----:B0-----:R-:W4:Y:S04]  /*1dea0*/  LDL R163, [R1+0x784] ;  /* 0x0007840001a37983 */ /* 0x001f280000100800 */
[----:B------:R-:W4:Y:S04]  /*1deb0*/  @P6 LDG.E.U16 R160, desc[UR16][R30.64] ;  /* 0x000000101ea06981 */ /* 0x000f28000c1e1500 */
[----:B------:R-:W4:Y:S04]  /*1dec0*/  @P5 LDG.E.U16 R161, desc[UR16][R28.64] ;  /* 0x000000101ca15981 */ /* 0x000f28000c1e1500 */
[----:B------:R-:W4:Y:S04]  /*1ded0*/  @P5 LDG.E.U16 R5, desc[UR16][R144.64] ;  /* 0x0000001090055981 */ /* 0x000f28000c1e1500 */
[----:B--2---:R0:W-:Y:S04]  /*1dee0*/  @P0 STL [R1+0x7a4], R11 ;  /* 0x0007a40b01000387 */ /* 0x0041e80000100800 */
[----:B0-----:R-:W2:Y:S04]  /*1def0*/  LDL R11, [R1+0x780] ;  /* 0x00078000010b7983 */ /* 0x001ea80000100800 */
[----:B---3--:R-:W-:Y:S01]  /*1df00*/  @P0 STL [R1+0x7a8], R162 ;  /* 0x0007a8a201000387 */ /* 0x008fe20000100800 */
[----:B------:R-:W-:-:S03]  /*1df10*/  ISETP.GT.AND P0, PT, R4, 0x29, PT ;  /* 0x000000290400780c */ /* 0x000fc60003f04270 */
[----:B------:R-:W3:Y:S10]  /*1df20*/  LDL.LU.64 R64, [R1+0x1450] ;  /* 0x0014500001407983 */ /* 0x000ef40000300a00 */
[----:B------:R-:W3:Y:S04]  /*1df30*/  @P0 LDG.E.U16 R0, desc[UR16][R142.64] ;  /* 0x000000108e000981 */ /* 0x000ee8000c1e1500 */
[----:B----4-:R0:W-:Y:S04]  /*1df40*/  @P4 STL [R1+0x7a0], R7 ;  /* 0x0007a00701004387 */ /* 0x0101e80000100800 */
[----:B------:R-:W4:Y:S04]  /*1df50*/  @P0 LDG.E.U16 R158, desc[UR16][R124.64] ;  /* 0x000000107c9e0981 */ /* 0x000f28000c1e1500 */
[----:B0-----:R-:W4:Y:S04]  /*1df60*/  LDL R7, [R1+0x77c] ;  /* 0x00077c0001077983 */ /* 0x001f280000100800 */
[----:B------:R-:W4:Y:S04]  /*1df70*/  LDL.LU.64 R46, [R1+0x1448] ;  /* 0x00144800012e7983 */ /* 0x000f280000300a00 */
[----:B------:R-:W-:Y:S04]  /*1df80*/  @P4 STL [R1+0x79c], R3 ;  /* 0x00079c0301004387 */ /* 0x000fe80000100800 */
[----:B------:R-:W4:Y:S04]  /*1df90*/  LDL.LU.64 R44, [R1+0x1440] ;  /* 0x00144000012c7983 */ /* 0x000f280000300a00 */
[----:B------:R-:W4:Y:S04]  /*1dfa0*/  LDL.LU.64 R14, [R1+0x1438] ;  /* 0x00143800010e7983 */ /* 0x000f280000300a00 */
[----:B------:R0:W-:Y:S04]  /*1dfb0*/  @P3 STL [R1+0xb74], R10 ;  /* 0x000b740a01003387 */ /* 0x0001e80000100800 */
[----:B0-----:R-:W4:Y:S04]  /*1dfc0*/  LDL R10, [R1+0x778] ;  /* 0x00077800010a7983 */ /* 0x001f280000100800 */
[----:B------:R0:W-:Y:S04]  /*1dfd0*/  @P3 STL [R1+0xb70], R2 ;  /* 0x000b700201003387 */ /* 0x0001e80000100800 */
[----:B0-----:R-:W4:Y:S04]  /*1dfe0*/  LDL R2, [R1+0x774] ;  /* 0x0007740001027983 */ /* 0x001f280000100800 */
[----:B------:R-:W4:Y:S04]  /*1dff0*/  LDL.LU.64 R12, [R1+0x1430] ;  /* 0x00143000010c7983 */ /* 0x000f280000300a00 */
[----:B------:R0:W-:Y:S04]  /*1e000*/  @P6 STL [R1+0xb6c], R6 ;  /* 0x000b6c0601006387 */ /* 0x0001e80000100800 */
[----:B0-----:R-:W4:Y:S01]  /*1e010*/  LDL R6, [R1+0x770] ;  /* 0x0007700001067983 */ /* 0x001f220000100800 */
[----:B------:R-:W-:-:S02]  /*1e020*/  ISETP.GT.AND P4, PT, R4, 0x2a, PT ;  /* 0x0000002a0400780c */ /* 0x000fc40003f84270 */
[C---:B------:R-:W-:Y:S01]  /*1e030*/  ISETP.GT.AND P3, PT, R4.reuse, 0x2b, PT ;  /* 0x0000002b0400780c */ /* 0x040fe20003f64270 */
[----:B------:R-:W4:Y:S10]  /*1e040*/  LDL.LU.64 R30, [R1+0x1428] ;  /* 0x00142800011e7983 */ /* 0x000f340000300a00 */
[----:B------:R-:W4:Y:S04]  /*1e050*/  @P4 LDG.E.U16 R159, desc[UR16][R140.64] ;  /* 0x000000108c9f4981 */ /* 0x000f28000c1e1500 */
[----:B------:R-:W4:Y:S04]  /*1e060*/  @P4 LDG.E.U16 R163, desc[UR16][R122.64] ;  /* 0x000000107aa34981 */ /* 0x000f28000c1e1500 */
[----:B------:R-:W-:Y:S04]  /*1e070*/  @P6 STL [R1+0xb68], R160 ;  /* 0x000b68a001006387 */ /* 0x000fe80000100800 */
[----:B------:R-:W4:Y:S04]  /*1e080*/  LDL.LU.64 R28, [R1+0x1420] ;  /* 0x00142000011c7983 */ /* 0x000f280000300a00 */
[----:B------:R-:W4:Y:S01]  /*1e090*/  LDL.LU.64 R144, [R1+0x1418] ;  /* 0x0014180001907983 */ /* 0x000f220000300a00 */
[----:B------:R-:W-:-:S03]  /*1e0a0*/  ISETP.GT.AND P6, PT, R4, 0x2c, PT ;  /* 0x0000002c0400780c */ /* 0x000fc60003fc4270 */
[----:B------:R0:W-:Y:S04]  /*1e0b0*/  @P5 STL [R1+0x794], R5 ;  /* 0x0007940501005387 */ /* 0x0001e80000100800 */
[----:B0-----:R-:W4:Y:S04]  /*1e0c0*/  LDL R5, [R1+0xb64] ;  /* 0x000b640001057983 */ /* 0x001f280000100800 */
[----:B------:R-:W-:Y:S04]  /*1e0d0*/  @P5 STL [R1+0x798], R161 ;  /* 0x000798a101005387 */ /* 0x000fe80000100800 */
[----:B------:R-:W4:Y:S01]  /*1e0e0*/  LDL.LU.64 R142, [R1+0x1410] ;  /* 0x00141000018e7983 */ /* 0x000f220000300a00 */
[----:B------:R-:W-:-:S13]  /*1e0f0*/  ISETP.GT.AND P5, PT, R4, 0x2d, PT ;  /* 0x0000002d0400780c */ /* 0x000fda0003fa4270 */
[----:B------:R-:W4:Y:S04]  /*1e100*/  @P5 LDG.E.U16 R165, desc[UR16][R62.64] ;  /* 0x000000103ea55981 */ /* 0x000f28000c1e1500 */
[----:B--2---:R-:W2:Y:S04]  /*1e110*/  @P3 LDG.E.U16 R11, desc[UR16][R120.64] ;  /* 0x00000010780b3981 */ /* 0x004ea8000c1e1500 */
[----:B---3--:R0:W-:Y:S04]  /*1e120*/  @P0 STL [R1+0x790], R0 ;  /* 0x0007900001000387 */ /* 0x0081e80000100800 */
[----:B0-----:R-:W3:Y:S04]  /*1e130*/  LDL R0, [R1+0xb60] ;  /* 0x000b600001007983 */ /* 0x001ee80000100800 */
[----:B----4-:R-:W4:Y:S04]  /*1e140*/  @P3 LDG.E.U16 R7, desc[UR16][R102.64] ;  /* 0x0000001066073981 */ /* 0x010f28000c1e1500 */
[----:B------:R-:W4:Y:S04]  /*1e150*/  LDL.LU.64 R124, [R1+0x1408] ;  /* 0x00140800017c7983 */ /* 0x000f280000300a00 */
[----:B------:R-:W4:Y:S04]  /*1e160*/  LDL R3, [R1+0xb58] ;  /* 0x000b580001037983 */ /* 0x000f280000100800 */
[----:B------:R-:W4:Y:S04]  /*1e170*/  LDL R162, [R1+0xb5c] ;  /* 0x000b5c0001a27983 */ /* 0x000f280000100800 */
[----:B------:R-:W4:Y:S04]  /*1e180*/  LDL R160, [R1+0x768] ;  /* 0x0007680001a07983 */ /* 0x000f280000100800 */
[----:B------:R-:W4:Y:S04]  /*1e190*/  LDL R161, [R1+0x764] ;  /* 0x0007640001a17983 */ /* 0x000f280000100800 */
[----:B------:R-:W4:Y:S04]  /*1e1a0*/  @P6 LDG.E.U16 R10, desc[UR16][R100.64] ;  /* 0x00000010640a6981 */ /* 0x000f28000c1e1500 */
[----:B------:R-:W4:Y:S04]  /*1e1b0*/  @P6 LDG.E.U16 R2, desc[UR16][R82.64] ;  /* 0x0000001052026981 */ /* 0x000f28000c1e1500 */
[----:B------:R-:W4:Y:S04]  /*1e1c0*/  @P5 LDG.E.U16 R6, desc[UR16][R80.64] ;  /* 0x0000001050065981 */ /* 0x000f28000c1e1500 */
[----:B------:R0:W-:Y:S01]  /*1e1d0*/  @P0 STL [R1+0x78c], R158 ;  /* 0x00078c9e01000387 */ /* 0x0001e20000100800 */
[----:B------:R-:W-:-:S03]  /*1e1e0*/  ISETP.GT.AND P0, PT, R4, 0x2e, PT ;  /* 0x0000002e0400780c */ /* 0x000fc60003f04270 */
[----:B------:R-:W4:Y:S04]  /*1e1f0*/  LDL.LU.64 R140, [R1+0x1400] ;  /* 0x00140000018c7983 */ /* 0x000f280000300a00 */
[----:B0-----:R-:W4:Y:S04]  /*1e200*/  LDL R158, [R1+0x760] ;  /* 0x00076000019e7983 */ /* 0x001f280000100800 */
[----:B------:R0:W-:Y:S04]  /*1e210*/  @P4 STL [R1+0x788], R159 ;  /* 0x0007889f01004387 */ /* 0x0001e80000100800 */
[----:B0-----:R-:W4:Y:S04]  /*1e220*/  LDL R159, [R1+0x75c] ;  /* 0x00075c00019f7983 */ /* 0x001f280000100800 */
[----:B------:R-:W4:Y:S04]  /*1e230*/  LDL.LU.64 R122, [R1+0x13f8] ;  /* 0x0013f800017a7983 */ /* 0x000f280000300a00 */
[----:B------:R-:W-:Y:S04]  /*1e240*/  @P4 STL [R1+0x784], R163 ;  /* 0x000784a301004387 */ /* 0x000fe80000100800 */
[----:B------:R-:W4:Y:S04]  /*1e250*/  LDL.LU.64 R120, [R1+0x13f0] ;  /* 0x0013f00001787983 */ /* 0x000f280000300a00 */
[----:B------:R-:W4:Y:S04]  /*1e260*/  @P0 LDG.E.U16 R5, desc[UR16][R60.64] ;  /* 0x000000103c050981 */ /* 0x000f28000c1e1500 */
[----:B--2---:R0:W-:Y:S04]  /*1e270*/  @P3 STL [R1+0x780], R11 ;  /* 0x0007800b01003387 */ /* 0x0041e80000100800 */
[----:B0-----:R-:W2:Y:S04]  /*1e280*/  LDL R11, [R1+0x758] ;  /* 0x00075800010b7983 */ /* 0x001ea80000100800 */
[----:B------:R-:W2:Y:S04]  /*1e290*/  LDL.LU.64 R102, [R1+0x13e8] ;  /* 0x0013e80001667983 */ /* 0x000ea80000300a00 */
[----:B---3--:R-:W3:Y:S04]  /*1e2a0*/  @P0 LDG.E.U16 R0, desc[UR16][R42.64] ;  /* 0x000000102a000981 */ /* 0x008ee8000c1e1500 */
[----:B----4-:R0:W-:Y:S04]  /*1e2b0*/  @P3 STL [R1+0x77c], R7 ;  /* 0x00077c0701003387 */ /* 0x0101e80000100800 */
[----:B0-----:R-:W4:Y:S04]  /*1e2c0*/  LDL R7, [R1+0x754] ;  /* 0x0007540001077983 */ /* 0x001f280000100800 */
[----:B------:R-:W4:Y:S04]  /*1e2d0*/  LDL.LU R164, [R1+0x740] ;  /* 0x0007400001a47983 */ /* 0x000f280000300800 */
[----:B------:R-:W4:Y:S04]  /*1e2e0*/  LDL.LU R163, [R1+0x73c] ;  /* 0x00073c0001a37983 */ /* 0x000f280000300800 */
[----:B------:R-:W4:Y:S04]  /*1e2f0*/  LDL.LU.64 R100, [R1+0x13e0] ;  /* 0x0013e00001647983 */ /* 0x000f280000300a00 */
[----:B------:R0:W-:Y:S04]  /*1e300*/  @P6 STL [R1+0x778], R10 ;  /* 0x0007780a01006387 */ /* 0x0001e80000100800 */
[----:B0-----:R-:W4:Y:S04]  /*1e310*/  LDL R10, [R1+0x750] ;  /* 0x00075000010a7983 */ /* 0x001f280000100800 */
[----:B------:R-:W4:Y:S04]  /*1e320*/  LDL.LU.64 R82, [R1+0x13d8] ;  /* 0x0013d80001527983 */ /* 0x000f280000300a00 */
[----:B------:R0:W-:Y:S04]  /*1e330*/  @P6 STL [R1+0x774], R2 ;  /* 0x0007740201006387 */ /* 0x0001e80000100800 */
[----:B0-----:R-:W4:Y:S04]  /*1e340*/  LDL.LU R2, [R1+0x13d0] ;  /* 0x0013d00001027983 */ /* 0x001f280000300800 */
        /* <DEDUP_REMOVED lines=8> */
[----:B------:R-:W4:Y:S04]  /*1e3d0*/  @P3 LDG.E.U16 R161, desc[UR16][R156.64] ;  /* 0x000000109ca13981 */ /* 0x000f28000c1e1500 */
[----:B------:R-:W4:Y:S01]  /*1e3e0*/  @P3 LDG.E.U16 R160, desc[UR16][R20.64] ;  /* 0x0000001014a03981 */ /* 0x000f22000c1e1500 */
[----:B------:R-:W-:-:S03]  /*1e3f0*/  ISETP.GT.AND P6, PT, R4, 0x31, PT ;  /* 0x000000310400780c */ /* 0x000fc60003fc4270 */
[----:B------:R0:W-:Y:S01]  /*1e400*/  STL [R1+0x10b4], R165 ;  /* 0x0010b4a501007387 */ /* 0x0001e20000100800 */
[----:B------:R-:W-:-:S03]  /*1e410*/  ISETP.GT.AND P5, PT, R4, 0x32, PT ;  /* 0x000000320400780c */ /* 0x000fc60003fa4270 */
[----:B0-----:R-:W4:Y:S04]  /*1e420*/  LDL.LU R165, [R1+0x748] ;  /* 0x0007480001a57983 */ /* 0x001f280000300800 */
[----:B------:R-:W4:Y:S04]  /*1e430*/  LDL.LU.64 R60, [R1+0x13b8] ;  /* 0x0013b800013c7983 */ /* 0x000f280000300a00 */
[----:B------:R0:W-:Y:S04]  /*1e440*/  @P0 STL [R1+0xb64], R5 ;  /* 0x000b640501000387 */ /* 0x0001e80000100800 */
[----:B------:R-:W4:Y:S04]  /*1e450*/  @P6 LDG.E.U16 R159, desc[UR16][R138.64] ;  /* 0x000000108a9f6981 */ /* 0x000f28000c1e1500 */
[----:B------:R-:W4:Y:S04]  /*1e460*/  @P6 LDG.E.U16 R158, desc[UR16][R154.64] ;  /* 0x000000109a9e6981 */ /* 0x000f28000c1e1500 */
[----:B0-----:R-:W4:Y:S04]  /*1e470*/  LDL R5, [R1+0x744] ;  /* 0x0007440001057983 */ /* 0x001f280000100800 */
[----:B------:R-:W4:Y:S04]  /*1e480*/  LDL.LU.64 R42, [R1+0x13b0] ;  /* 0x0013b000012a7983 */ /* 0x000f280000300a00 */
[----:B--2---:R-:W2:Y:S04]  /*1e490*/  @P5 LDG.E.U16 R11, desc[UR16][R136.64] ;  /* 0x00000010880b5981 */ /* 0x004ea8000c1e1500 */
[----:B---3--:R0:W-:Y:S01]  /*1e4a0*/  @P0 STL [R1+0xb60], R0 ;  /* 0x000b600001000387 */ /* 0x0081e20000100800 */
[----:B------:R-:W-:-:S03]  /*1e4b0*/  ISETP.GT.AND P0, PT, R4, 0x33, PT ;  /* 0x000000330400780c */ /* 0x000fc60003f04270 */
[----:B0-----:R-:W3:Y:S04]  /*1e4c0*/  LDL.LU R0, [R1+0x13a8] ;  /* 0x0013a80001007983 */ /* 0x001ee80000300800 */
[----:B----4-:R-:W4:Y:S04]  /*1e4d0*/  @P5 LDG.E.U16 R7, desc[UR16][R24.64] ;  /* 0x0000001018075981 */ /* 0x010f28000c1e1500 */
[----:B------:R-:W2:Y:S04]  /*1e4e0*/  LDL.LU.64 R40, [R1+0x13a0] ;  /* 0x0013a00001287983 */ /* 0x000ea80000300a00 */
[----:B------:R-:W2:Y:S04]  /*1e4f0*/  LDL.LU.64 R22, [R1+0x1398] ;  /* 0x0013980001167983 */ /* 0x000ea80000300a00 */
[----:B------:R-:W3:Y:S04]  /*1e500*/  @P0 LDG.E.U16 R10, desc[UR16][R118.64] ;  /* 0x00000010760a0981 */ /* 0x000ee8000c1e1500 */
[----:B------:R-:W3:Y:S04]  /*1e510*/  @P0 LDG.E.U16 R6, desc[UR16][R116.64] ;  /* 0x0000001074060981 */ /* 0x000ee8000c1e1500 */
[----:B------:R-:W-:Y:S04]  /*1e520*/  @P4 STL [R1+0xb58], R3 ;  /* 0x000b580301004387 */ /* 0x000fe80000100800 */
[----:B------:R-:W-:Y:S01]  /*1e530*/  @P4 STL [R1+0xb5c], R162 ;  /* 0x000b5ca201004387 */ /* 0x000fe20000100800 */
[----:B------:R-:W-:-:S03]  /*1e540*/  ISETP.GT.AND P4, PT, R4, 0x34, PT ;  /* 0x000000340400780c */ /* 0x000fc60003f84270 */
[----:B------:R-:W3:Y:S04]  /*1e550*/  LDL.LU.64 R20, [R1+0x1390] ;  /* 0x0013900001147983 */ /* 0x000ee80000300a00 */
[----:B------:R-:W3:Y:S04]  /*1e560*/  LDL.LU.64 R156, [R1+0x1388] ;  /* 0x00138800019c7983 */ /* 0x000ee80000300a00 */
[----:B------:R0:W-:Y:S04]  /*1e570*/  @P3 STL [R1+0x764], R161 ;  /* 0x000764a101003387 */ /* 0x0001e80000100800 */
[----:B------:R1:W-:Y:S01]  /*1e580*/  @P3 STL [R1+0x768], R160 ;  /* 0x000768a001003387 */ /* 0x0003e20000100800 */
[----:B------:R-:W-:-:S03]  /*1e590*/  ISETP.GT.AND P3, PT, R4, 0x35, PT ;  /* 0x000000350400780c */ /* 0x000fc60003f64270 */
[----:B------:R-:W3:Y:S04]  /*1e5a0*/  LDL.LU.64 R154, [R1+0x1380] ;  /* 0x00138000019a7983 */ /* 0x000ee80000300a00 */
[----:B------:R-:W3:Y:S04]  /*1e5b0*/  LDL.LU.64 R138, [R1+0x1378] ;  /* 0x00137800018a7983 */ /* 0x000ee80000300a00 */
[----:B0-----:R-:W3:Y:S04]  /*1e5c0*/  LDL R161, [R1+0xb50] ;  /* 0x000b500001a17983 */ /* 0x001ee80000100800 */
[----:B-1----:R-:W3:Y:S04]  /*1e5d0*/  LDL R160, [R1+0xb54] ;  /* 0x000b540001a07983 */ /* 0x002ee80000100800 */
[----:B------:R-:W3:Y:S04]  /*1e5e0*/  @P4 LDG.E.U16 R165, desc[UR16][R8.64] ;  /* 0x0000001008a54981 */ /* 0x000ee8000c1e1500 */
[----:B------:R-:W3:Y:S04]  /*1e5f0*/  @P3 LDG.E.U16 R164, desc[UR16][R96.64] ;  /* 0x0000001060a43981 */ /* 0x000ee8000c1e1500 */
[----:B------:R-:W3:Y:S04]  /*1e600*/  @P4 LDG.E.U16 R5, desc[UR16][R98.64] ;  /* 0x0000001062054981 */ /* 0x000ee8000c1e1500 */
[----:B------:R-:W3:Y:S04]  /*1e610*/  @P3 LDG.E.U16 R163, desc[UR16][R78.64] ;  /* 0x000000104ea33981 */ /* 0x000ee8000c1e1500 */
[----:B------:R0:W-:Y:S04]  /*1e620*/  @P6 STL [R1+0x75c], R159 ;  /* 0x00075c9f01006387 */ /* 0x0001e80000100800 */
[----:B------:R1:W-:Y:S04]  /*1e630*/  @P6 STL [R1+0x760], R158 ;  /* 0x0007609e01006387 */ /* 0x0003e80000100800 */
[----:B------:R-:W3:Y:S04]  /*1e640*/  LDL.LU.64 R136, [R1+0x1370] ;  /* 0x0013700001887983 */ /* 0x000ee80000300a00 */
[----:B0-----:R-:W3:Y:S04]  /*1e650*/  LDL R159, [R1+0xb48] ;  /* 0x000b4800019f7983 */ /* 0x001ee80000100800 */
[----:B-1----:R-:W3:Y:S04]  /*1e660*/  LDL R158, [R1+0xb4c] ;  /* 0x000b4c00019e7983 */ /* 0x002ee80000100800 */
[----:B------:R-:W3:Y:S04]  /*1e670*/  LDL R25, [R1+0x738] ;  /* 0x0007380001197983 */ /* 0x000ee80000100800 */
[----:B----4-:R0:W-:Y:S04]  /*1e680*/  @P5 STL [R1+0x754], R7 ;  /* 0x0007540701005387 */ /* 0x0101e80000100800 */
[----:B0-----:R-:W4:Y:S04]  /*1e690*/  LDL R7, [R1+0x734] ;  /* 0x0007340001077983 */ /* 0x001f280000100800 */
[----:B--2---:R-:W-:Y:S04]  /*1e6a0*/  @P5 STL [R1+0x758], R11 ;  /* 0x0007580b01005387 */ /* 0x004fe80000100800 */
[----:B------:R-:W2:Y:S04]  /*1e6b0*/  LDL.LU.64 R118, [R1+0x1368] ;  /* 0x0013680001767983 */ /* 0x000ea80000300a00 */
[----:B---3--:R0:W-:Y:S04]  /*1e6c0*/  @P0 STL [R1+0x750], R10 ;  /* 0x0007500a01000387 */ /* 0x0081e80000100800 */
[----:B0-----:R-:W3:Y:S04]  /*1e6d0*/  LDL R10, [R1+0x730] ;  /* 0x00073000010a7983 */ /* 0x001ee80000100800 */
[----:B------:R-:W2:Y:S04]  /*1e6e0*/  LDL.LU R162, [R1+0x710] ;  /* 0x0007100001a27983 */ /* 0x000ea80000300800 */
[----:B------:R-:W2:Y:S04]  /*1e6f0*/  LDL.LU R3, [R1+0x70c] ;  /* 0x00070c0001037983 */ /* 0x000ea80000300800 */
[----:B------:R-:W2:Y:S04]  /*1e700*/  LDL.LU.64 R116, [R1+0x1360] ;  /* 0x0013600001747983 */ /* 0x000ea80000300a00 */
[----:B------:R0:W-:Y:S01]  /*1e710*/  @P0 STL [R1+0x74c], R6 ;  /* 0x00074c0601000387 */ /* 0x0001e20000100800 */
[----:B------:R-:W-:-:S03]  /*1e720*/  ISETP.GT.AND P6, PT, R4, 0x36, PT ;  /* 0x000000360400780c */ /* 0x000fc60003fc4270 */
[----:B------:R-:W2:Y:S04]  /*1e730*/  LDL R9, [R1+0x728] ;  /* 0x0007280001097983 */ /* 0x000ea80000100800 */
[----:B0-----:R-:W2:Y:S01]  /*1e740*/  LDL R6, [R1+0x72c] ;  /* 0x00072c0001067983 */ /* 0x001ea20000100800 */
[C---:B------:R-:W-:Y:S02]  /*1e750*/  ISETP.GT.AND P5, PT, R4.reuse, 0x37, PT ;  /* 0x000000370400780c */ /* 0x040fe40003fa4270 */
[----:B------:R-:W-:-:S03]  /*1e760*/  ISETP.GT.AND P0, PT, R4, 0x38, PT ;  /* 0x000000380400780c */ /* 0x000fc60003f04270 */
[----:B------:R-:W2:Y:S04]  /*1e770*/  @P6 LDG.E.U16 R161, desc[UR16][R58.64] ;  /* 0x000000103aa16981 */ /* 0x000ea8000c1e1500 */
[----:B------:R-:W2:Y:S04]  /*1e780*/  @P6 LDG.E.U16 R160, desc[UR16][R76.64] ;  /* 0x000000104ca06981 */ /* 0x000ea8000c1e1500 */
[----:B------:R-:W-:Y:S04]  /*1e790*/  STL [R1+0x110c], R165 ;  /* 0x00110ca501007387 */ /* 0x000fe80000100800 */
[----:B------:R-:W2:Y:S04]  /*1e7a0*/  LDL.LU.64 R98, [R1+0x1358] ;  /* 0x0013580001627983 */ /* 0x000ea80000300a00 */
[----:B------:R-:W2:Y:S04]  /*1e7b0*/  LDL R24, [R1+0x724] ;  /* 0x0007240001187983 */ /* 0x000ea80000100800 */
[----:B------:R0:W-:Y:S04]  /*1e7c0*/  @P4 STL [R1+0x744], R5 ;  /* 0x0007440501004387 */ /* 0x0001e80000100800 */
[----:B------:R-:W2:Y:S04]  /*1e7d0*/  LDL.LU.64 R96, [R1+0x1350] ;  /* 0x0013500001607983 */ /* 0x000ea80000300a00 */
[----:B------:R-:W2:Y:S04]  /*1e7e0*/  LDL R8, [R1+0x720] ;  /* 0x0007200001087983 */ /* 0x000ea80000100800 */
[----:B------:R-:W-:Y:S04]  /*1e7f0*/  STL [R1+0x10b8], R164 ;  /* 0x0010b8a401007387 */ /* 0x000fe80000100800 */
[----:B------:R-:W2:Y:S04]  /*1e800*/  LDL.LU.64 R78, [R1+0x1348] ;  /* 0x00134800014e7983 */ /* 0x000ea80000300a00 */
[----:B------:R-:W2:Y:S04]  /*1e810*/  LDL R11, [R1+0x718] ;  /* 0x00071800010b7983 */ /* 0x000ea80000100800 */
[----:B0-----:R-:W2:Y:S01]  /*1e820*/  LDL R5, [R1+0x714] ;  /* 0x0007140001057983 */ /* 0x001ea20000100800 */
[----:B------:R-:W-:-:S03]  /*1e830*/  ISETP.GT.AND P4, PT, R4, 0x39, PT ;  /* 0x000000390400780c */ /* 0x000fc60003f84270 */
[----:B------:R0:W-:Y:S04]  /*1e840*/  STL [R1+0x10bc], R163 ;  /* 0x0010bca301007387 */ /* 0x0001e80000100800 */
[----:B------:R-:W2:Y:S04]  /*1e850*/  @P5 LDG.E.U16 R159, desc[UR16][R38.64] ;  /* 0x00000010269f5981 */ /* 0x000ea8000c1e1500 */
[----:B------:R-:W2:Y:S04]  /*1e860*/  @P5 LDG.E.U16 R158, desc[UR16][R56.64] ;  /* 0x00000010389e5981 */ /* 0x000ea8000c1e1500 */
[----:B0-----:R-:W2:Y:S04]  /*1e870*/  LDL.LU R163, [R1+0x71c] ;  /* 0x00071c0001a37983 */ /* 0x001ea80000300800 */
[----:B------:R-:W2:Y:S01]  /*1e880*/  @P0 LDG.E.U16 R25, desc[UR16][R36.64] ;  /* 0x0000001024190981 */ /* 0x000ea2000c1e1500 */
[----:B------:R-:W-:-:S03]  /*1e890*/  ISETP.GT.AND P3, PT, R4, 0x3a, PT ;  /* 0x0000003a0400780c */ /* 0x000fc60003f64270 */
[----:B------:R-:W2:Y:S04]  /*1e8a0*/  LDL.LU.64 R76, [R1+0x1340] ;  /* 0x00134000014c7983 */ /* 0x000ea80000300a00 */
[----:B------:R-:W2:Y:S04]  /*1e8b0*/  LDL.LU.64 R58, [R1+0x1338] ;  /* 0x00133800013a7983 */ /* 0x000ea80000300a00 */
[----:B----4-:R-:W4:Y:S04]  /*1e8c0*/  @P0 LDG.E.U16 R7, desc[UR16][R18.64] ;  /* 0x0000001012070981 */ /* 0x010f28000c1e1500 */
[----:B---3--:R-:W3:Y:S04]  /*1e8d0*/  @P4 LDG.E.U16 R10, desc[UR16][R16.64] ;  /* 0x00000010100a4981 */ /* 0x008ee8000c1e1500 */
[----:B--2---:R-:W2:Y:S04]  /*1e8e0*/  @P3 LDG.E.U16 R9, desc[UR16][R152.64] ;  /* 0x0000001098093981 */ /* 0x004ea8000c1e1500 */
[----:B------:R-:W2:Y:S04]  /*1e8f0*/  @P4 LDG.E.U16 R6, desc[UR16][R26.64] ;  /* 0x000000101a064981 */ /* 0x000ea8000c1e1500 */
[----:B------:R-:W-:Y:S04]  /*1e900*/  @P6 STL [R1+0xb50], R161 ;  /* 0x000b50a101006387 */ /* 0x000fe80000100800 */
[----:B------:R-:W-:Y:S01]  /*1e910*/  @P6 STL [R1+0xb54], R160 ;  /* 0x000b54a001006387 */ /* 0x000fe20000100800 */
[----:B------:R-:W-:-:S03]  /*1e920*/  ISETP.GT.AND P6, PT, R4, 0x3b, PT ;  /* 0x0000003b0400780c */ /* 0x000fc60003fc4270 */
[----:B------:R-:W3:Y:S04]  /*1e930*/  LDL.LU.64 R56, [R1+0x1330] ;  /* 0x0013300001387983 */ /* 0x000ee80000300a00 */
[----:B------:R-:W3:Y:S04]  /*1e940*/  LDL.LU.64 R38, [R1+0x1328] ;  /* 0x0013280001267983 */ /* 0x000ee80000300a00 */
[----:B------:R-:W3:Y:S04]  /*1e950*/  @P3 LDG.E.U16 R24, desc[UR16][R150.64] ;  /* 0x0000001096183981 */ /* 0x000ee8000c1e1500 */
[----:B------:R-:W3:Y:S04]  /*1e960*/  @P6 LDG.E.U16 R8, desc[UR16][R134.64] ;  /* 0x0000001086086981 */ /* 0x000ee8000c1e1500 */
[----:B------:R-:W-:Y:S04]  /*1e970*/  @P5 STL [R1+0xb48], R159 ;  /* 0x000b489f01005387 */ /* 0x000fe80000100800 */
[----:B------:R-:W3:Y:S04]  /*1e980*/  @P6 LDG.E.U16 R163, desc[UR16][R132.64] ;  /* 0x0000001084a36981 */ /* 0x000ee8000c1e1500 */
[----:B------:R-:W-:Y:S04]  /*1e990*/  @P5 STL [R1+0xb4c], R158 ;  /* 0x000b4c9e01005387 */ /* 0x000fe80000100800 */
[----:B------:R-:W3:Y:S04]  /*1e9a0*/  LDL.LU.64 R36, [R1+0x1320] ;  /* 0x0013200001247983 */ /* 0x000ee80000300a00 */
[----:B------:R-:W3:Y:S04]  /*1e9b0*/  LDL.LU.64 R18, [R1+0x1318] ;  /* 0x0013180001127983 */ /* 0x000ee80000300a00 */
[----:B----4-:R0:W-:Y:S04]  /*1e9c0*/  @P0 STL [R1+0x734], R7 ;  /* 0x0007340701000387 */ /* 0x0101e80000100800 */
[----:B0-----:R-:W4:Y:S04]  /*1e9d0*/  LDL R7, [R1+0xb44] ;  /* 0x000b440001077983 */ /* 0x001f280000100800 */
[----:B------:R-:W4:Y:S04]  /*1e9e0*/  LDL.LU R164, [R1+0x6f0] ;  /* 0x0006f00001a47983 */ /* 0x000f280000300800 */
[----:B------:R-:W4:Y:S04]  /*1e9f0*/  LDL.LU R165, [R1+0x6ec] ;  /* 0x0006ec0001a57983 */ /* 0x000f280000300800 */
[----:B------:R-:W-:Y:S04]  /*1ea00*/  @P0 STL [R1+0x738], R25 ;  /* 0x0007381901000387 */ /* 0x000fe80000100800 */
[----:B------:R-:W4:Y:S04]  /*1ea10*/  LDL.LU.64 R16, [R1+0x1310] ;  /* 0x0013100001107983 */ /* 0x000f280000300a00 */
[----:B------:R-:W4:Y:S04]  /*1ea20*/  LDL R159, [R1+0xb40] ;  /* 0x000b4000019f7983 */ /* 0x000f280000100800 */
[----:B--2---:R0:W-:Y:S01]  /*1ea30*/  @P4 STL [R1+0x72c], R6 ;  /* 0x00072c0601004387 */ /* 0x0041e20000100800 */
[----:B------:R-:W-:-:S02]  /*1ea40*/  ISETP.GT.AND P5, PT, R4, 0x3c, PT ;  /* 0x0000003c0400780c */ /* 0x000fc40003fa4270 */
[C---:B------:R-:W-:Y:S01]  /*1ea50*/  ISETP.GT.AND P0, PT, R4.reuse, 0x3d, PT ;  /* 0x0000003d0400780c */ /* 0x040fe20003f04270 */
[----:B------:R-:W2:Y:S04]  /*1ea60*/  LDL R27, [R1+0x704] ;  /* 0x00070400011b7983 */ /* 0x000ea80000100800 */
[----:B0-----:R-:W2:Y:S06]  /*1ea70*/  LDL R6, [R1+0x708] ;  /* 0x0007080001067983 */ /* 0x001eac0000100800 */
[----:B------:R-:W2:Y:S04]  /*1ea80*/  @P5 LDG.E.U16 R5, desc[UR16][R112.64] ;  /* 0x0000001070055981 */ /* 0x000ea8000c1e1500 */
[----:B------:R-:W2:Y:S04]  /*1ea90*/  @P5 LDG.E.U16 R11, desc[UR16][R114.64] ;  /* 0x00000010720b5981 */ /* 0x000ea8000c1e1500 */
[----:B---3--:R0:W-:Y:S04]  /*1eaa0*/  @P4 STL [R1+0x730], R10 ;  /* 0x0007300a01004387 */ /* 0x0081e80000100800 */
[----:B------:R-:W3:Y:S04]  /*1eab0*/  LDL.LU.64 R152, [R1+0x1308] ;  /* 0x0013080001987983 */ /* 0x000ee80000300a00 */
[----:B------:R-:W3:Y:S04]  /*1eac0*/  @P0 LDG.E.U16 R162, desc[UR16][R94.64] ;  /* 0x000000105ea20981 */ /* 0x000ee8000c1e1500 */
[----:B0-----:R-:W3:Y:S04]  /*1ead0*/  LDL R10, [R1+0x700] ;  /* 0x00070000010a7983 */ /* 0x001ee80000100800 */
[----:B------:R0:W-:Y:S01]  /*1eae0*/  @P3 STL [R1+0x728], R9 ;  /* 0x0007280901003387 */ /* 0x0001e20000100800 */
[----:B------:R-:W-:-:S03]  /*1eaf0*/  ISETP.GT.AND P4, PT, R4, 0x3e, PT ;  /* 0x0000003e0400780c */ /* 0x000fc60003f84270 */
[----:B------:R-:W3:Y:S04]  /*1eb00*/  @P0 LDG.E.U16 R3, desc[UR16][R92.64] ;  /* 0x000000105c030981 */ /* 0x000ee8000c1e1500 */
[----:B0-----:R-:W3:Y:S04]  /*1eb10*/  LDL R9, [R1+0x6fc] ;  /* 0x0006fc0001097983 */ /* 0x001ee80000100800 */
[----:B------:R-:W3:Y:S04]  /*1eb20*/  LDL.LU.64 R150, [R1+0x1300] ;  /* 0x0013000001967983 */ /* 0x000ee80000300a00 */
[----:B------:R-:W-:Y:S04]  /*1eb30*/  @P3 STL [R1+0x724], R24 ;  /* 0x0007241801003387 */ /* 0x000fe80000100800 */
[----:B------:R-:W3:Y:S04]  /*1eb40*/  LDL.LU.64 R134, [R1+0x12f8] ;  /* 0x0012f80001867983 */ /* 0x000ee80000300a00 */
[----:B------:R-:W3:Y:S04]  /*1eb50*/  LDL.LU.64 R132, [R1+0x12f0] ;  /* 0x0012f00001847983 */ /* 0x000ee80000300a00 */
[----:B------:R0:W-:Y:S01]  /*1eb60*/  @P6 STL [R1+0x720], R8 ;  /* 0x0007200801006387 */ /* 0x0001e20000100800 */
[----:B------:R-:W-:-:S03]  /*1eb70*/  ISETP.GT.AND P3, PT, R4, 0x40, PT ;  /* 0x000000400400780c */ /* 0x000fc60003f64270 */
[----:B0-----:R-:W3:Y:S04]  /*1eb80*/  LDL R8, [R1+0x6f4] ;  /* 0x0006f40001087983 */ /* 0x001ee80000100800 */
[----:B------:R0:W-:Y:S04]  /*1eb90*/  STL [R1+0x1140], R163 ;  /* 0x001140a301007387 */ /* 0x0001e80000100800 */
[----:B0-----:R-:W3:Y:S04]  /*1eba0*/  LDL.LU R163, [R1+0x6f8] ;  /* 0x0006f80001a37983 */ /* 0x001ee80000300800 */
[----:B----4-:R-:W4:Y:S04]  /*1ebb0*/  @P4 LDG.E.U16 R7, desc[UR16][R74.64] ;  /* 0x000000104a074981 */ /* 0x010f28000c1e1500 */
[----:B------:R-:W4:Y:S01]  /*1ebc0*/  @P4 LDG.E.U16 R159, desc[UR16][R72.64] ;  /* 0x00000010489f4981 */ /* 0x000f22000c1e1500 */
[----:B------:R-:W-:-:S03]  /*1ebd0*/  ISETP.GT.AND P6, PT, R4, 0x41, PT ;  /* 0x000000410400780c */ /* 0x000fc60003fc4270 */
[----:B------:R-:W4:Y:S04]  /*1ebe0*/  LDL.LU.64 R114, [R1+0x12e8] ;  /* 0x0012e80001727983 */ /* 0x000f280000300a00 */
[----:B------:R-:W4:Y:S04]  /*1ebf0*/  LDL.LU.64 R112, [R1+0x12e0] ;  /* 0x0012e00001707983 */ /* 0x000f280000300a00 */
[----:B--2---:R-:W2:Y:S04]  /*1ec00*/  @P3 LDG.E.U16 R27, desc[UR16][R52.64] ;  /* 0x00000010341b3981 */ /* 0x004ea8000c1e1500 */
[----:B------:R-:W2:Y:S04]  /*1ec10*/  @P3 LDG.E.U16 R6, desc[UR16][R54.64] ;  /* 0x0000001036063981 */ /* 0x000ea8000c1e1500 */
[----:B------:R0:W-:Y:S04]  /*1ec20*/  @P5 STL [R1+0x714], R5 ;  /* 0x0007140501005387 */ /* 0x0001e80000100800 */
[----:B------:R1:W-:Y:S01]  /*1ec30*/  @P5 STL [R1+0x718], R11 ;  /* 0x0007180b01005387 */ /* 0x0003e20000100800 */
[----:B------:R-:W-:-:S03]  /*1ec40*/  ISETP.GT.AND P5, PT, R4, 0x42, PT ;  /* 0x000000420400780c */ /* 0x000fc60003fa4270 */
[----:B------:R-:W2:Y:S04]  /*1ec50*/  LDL.LU.64 R94, [R1+0x12d8] ;  /* 0x0012d800015e7983 */ /* 0x000ea80000300a00 */
[----:B---3--:R-:W-:Y:S04]  /*1ec60*/  STL [R1+0x10c0], R162 ;  /* 0x0010c0a201007387 */ /* 0x008fe80000100800 */
[----:B------:R-:W3:Y:S04]  /*1ec70*/  @P6 LDG.E.U16 R10, desc[UR16][R34.64] ;  /* 0x00000010220a6981 */ /* 0x000ee8000c1e1500 */
[----:B------:R-:W3:Y:S04]  /*1ec80*/  LDL.LU.64 R92, [R1+0x12d0] ;  /* 0x0012d000015c7983 */ /* 0x000ee80000300a00 */
[----:B0-----:R-:W3:Y:S04]  /*1ec90*/  LDL R5, [R1+0x6d4] ;  /* 0x0006d40001057983 */ /* 0x001ee80000100800 */
[----:B------:R-:W3:Y:S04]  /*1eca0*/  LDL R26, [R1+0x6d8] ;  /* 0x0006d800011a7983 */ /* 0x000ee80000100800 */
[----:B------:R-:W3:Y:S04]  /*1ecb0*/  @P6 LDG.E.U16 R9, desc[UR16][R148.64] ;  /* 0x0000001094096981 */ /* 0x000ee8000c1e1500 */
[----:B------:R-:W3:Y:S04]  /*1ecc0*/  LDL R25, [R1+0x6a8] ;  /* 0x0006a80001197983 */ /* 0x000ee80000100800 */
[----:B------:R-:W3:Y:S04]  /*1ecd0*/  LDL R24, [R1+0x6a4] ;  /* 0x0006a40001187983 */ /* 0x000ee80000100800 */
[----:B------:R-:W-:Y:S04]  /*1ece0*/  STL [R1+0x10c4], R3 ;  /* 0x0010c40301007387 */ /* 0x000fe80000100800 */
[----:B------:R-:W3:Y:S04]  /*1ecf0*/  LDL.LU.64 R74, [R1+0x12c8] ;  /* 0x0012c800014a7983 */ /* 0x000ee80000300a00 */
[----:B-1----:R-:W3:Y:S04]  /*1ed00*/  LDL R11, [R1+0x678] ;  /* 0x00067800010b7983 */ /* 0x002ee80000100800 */
[----:B------:R-:W3:Y:S04]  /*1ed10*/  @P5 LDG.E.U16 R8, desc[UR16][R130.64] ;  /* 0x0000001082085981 */ /* 0x000ee8000c1e1500 */
[----:B------:R-:W3:Y:S04]  /*1ed20*/  @P5 LDG.E.U16 R163, desc[UR16][R146.64] ;  /* 0x0000001092a35981 */ /* 0x000ee8000c1e1500 */
[----:B----4-:R0:W-:Y:S04]  /*1ed30*/  @P4 STL [R1+0xb44], R7 ;  /* 0x000b440701004387 */ /* 0x0101e80000100800 */
[----:B0-----:R-:W4:Y:S04]  /*1ed40*/  LDL R7, [R1+0x674] ;  /* 0x0006740001077983 */ /* 0x001f280000100800 */
[----:B------:R-:W4:Y:S04]  /*1ed50*/  LDL.LU.64 R72, [R1+0x12c0] ;  /* 0x0012c00001487983 */ /* 0x000f280000300a00 */
[----:B------:R-:W-:Y:S04]  /*1ed60*/  @P4 STL [R1+0xb40], R159 ;  /* 0x000b409f01004387 */ /* 0x000fe80000100800 */
[----:B------:R-:W4:Y:S04]  /*1ed70*/  LDL.LU.64 R54, [R1+0x12b8] ;  /* 0x0012b80001367983 */ /* 0x000f280000300a00 */
[----:B--2---:R0:W-:Y:S04]  /*1ed80*/  @P3 STL [R1+0x708], R6 ;  /* 0x0007080601003387 */ /* 0x0041e80000100800 */
[----:B0-----:R-:W2:Y:S01]  /*1ed90*/  LDL R6, [R1+0x648] ;  /* 0x0006480001067983 */ /* 0x001ea20000100800 */
[----:B------:R-:W-:-:S02]  /*1eda0*/  ISETP.GT.AND P0, PT, R4, 0x43, PT ;  /* 0x000000430400780c */ /* 0x000fc40003f04270 */
[C---:B------:R-:W-:Y:S01]  /*1edb0*/  ISETP.GT.AND P4, PT, R4.reuse, 0x48, PT ;  /* 0x000000480400780c */ /* 0x040fe20003f84270 */
[----:B------:R-:W2:Y:S04]  /*1edc0*/  LDL.LU.64 R52, [R1+0x12b0] ;  /* 0x0012b00001347983 */ /* 0x000ea80000300a00 */
[----:B------:R-:W-:Y:S01]  /*1edd0*/  @P3 STL [R1+0x704], R27 ;  /* 0x0007041b01003387 */ /* 0x000fe20000100800 */
[----:B------:R-:W-:-:S03]  /*1ede0*/  ISETP.GT.AND P3, PT, R4, 0x50, PT ;  /* 0x000000500400780c */ /* 0x000fc60003f64270 */
[----:B------:R-:W2:Y:S04]  /*1edf0*/  LDL.LU.64 R34, [R1+0x12a8] ;  /* 0x0012a80001227983 */ /* 0x000ea80000300a00 */
[----:B------:R-:W2:Y:S04]  /*1ee00*/  LDL.LU.64 R148, [R1+0x12a0] ;  /* 0x0012a00001947983 */ /* 0x000ea80000300a00 */
[----:B------:R-:W2:Y:S04]  /*1ee10*/  @P0 LDG.E.U16 R164, desc[UR16][R128.64] ;  /* 0x0000001080a40981 */ /* 0x000ea8000c1e1500 */
[----:B------:R-:W2:Y:S04]  /*1ee20*/  @P0 LDG.E.U16 R165, desc[UR16][R110.64] ;  /* 0x000000106ea50981 */ /* 0x000ea8000c1e1500 */
[----:B---3--:R-:W3:Y:S04]  /*1ee30*/  @P4 LDG.E.U16 R5, desc[UR16][R90.64] ;  /* 0x000000105a054981 */ /* 0x008ee8000c1e1500 */
[----:B------:R0:W-:Y:S04]  /*1ee40*/  @P6 STL [R1+0x6fc], R9 ;  /* 0x0006fc0901006387 */ /* 0x0001e80000100800 */
[----:B------:R1:W-:Y:S01]  /*1ee50*/  @P6 STL [R1+0x700], R10 ;  /* 0x0007000a01006387 */ /* 0x0003e20000100800 */
[----:B------:R-:W-:-:S03]  /*1ee60*/  ISETP.GT.AND P6, PT, R4, 0x58, PT ;  /* 0x000000580400780c */ /* 0x000fc60003fc4270 */
[----:B------:R-:W3:Y:S04]  /*1ee70*/  LDL.LU.64 R146, [R1+0x1298] ;  /* 0x0012980001927983 */ /* 0x000ee80000300a00 */
[----:B0-----:R-:W3:Y:S04]  /*1ee80*/  LDL R9, [R1+0x644] ;  /* 0x0006440001097983 */ /* 0x001ee80000100800 */
[----:B------:R-:W3:Y:S04]  /*1ee90*/  @P4 LDG.E.U16 R26, desc[UR16][R108.64] ;  /* 0x000000106c1a4981 */ /* 0x000ee8000c1e1500 */
[----:B------:R-:W3:Y:S04]  /*1eea0*/  @P3 LDG.E.U16 R24, desc[UR16][R70.64] ;  /* 0x0000001046183981 */ /* 0x000ee8000c1e1500 */
[----:B------:R-:W3:Y:S04]  /*1eeb0*/  @P3 LDG.E.U16 R25, desc[UR16][R88.64] ;  /* 0x0000001058193981 */ /* 0x000ee8000c1e1500 */
[----:B------:R-:W3:Y:S04]  /*1eec0*/  @P6 LDG.E.U16 R11, desc[UR16][R144.64] ;  /* 0x00000010900b6981 */ /* 0x000ee8000c1e1500 */
[----:B------:R-:W-:Y:S04]  /*1eed0*/  STL [R1+0x1190], R163 ;  /* 0x001190a301007387 */ /* 0x000fe80000100800 */
[----:B------:R-:W3:Y:S04]  /*1eee0*/  LDL.LU.64 R130, [R1+0x1290] ;  /* 0x0012900001827983 */ /* 0x000ee80000300a00 */
[----:B------:R0:W-:Y:S01]  /*1eef0*/  @P5 STL [R1+0x6f4], R8 ;  /* 0x0006f40801005387 */ /* 0x0001e20000100800 */
[----:B------:R-:W-:-:S03]  /*1ef00*/  ISETP.GT.AND P5, PT, R4, 0x60, PT ;  /* 0x000000600400780c */ /* 0x000fc60003fa4270 */
[----:B------:R-:W3:Y:S04]  /*1ef10*/  LDL.LU.64 R128, [R1+0x1288] ;  /* 0x0012880001807983 */ /* 0x000ee80000300a00 */
[----:B-1----:R-:W3:Y:S04]  /*1ef20*/  LDL.LU R10, [R1+0xbe4] ;  /* 0x000be400010a7983 */ /* 0x002ee80000300800 */
[----:B------:R-:W3:Y:S04]  /*1ef30*/  LDL.LU R3, [R1+0xc0c] ;  /* 0x000c0c0001037983 */ /* 0x000ee80000300800 */
[----:B0-----:R-:W3:Y:S04]  /*1ef40*/  LDL R8, [R1+0x618] ;  /* 0x0006180001087983 */ /* 0x001ee80000100800 */
[----:B----4-:R-:W4:Y:S04]  /*1ef50*/  @P6 LDG.E.U16 R7, desc[UR16][R142.64] ;  /* 0x000000108e076981 */ /* 0x010f28000c1e1500 */
[----:B--2---:R-:W2:Y:S04]  /*1ef60*/  @P5 LDG.E.U16 R6, desc[UR16][R156.64] ;  /* 0x000000109c065981 */ /* 0x004ea8000c1e1500 */
[----:B------:R-:W-:Y:S04]  /*1ef70*/  STL [R1+0x1144], R164 ;  /* 0x001144a401007387 */ /* 0x000fe80000100800 */
[----:B------:R-:W2:Y:S04]  /*1ef80*/  LDL.LU.64 R110, [R1+0x1280] ;  /* 0x00128000016e7983 */ /* 0x000ea80000300a00 */
[----:B------:R-:W-:Y:S04]  /*1ef90*/  STL [R1+0x1148], R165 ;  /* 0x001148a501007387 */ /* 0x000fe80000100800 */
[----:B------:R-:W2:Y:S04]  /*1efa0*/  LDL.LU.64 R108, [R1+0x1278] ;  /* 0x00127800016c7983 */ /* 0x000ea80000300a00 */
[----:B------:R-:W2:Y:S04]  /*1efb0*/  LDL.LU.64 R90, [R1+0x1270] ;  /* 0x00127000015a7983 */ /* 0x000ea80000300a00 */
[----:B---3--:R0:W-:Y:S04]  /*1efc0*/  @P4 STL [R1+0x6d4], R5 ;  /* 0x0006d40501004387 */ /* 0x0081e80000100800 */
[----:B------:R-:W3:Y:S04]  /*1efd0*/  @P5 LDG.E.U16 R9, desc[UR16][R154.64] ;  /* 0x000000109a095981 */ /* 0x000ee8000c1e1500 */
[----:B0-----:R-:W3:Y:S04]  /*1efe0*/  LDL R5, [R1+0x614] ;  /* 0x0006140001057983 */ /* 0x001ee80000100800 */
[----:B------:R-:W-:Y:S04]  /*1eff0*/  @P4 STL [R1+0x6d8], R26 ;  /* 0x0006d81a01004387 */ /* 0x000fe80000100800 */
[----:B------:R-:W3:Y:S04]  /*1f000*/  LDL.LU.64 R88, [R1+0x1268] ;  /* 0x0012680001587983 */ /* 0x000ee80000300a00 */
[----:B------:R-:W3:Y:S04]  /*1f010*/  LDL.LU.64 R70, [R1+0x1260] ;  /* 0x0012600001467983 */ /* 0x000ee80000300a00 */
[----:B------:R-:W-:Y:S04]  /*1f020*/  @P3 STL [R1+0x6a4], R24 ;  /* 0x0006a41801003387 */ /* 0x000fe80000100800 */
[----:B------:R-:W-:Y:S04]  /*1f030*/  @P3 STL [R1+0x6a8], R25 ;  /* 0x0006a81901003387 */ /* 0x000fe80000100800 */
[----:B------:R-:W3:Y:S04]  /*1f040*/  LDL.LU.64 R144, [R1+0x1258] ;  /* 0x0012580001907983 */ /* 0x000ee80000300a00 */
[----:B------:R-:W3:Y:S04]  /*1f050*/  LDL.LU.64 R142, [R1+0x1250] ;  /* 0x00125000018e7983 */ /* 0x000ee80000300a00 */
[----:B----4-:R0:W-:Y:S04]  /*1f060*/  @P6 STL [R1+0x674], R7 ;  /* 0x0006740701006387 */ /* 0x0101e80000100800 */
[----:B0-----:R-:W4:Y:S04]  /*1f070*/  LDL R7, [R1+0x5e8] ;  /* 0x0005e80001077983 */ /* 0x001f280000100800 */
[----:B------:R-:W-:Y:S04]  /*1f080*/  @P6 STL [R1+0x678], R11 ;  /* 0x0006780b01006387 */ /* 0x000fe80000100800 */
[----:B------:R-:W4:Y:S04]  /*1f090*/  LDL.LU R165, [R1+0x670] ;  /* 0x0006700001a57983 */ /* 0x000f280000300800 */
[----:B------:R-:W4:Y:S04]  /*1f0a0*/  LDL.LU R164, [R1+0x66c] ;  /* 0x00066c0001a47983 */ /* 0x000f280000300800 */
[----:B--2---:R0:W-:Y:S04]  /*1f0b0*/  @P5 STL [R1+0x648], R6 ;  /* 0x0006480601005387 */ /* 0x0041e80000100800 */
[----:B0-----:R-:W2:Y:S01]  /*1f0c0*/  LDL R6, [R1+0x5e4] ;  /* 0x0005e40001067983 */ /* 0x001ea20000100800 */
[----:B------:R-:W-:-:S02]  /*1f0d0*/  ISETP.GT.AND P0, PT, R4, 0x68, PT ;  /* 0x000000680400780c */ /* 0x000fc40003f04270 */
[----:B------:R-:W-:Y:S01]  /*1f0e0*/  ISETP.GT.AND P4, PT, R4, 0x70, PT ;  /* 0x000000700400780c */ /* 0x000fe20003f84270 */
[----:B------:R-:W-:Y:S02]  /*1f0f0*/  IMAD.MOV.U32 R26, RZ, RZ, R3 ;  /* 0x000000ffff1a7224 */ /* 0x000fe400078e0003 */
[----:B------:R-:W-:-:S08]  /*1f100*/  IMAD.MOV.U32 R27, RZ, RZ, R10 ;  /* 0x000000ffff1b7224 */ /* 0x000fd000078e000a */
[----:B------:R-:W2:Y:S04]  /*1f110*/  @P0 LDG.E.U16 R8, desc[UR16][R152.64] ;  /* 0x0000001098080981 */ /* 0x000ea8000c1e1500 */
[----:B------:R-:W-:Y:S04]  /*1f120*/  STL.64 [R1+0x150], R26 ;  /* 0x0001501a01007387 */ /* 0x000fe80000100a00 */
[----:B------:R-:W-:Y:S04]  /*1f130*/  STL [R1+0xeb8], R156 ;  /* 0x000eb89c01007387 */ /* 0x000fe80000100800 */
[----:B---3--:R-:W3:Y:S04]  /*1f140*/  @P0 LDG.E.U16 R5, desc[UR16][R150.64] ;  /* 0x0000001096050981 */ /* 0x008ee8000c1e1500 */
[----:B------:R-:W-:Y:S04]  /*1f150*/  STL [R1+0x10c8], R156 ;  /* 0x0010c89c01007387 */ /* 0x000fe80000100800 */
[----:B------:R-:W-:Y:S04]  /*1f160*/  STL [R1+0xeb4], R157 ;  /* 0x000eb49d01007387 */ /* 0x000fe80000100800 */
[----:B------:R-:W-:Y:S04]  /*1f170*/  STL [R1+0x10cc], R157 ;  /* 0x0010cc9d01007387 */ /* 0x000fe80000100800 */
[----:B------:R-:W-:Y:S04]  /*1f180*/  STL [R1+0xec0], R154 ;  /* 0x000ec09a01007387 */ /* 0x000fe80000100800 */
[----:B------:R-:W-:Y:S04]  /*1f190*/  STL [R1+0x10d0], R154 ;  /* 0x0010d09a01007387 */ /* 0x000fe80000100800 */
[----:B------:R-:W-:Y:S04]  /*1f1a0*/  STL [R1+0xebc], R155 ;  /* 0x000ebc9b01007387 */ /* 0x000fe80000100800 */
[----:B------:R-:W-:Y:S04]  /*1f1b0*/  STL [R1+0x10d4], R155 ;  /* 0x0010d49b01007387 */ /* 0x000fe80000100800 */
[----:B------:R-:W-:Y:S04]  /*1f1c0*/  @P5 STL [R1+0x644], R9 ;  /* 0x0006440901005387 */ /* 0x000fe80000100800 */
[----:B------:R-:W3:Y:S04]  /*1f1d0*/  LDL R11, [R1+0x5b8] ;  /* 0x0005b800010b7983 */ /* 0x000ee80000100800 */
[----:B----4-:R-:W4:Y:S04]  /*1f1e0*/  @P4 LDG.E.U16 R7, desc[UR16][R148.64] ;  /* 0x0000001094074981 */ /* 0x010f28000c1e1500 */
[----:B--2---:R-:W2:Y:S04]  /*1f1f0*/  @P4 LDG.E.U16 R6, desc[UR16][R146.64] ;  /* 0x0000001092064981 */ /* 0x004ea8000c1e1500 */
[----:B------:R-:W-:Y:S04]  /*1f200*/  STL [R1+0xec8], R152 ;  /* 0x000ec89801007387 */ /* 0x000fe80000100800 */
[----:B------:R-:W-:Y:S04]  /*1f210*/  STL [R1+0x10d8], R152 ;  /* 0x0010d89801007387 */ /* 0x000fe80000100800 */
[----:B------:R-:W-:Y:S04]  /*1f220*/  STL [R1+0xec4], R153 ;  /* 0x000ec49901007387 */ /* 0x000fe80000100800 */
[----:B------:R-:W-:Y:S01]  /*1f230*/  STL [R1+0x10dc], R153 ;  /* 0x0010dc9901007387 */ /* 0x000fe20000100800 */
[----:B------:R-:W-:-:S02]  /*1f240*/  ISETP.GT.AND P3, PT, R4, 0x78, PT ;  /* 0x000000780400780c */ /* 0x000fc40003f64270 */
[C---:B------:R-:W-:Y:S02]  /*1f250*/  ISETP.GT.AND P6, PT, R4.reuse, 0x44, PT ;  /* 0x000000440400780c */ /* 0x040fe40003fc4270 */
[----:B------:R-:W-:-:S09]  /*1f260*/  ISETP.GT.AND P5, PT, R4, 0x49, PT ;  /* 0x000000490400780c */ /* 0x000fd20003fa4270 */
[----:B------:R-:W2:Y:S04]  /*1f270*/  @P3 LDG.E.U16 R0, desc[UR16][R142.64] ;  /* 0x000000108e003981 */ /* 0x000ea8000c1e1500 */
[----:B---3--:R0:W-:Y:S04]  /*1f280*/  @P0 STL [R1+0x614], R5 ;  /* 0x0006140501000387 */ /* 0x0081e80000100800 */
[----:B0-----:R-:W3:Y:S04]  /*1f290*/  LDL R5, [R1+0x6e8] ;  /* 0x0006e80001057983 */ /* 0x001ee80000100800 */
[----:B------:R-:W-:Y:S04]  /*1f2a0*/  STL [R1+0xed0], R150 ;  /* 0x000ed09601007387 */ /* 0x000fe80000100800 */
[----:B------:R-:W-:Y:S04]  /*1f2b0*/  STL [R1+0x10e0], R150 ;  /* 0x0010e09601007387 */ /* 0x000fe80000100800 */
[----:B------:R-:W-:Y:S04]  /*1f2c0*/  STL [R1+0xecc], R151 ;  /* 0x000ecc9701007387 */ /* 0x000fe80000100800 */
[----:B------:R-:W-:Y:S04]  /*1f2d0*/  STL [R1+0x10e4], R151 ;  /* 0x0010e49701007387 */ /* 0x000fe80000100800 */
[----:B------:R-:W-:Y:S04]  /*1f2e0*/  @P0 STL [R1+0x618], R8 ;  /* 0x0006180801000387 */ /* 0x000fe80000100800 */
[----:B------:R-:W3:Y:S04]  /*1f2f0*/  LDL.LU R25, [R1+0xc10] ;  /* 0x000c100001197983 */ /* 0x000ee80000300800 */
[----:B------:R-:W3:Y:S04]  /*1f300*/  LDL.LU R24, [R1+0xc20] ;  /* 0x000c200001187983 */ /* 0x000ee80000300800 */
[----:B------:R-:W3:Y:S04]  /*1f310*/  LDL R10, [R1+0x6d0] ;  /* 0x0006d000010a7983 */ /* 0x000ee80000100800 */
[----:B------:R-:W3:Y:S04]  /*1f320*/  @P3 LDG.E.U16 R11, desc[UR16][R144.64] ;  /* 0x00000010900b3981 */ /* 0x000ee8000c1e1500 */
[----:B----4-:R0:W-:Y:S04]  /*1f330*/  @P4 STL [R1+0x5e8], R7 ;  /* 0x0005e80701004387 */ /* 0x0101e80000100800 */
[----:B0-----:R-:W4:Y:S04]  /*1f340*/  LDL R7, [R1+0x6cc] ;  /* 0x0006cc0001077983 */ /* 0x001f280000100800 */
[----:B------:R-:W-:Y:S04]  /*1f350*/  STL [R1+0xed8], R148 ;  /* 0x000ed89401007387 */ /* 0x000fe80000100800 */
[----:B------:R-:W-:Y:S04]  /*1f360*/  STL [R1+0x10e8], R148 ;  /* 0x0010e89401007387 */ /* 0x000fe80000100800 */
[----:B------:R-:W-:Y:S04]  /*1f370*/  STL [R1+0xed4], R149 ;  /* 0x000ed49501007387 */ /* 0x000fe80000100800 */
[----:B------:R-:W-:Y:S04]  /*1f380*/  STL [R1+0x10ec], R149 ;  /* 0x0010ec9501007387 */ /* 0x000fe80000100800 */
[----:B--2---:R0:W-:Y:S04]  /*1f390*/  @P4 STL [R1+0x5e4], R6 ;  /* 0x0005e40601004387 */ /* 0x0041e80000100800 */
[----:B0-----:R-:W2:Y:S04]  /*1f3a0*/  LDL.LU R6, [R1+0xc5c] ;  /* 0x000c5c0001067983 */ /* 0x001ea80000300800 */
[----:B------:R-:W2:Y:S04]  /*1f3b0*/  LDL.LU R3, [R1+0xdbc] ;  /* 0x000dbc0001037983 */ /* 0x000ea80000300800 */
[----:B------:R-:W2:Y:S04]  /*1f3c0*/  LDL R9, [R1+0x6a0] ;  /* 0x0006a00001097983 */ /* 0x000ea80000100800 */
[----:B------:R-:W2:Y:S04]  /*1f3d0*/  LDL R8, [R1+0x69c] ;  /* 0x00069c0001087983 */ /* 0x000ea80000100800 */
[----:B------:R-:W-:Y:S04]  /*1f3e0*/  STL [R1+0xee0], R146 ;  /* 0x000ee09201007387 */ /* 0x000fe80000100800 */
[----:B------:R-:W-:Y:S04]  /*1f3f0*/  STL [R1+0x10f0], R146 ;  /* 0x0010f09201007387 */ /* 0x000fe80000100800 */
[----:B------:R-:W-:Y:S04]  /*1f400*/  STL [R1+0xedc], R147 ;  /* 0x000edc9301007387 */ /* 0x000fe80000100800 */
[----:B------:R-:W-:Y:S04]  /*1f410*/  STL [R1+0x10f4], R147 ;  /* 0x0010f49301007387 */ /* 0x000fe80000100800 */
[----:B------:R-:W-:Y:S04]  /*1f420*/  STL [R1+0xee8], R144 ;  /* 0x000ee89001007387 */ /* 0x000fe80000100800 */
[----:B------:R-:W-:Y:S04]  /*1f430*/  STL [R1+0x10f8], R144 ;  /* 0x0010f89001007387 */ /* 0x000fe80000100800 */
[----:B------:R-:W-:Y:S04]  /*1f440*/  STL [R1+0xee4], R145 ;  /* 0x000ee49101007387 */ /* 0x000fe80000100800 */
[----:B------:R0:W-:Y:S04]  /*1f450*/  STL [R1+0x10fc], R145 ;  /* 0x0010fc9101007387 */ /* 0x0001e80000100800 */
[----:B---3--:R-:W3:Y:S04]  /*1f460*/  @P6 LDG.E.U16 R5, desc[UR16][R26.64] ;  /* 0x000000101a056981 */ /* 0x008ee8000c1e1500 */
[----:B0-----:R-:W3:Y:S01]  /*1f470*/  LDL.LU R145, [R1+0x6e4] ;  /* 0x0006e40001917983 */ /* 0x001ee20000300800 */
[----:B------:R-:W-:-:S03]  /*1f480*/  ISETP.GT.AND P0, PT, R4, 0x51, PT ;  /* 0x000000510400780c */ /* 0x000fc60003f04270 */
[----:B------:R-:W3:Y:S04]  /*1f490*/  @P5 LDG.E.U16 R10, desc[UR16][R24.64] ;  /* 0x00000010180a5981 */ /* 0x000ee8000c1e1500 */
[----:B----4-:R-:W4:Y:S06]  /*1f4a0*/  @P5 LDG.E.U16 R7, desc[UR16][R50.64] ;  /* 0x0000001032075981 */ /* 0x010f2c000c1e1500 */
[----:B--2---:R-:W2:Y:S04]  /*1f4b0*/  @P0 LDG.E.U16 R9, desc[UR16][R48.64] ;  /* 0x0000001030090981 */ /* 0x004ea8000c1e1500 */
[----:B------:R-:W2:Y:S04]  /*1f4c0*/  @P0 LDG.E.U16 R8, desc[UR16][R126.64] ;  /* 0x000000107e080981 */ /* 0x000ea8000c1e1500 */
[----:B---3--:R-:W3:Y:S04]  /*1f4d0*/  @P6 LDG.E.U16 R145, desc[UR16][R68.64] ;  /* 0x0000001044916981 */ /* 0x008ee8000c1e1500 */
[----:B------:R0:W-:Y:S04]  /*1f4e0*/  STL [R1+0x5b4], R0 ;  /* 0x0005b40001007387 */ /* 0x0001e80000100800 */
[----:B0-----:R-:W2:Y:S04]  /*1f4f0*/  LDL.LU R0, [R1+0x1248] ;  /* 0x0012480001007983 */ /* 0x001ea80000300800 */
[----:B------:R-:W-:Y:S04]  /*1f500*/  STL [R1+0xef0], R142 ;  /* 0x000ef08e01007387 */ /* 0x000fe80000100800 */
[----:B------:R-:W-:Y:S04]  /*1f510*/  STL [R1+0x1100], R142 ;  /* 0x0011008e01007387 */ /* 0x000fe80000100800 */
[----:B------:R-:W-:Y:S04]  /*1f520*/  STL [R1+0xeec], R143 ;  /* 0x000eec8f01007387 */ /* 0x000fe80000100800 */
[----:B------:R-:W-:Y:S04]  /*1f530*/  STL [R1+0x1104], R143 ;  /* 0x0011048f01007387 */ /* 0x000fe80000100800 */
[----:B------:R0:W-:Y:S04]  /*1f540*/  @P3 STL [R1+0x5b8], R11 ;  /* 0x0005b80b01003387 */ /* 0x0001e80000100800 */
[----:B0-----:R-:W2:Y:S04]  /*1f550*/  LDL.LU R11, [R1+0xc3c] ;  /* 0x000c3c00010b7983 */ /* 0x001ea80000300800 */
[----:B------:R0:W-:Y:S04]  /*1f560*/  @P6 STL [R1+0x6e8], R5 ;  /* 0x0006e80501006387 */ /* 0x0001e80000100800 */
[----:B0-----:R-:W2:Y:S04]  /*1f570*/  LDL.LU R5, [R1+0xc44] ;  /* 0x000c440001057983 */ /* 0x001ea80000300800 */
[----:B------:R-:W2:Y:S04]  /*1f580*/  LDL.LU.64 R68, [R1+0x1240] ;  /* 0x0012400001447983 */ /* 0x000ea80000300a00 */
[----:B------:R-:W2:Y:S04]  /*1f590*/  LDL R159, [R1+0x640] ;  /* 0x00064000019f7983 */ /* 0x000ea80000100800 */
[----:B---3--:R-:W-:Y:S04]  /*1f5a0*/  STL [R1+0x1108], R145 ;  /* 0x0011089101007387 */ /* 0x008fe80000100800 */
[----:B------:R-:W-:Y:S04]  /*1f5b0*/  STL.64 [R1+0x100], R24 ;  /* 0x0001001801007387 */ /* 0x000fe80000100a00 */
[----:B------:R-:W3:Y:S04]  /*1f5c0*/  LDL.LU.64 R50, [R1+0x1238] ;  /* 0x0012380001327983 */ /* 0x000ee80000300a00 */
[----:B------:R0:W-:Y:S04]  /*1f5d0*/  @P5 STL [R1+0x6d0], R10 ;  /* 0x0006d00a01005387 */ /* 0x0001e80000100800 */
[----:B0-----:R-:W3:Y:S04]  /*1f5e0*/  LDL R10, [R1+0x63c] ;  /* 0x00063c00010a7983 */ /* 0x001ee80000100800 */
[----:B----4-:R0:W-:Y:S04]  /*1f5f0*/  @P5 STL [R1+0x6cc], R7 ;  /* 0x0006cc0701005387 */ /* 0x0101e80000100800 */
[----:B------:R-:W4:Y:S04]  /*1f600*/  LDL.LU.64 R48, [R1+0x1230] ;  /* 0x0012300001307983 */ /* 0x000f280000300a00 */
[----:B------:R-:W4:Y:S01]  /*1f610*/  LDL.LU.64 R126, [R1+0x1228] ;  /* 0x00122800017e7983 */ /* 0x000f220000300a00 */
[----:B0-----:R-:W-:-:S03]  /*1f620*/  IMAD.MOV.U32 R7, RZ, RZ, R6 ;  /* 0x000000ffff077224 */ /* 0x001fc600078e0006 */
[----:B--2---:R0:W-:Y:S01]  /*1f630*/  @P0 STL [R1+0x6a0], R9 ;  /* 0x0006a00901000387 */ /* 0x0041e20000100800 */
[----:B------:R-:W-:-:S03]  /*1f640*/  IMAD.MOV.U32 R6, RZ, RZ, R3 ;  /* 0x000000ffff067224 */ /* 0x000fc600078e0003 */
[----:B0-----:R-:W2:Y:S04]  /*1f650*/  LDL.LU R9, [R1+0xc34] ;  /* 0x000c340001097983 */ /* 0x001ea80000300800 */
[----:B------:R-:W2:Y:S04]  /*1f660*/  LDL.LU R3, [R1+0xc4c] ;  /* 0x000c4c0001037983 */ /* 0x000ea80000300800 */
[----:B------:R0:W-:Y:S04]  /*1f670*/  @P0 STL [R1+0x69c], R8 ;  /* 0x00069c0801000387 */ /* 0x0001e80000100800 */
[----:B0-----:R-:W2:Y:S01]  /*1f680*/  LDL R8, [R1+0x610] ;  /* 0x0006100001087983 */ /* 0x001ea20000100800 */
[----:B------:R-:W-:-:S03]  /*1f690*/  ISETP.GT.AND P4, PT, R4, 0x59, PT ;  /* 0x000000590400780c */ /* 0x000fc60003f84270 */
[----:B------:R-:W-:Y:S01]  /*1f6a0*/  STL.64 [R1+0xa0], R6 ;  /* 0x0000a00601007387 */ /* 0x000fe20000100a00 */
[----:B------:R-:W-:-:S09]  /*1f6b0*/  ISETP.GT.AND P3, PT, R4, 0x61, PT ;  /* 0x000000610400780c */ /* 0x000fd20003f64270 */
[----:B------:R-:W4:Y:S04]  /*1f6c0*/  @P4 LDG.E.U16 R165, desc[UR16][R124.64] ;  /* 0x000000107ca54981 */ /* 0x000f28000c1e1500 */
[----:B------:R-:W4:Y:S01]  /*1f6d0*/  @P4 LDG.E.U16 R164, desc[UR16][R140.64] ;  /* 0x000000108ca44981 */ /* 0x000f22000c1e1500 */
[C---:B------:R-:W-:Y:S01]  /*1f6e0*/  ISETP.GT.AND P5, PT, R4.reuse, 0x69, PT ;  /* 0x000000690400780c */ /* 0x040fe20003fa4270 */
[----:B------:R-:W-:Y:S02]  /*1f6f0*/  IMAD.MOV.U32 R25, RZ, RZ, R11 ;  /* 0x000000ffff197224 */ /* 0x000fe400078e000b */
[----:B------:R-:W-:Y:S01]  /*1f700*/  IMAD.MOV.U32 R24, RZ, RZ, R5 ;  /* 0x000000ffff187224 */ /* 0x000fe200078e0005 */
[----:B------:R0:W4:Y:S04]  /*1f710*/  @P3 LDG.E.U16 R159, desc[UR16][R138.64] ;  /* 0x000000108a9f3981 */ /* 0x000128000c1e1500 */
[----:B------:R-:W4:Y:S04]  /*1f720*/  LDL.LU.64 R124, [R1+0x1220] ;  /* 0x00122000017c7983 */ /* 0x000f280000300a00 */
[----:B------:R-:W4:Y:S04]  /*1f730*/  LDL R27, [R1+0x60c] ;  /* 0x00060c00011b7983 */ /* 0x000f280000100800 */
[----:B------:R-:W4:Y:S04]  /*1f740*/  LDL.LU R26, [R1+0xc38] ;  /* 0x000c3800011a7983 */ /* 0x000f280000300800 */
[----:B------:R-:W4:Y:S04]  /*1f750*/  LDL.LU R11, [R1+0xc50] ;  /* 0x000c5000010b7983 */ /* 0x000f280000300800 */
[----:B------:R-:W4:Y:S04]  /*1f760*/  LDL R5, [R1+0x5e0] ;  /* 0x0005e00001057983 */ /* 0x000f280000100800 */
[----:B---3--:R-:W3:Y:S04]  /*1f770*/  @P3 LDG.E.U16 R10, desc[UR16][R136.64] ;  /* 0x00000010880a3981 */ /* 0x008ee8000c1e1500 */
[----:B--2---:R-:W2:Y:S01]  /*1f780*/  @P5 LDG.E.U16 R8, desc[UR16][R134.64] ;  /* 0x0000001086085981 */ /* 0x004ea2000c1e1500 */
[----:B------:R-:W-:-:S03]  /*1f790*/  ISETP.GT.AND P0, PT, R4, 0x71, PT ;  /* 0x000000710400780c */ /* 0x000fc60003f04270 */
[----:B----4-:R-:W-:Y:S04]  /*1f7a0*/  STL [R1+0x11a0], R165 ;  /* 0x0011a0a501007387 */ /* 0x010fe80000100800 */
[----:B------:R-:W4:Y:S04]  /*1f7b0*/  LDL.LU R160, [R1+0x6e0] ;  /* 0x0006e00001a07983 */ /* 0x000f280000300800 */
[----:B------:R-:W-:Y:S04]  /*1f7c0*/  STL.64 [R1+0xd8], R24 ;  /* 0x0000d81801007387 */ /* 0x000fe80000100a00 */
[----:B------:R-:W4:Y:S04]  /*1f7d0*/  LDL.LU R161, [R1+0x6dc] ;  /* 0x0006dc0001a17983 */ /* 0x000f280000300800 */
[----:B------:R-:W4:Y:S04]  /*1f7e0*/  @P5 LDG.E.U16 R27, desc[UR16][R132.64] ;  /* 0x00000010841b5981 */ /* 0x000f28000c1e1500 */
[----:B------:R-:W-:Y:S04]  /*1f7f0*/  STL [R1+0x11a4], R164 ;  /* 0x0011a4a401007387 */ /* 0x000fe80000100800 */
[----:B------:R-:W-:Y:S04]  /*1f800*/  STL [R1+0xef8], R140 ;  /* 0x000ef88c01007387 */ /* 0x000fe80000100800 */
[----:B------:R-:W-:Y:S04]  /*1f810*/  STL [R1+0x1110], R140 ;  /* 0x0011108c01007387 */ /* 0x000fe80000100800 */
[----:B------:R-:W-:Y:S04]  /*1f820*/  STL [R1+0xef4], R141 ;  /* 0x000ef48d01007387 */ /* 0x000fe80000100800 */
[----:B------:R-:W-:Y:S04]  /*1f830*/  STL [R1+0x1114], R141 ;  /* 0x0011148d01007387 */ /* 0x000fe80000100800 */
[----:B------:R-:W-:Y:S04]  /*1f840*/  STL [R1+0xf00], R138 ;  /* 0x000f008a01007387 */ /* 0x000fe80000100800 */
[----:B------:R-:W-:Y:S04]  /*1f850*/  STL [R1+0x1118], R138 ;  /* 0x0011188a01007387 */ /* 0x000fe80000100800 */
[----:B------:R-:W4:Y:S04]  /*1f860*/  @P0 LDG.E.U16 R0, desc[UR16][R128.64] ;  /* 0x0000001080000981 */ /* 0x000f28000c1e1500 */
[----:B------:R-:W-:Y:S04]  /*1f870*/  STL [R1+0xefc], R139 ;  /* 0x000efc8b01007387 */ /* 0x000fe80000100800 */
[----:B------:R0:W-:Y:S04]  /*1f880*/  STL [R1+0x111c], R139 ;  /* 0x00111c8b01007387 */ /* 0x0001e80000100800 */
[----:B------:R-:W4:Y:S04]  /*1f890*/  @P0 LDG.E.U16 R5, desc[UR16][R130.64] ;  /* 0x0000001082050981 */ /* 0x000f28000c1e1500 */
[----:B------:R-:W-:Y:S04]  /*1f8a0*/  STL [R1+0xf08], R136 ;  /* 0x000f088801007387 */ /* 0x000fe80000100800 */
[----:B------:R-:W-:Y:S04]  /*1f8b0*/  STL [R1+0x1120], R136 ;  /* 0x0011208801007387 */ /* 0x000fe80000100800 */
[----:B------:R-:W-:Y:S04]  /*1f8c0*/  STL [R1+0xf04], R137 ;  /* 0x000f048901007387 */ /* 0x000fe80000100800 */
[----:B------:R-:W-:Y:S01]  /*1f8d0*/  STL [R1+0x1124], R137 ;  /* 0x0011248901007387 */ /* 0x000fe20000100800 */
[----:B0-----:R-:W-:-:S02]  /*1f8e0*/  IMAD.MOV.U32 R139, RZ, RZ, R9 ;  /* 0x000000ffff8b7224 */ /* 0x001fc400078e0009 */
[----:B------:R-:W-:Y:S01]  /*1f8f0*/  IMAD.MOV.U32 R138, RZ, RZ, R3 ;  /* 0x000000ffff8a7224 */ /* 0x000fe200078e0003 */
[----:B---3--:R0:W-:Y:S04]  /*1f900*/  @P3 STL [R1+0x63c], R10 ;  /* 0x00063c0a01003387 */ /* 0x0081e80000100800 */
[----:B------:R-:W-:Y:S04]  /*1f910*/  @P3 STL [R1+0x640], R159 ;  /* 0x0006409f01003387 */ /* 0x000fe80000100800 */
[----:B------:R-:W3:Y:S04]  /*1f920*/  LDL.LU R163, [R1+0x5ac] ;  /* 0x0005ac0001a37983 */ /* 0x000ee80000300800 */
[----:B0-----:R-:W3:Y:S04]  /*1f930*/  LDL.LU R10, [R1+0xc14] ;  /* 0x000c1400010a7983 */ /* 0x001ee80000300800 */
[----:B------:R-:W3:Y:S04]  /*1f940*/  LDL.LU R9, [R1+0xc2c] ;  /* 0x000c2c0001097983 */ /* 0x000ee80000300800 */
[----:B--2---:R0:W-:Y:S04]  /*1f950*/  @P5 STL [R1+0x610], R8 ;  /* 0x0006100801005387 */ /* 0x0041e80000100800 */
[----:B0-----:R-:W2:Y:S04]  /*1f960*/  LDL.LU R8, [R1+0xc18] ;  /* 0x000c180001087983 */ /* 0x001ea80000300800 */
[----:B------:R-:W2:Y:S04]  /*1f970*/  LDL.LU R3, [R1+0xc30] ;  /* 0x000c300001037983 */ /* 0x000ea80000300800 */
[----:B------:R-:W-:Y:S04]  /*1f980*/  STL [R1+0xf10], R134 ;  /* 0x000f108601007387 */ /* 0x000fe80000100800 */
[----:B------:R-:W-:Y:S04]  /*1f990*/  STL.64 [R1+0xe8], R138 ;  /* 0x0000e88a01007387 */ /* 0x000fe80000100a00 */
[----:B------:R0:W-:Y:S04]  /*1f9a0*/  STL [R1+0x1128], R134 ;  /* 0x0011288601007387 */ /* 0x0001e80000100800 */
[----:B------:R-:W-:Y:S04]  /*1f9b0*/  STL [R1+0xf0c], R135 ;  /* 0x000f0c8701007387 */ /* 0x000fe80000100800 */
[----:B------:R1:W-:Y:S01]  /*1f9c0*/  STL [R1+0x112c], R135 ;  /* 0x00112c8701007387 */ /* 0x0003e20000100800 */
[----:B0-----:R-:W-:-:S03]  /*1f9d0*/  IMAD.MOV.U32 R134, RZ, RZ, R11 ;  /* 0x000000ffff867224 */ /* 0x001fc600078e000b */
[----:B------:R-:W-:Y:S04]  /*1f9e0*/  STL [R1+0xf18], R132 ;  /* 0x000f188401007387 */ /* 0x000fe80000100800 */
[----:B------:R-:W-:Y:S01]  /*1f9f0*/  STL [R1+0x1130], R132 ;  /* 0x0011308401007387 */ /* 0x000fe20000100800 */
[----:B-1----:R-:W-:-:S03]  /*1fa00*/  IMAD.MOV.U32 R135, RZ, RZ, R26 ;  /* 0x000000ffff877224 */ /* 0x002fc600078e001a */
[----:B------:R-:W-:Y:S04]  /*1fa10*/  STL [R1+0xf14], R133 ;  /* 0x000f148501007387 */ /* 0x000fe80000100800 */
[----:B------:R-:W-:Y:S04]  /*1fa20*/  STL [R1+0x1134], R133 ;  /* 0x0011348501007387 */ /* 0x000fe80000100800 */
[----:B----4-:R-:W-:Y:S04]  /*1fa30*/  @P5 STL [R1+0x60c], R27 ;  /* 0x00060c1b01005387 */ /* 0x010fe80000100800 */
[----:B------:R-:W-:Y:S04]  /*1fa40*/  STL [R1+0xf20], R130 ;  /* 0x000f208201007387 */ /* 0x000fe80000100800 */
[----:B------:R0:W-:Y:S04]  /*1fa50*/  STL [R1+0x1138], R130 ;  /* 0x0011388201007387 */ /* 0x0001e80000100800 */
[----:B------:R-:W-:Y:S04]  /*1fa60*/  STL.64 [R1+0xf0], R134 ;  /* 0x0000f08601007387 */ /* 0x000fe80000100a00 */
[----:B0-----:R-:W4:Y:S04]  /*1fa70*/  LDL.LU R130, [R1+0x6bc] ;  /* 0x0006bc0001827983 */ /* 0x001f280000300800 */
[----:B------:R-:W-:Y:S04]  /*1fa80*/  STL [R1+0xf1c], R131 ;  /* 0x000f1c8301007387 */ /* 0x000fe80000100800 */
[----:B------:R0:W-:Y:S01]  /*1fa90*/  STL [R1+0x113c], R131 ;  /* 0x00113c8301007387 */ /* 0x0001e20000100800 */
[----:B------:R-:W-:-:S03]  /*1faa0*/  ISETP.GT.AND P4, PT, R4, 0x45, PT ;  /* 0x000000450400780c */ /* 0x000fc60003f84270 */
[----:B0-----:R-:W4:Y:S04]  /*1fab0*/  LDL.LU R131, [R1+0x6c0] ;  /* 0x0006c00001837983 */ /* 0x001f280000300800 */
[----:B------:R0:W-:Y:S01]  /*1fac0*/  STL [R1+0x5dc], R0 ;  /* 0x0005dc0001007387 */ /* 0x0001e20000100800 */
[----:B------:R-:W-:-:S03]  /*1fad0*/  ISETP.GT.AND P3, PT, R4, 0x79, PT ;  /* 0x000000790400780c */ /* 0x000fc60003f64270 */
[----:B0-----:R-:W4:Y:S04]  /*1fae0*/  LDL.LU R0, [R1+0x121c] ;  /* 0x00121c0001007983 */ /* 0x001f280000300800 */
[----:B------:R0:W-:Y:S04]  /*1faf0*/  @P0 STL [R1+0x5e0], R5 ;  /* 0x0005e00501000387 */ /* 0x0001e80000100800 */
[----:B------:R-:W4:Y:S04]  /*1fb00*/  LDL R27, [R1+0x6c4] ;  /* 0x0006c400011b7983 */ /* 0x000f280000100800 */
[----:B------:R-:W4:Y:S04]  /*1fb10*/  @P3 LDG.E.U16 R2, desc[UR16][R126.64] ;  /* 0x000000107e023981 */ /* 0x000f28000c1e1500 */
[----:B0-----:R-:W4:Y:S01]  /*1fb20*/  LDL R5, [R1+0x6c8] ;  /* 0x0006c80001057983 */ /* 0x001f220000100800 */
[----:B---3--:R-:W-:Y:S01]  /*1fb30*/  IMAD.MOV.U32 R132, RZ, RZ, R9 ;  /* 0x000000ffff847224 */ /* 0x008fe200078e0009 */
[----:B------:R-:W-:-:S02]  /*1fb40*/  ISETP.GT.AND P5, PT, R4, 0x4a, PT ;  /* 0x0000004a0400780c */ /* 0x000fc40003fa4270 */
[----:B------:R-:W3:Y:S01]  /*1fb50*/  @P3 LDG.E.U16 R163, desc[UR16][R124.64] ;  /* 0x000000107ca33981 */ /* 0x000ee2000c1e1500 */
[----:B--2---:R-:W-:Y:S02]  /*1fb60*/  IMAD.MOV.U32 R9, RZ, RZ, R8 ;  /* 0x000000ffff097224 */ /* 0x004fe400078e0008 */
[----:B------:R-:W-:-:S05]  /*1fb70*/  IMAD.MOV.U32 R8, RZ, RZ, R3 ;  /* 0x000000ffff087224 */ /* 0x000fca00078e0003 */
[----:B------:R-:W2:Y:S01]  /*1fb80*/  @P4 LDG.E.U16 R160, desc[UR16][R8.64] ;  /* 0x0000001008a04981 */ /* 0x000ea2000c1e1500 */
[----:B------:R-:W-:-:S03]  /*1fb90*/  MOV R133, R10 ;  /* 0x0000000a00857202 */ /* 0x000fc60000000f00 */
[----:B------:R-:W-:Y:S04]  /*1fba0*/  STL [R1+0xf28], R128 ;  /* 0x000f288001007387 */ /* 0x000fe80000100800 */
[----:B------:R-:W3:Y:S04]  /*1fbb0*/  @P4 LDG.E.U16 R161, desc[UR16][R132.64] ;  /* 0x0000001084a14981 */ /* 0x000ee8000c1e1500 */
[----:B------:R-:W-:Y:S04]  /*1fbc0*/  STL [R1+0x114c], R128 ;  /* 0x00114c8001007387 */ /* 0x000fe80000100800 */
[----:B------:R-:W-:Y:S04]  /*1fbd0*/  STL [R1+0xf24], R129 ;  /* 0x000f248101007387 */ /* 0x000fe80000100800 */
[----:B------:R-:W-:Y:S04]  /*1fbe0*/  STL [R1+0x1150], R129 ;  /* 0x0011508101007387 */ /* 0x000fe80000100800 */
[----:B------:R-:W3:Y:S04]  /*1fbf0*/  LDL.LU R26, [R1+0xc40] ;  /* 0x000c4000011a7983 */ /* 0x000ee80000300800 */
[----:B------:R-:W3:Y:S04]  /*1fc00*/  LDL.LU R11, [R1+0xc48] ;  /* 0x000c4800010b7983 */ /* 0x000ee80000300800 */
[----:B------:R-:W-:Y:S04]  /*1fc10*/  STL.64 [R1+0x138], R132 ;  /* 0x0001388401007387 */ /* 0x000fe80000100a00 */
[----:B------:R0:W-:Y:S04]  /*1fc20*/  STL.64 [R1+0x140], R8 ;  /* 0x0001400801007387 */ /* 0x0001e80000100a00 */
[----:B0-----:R-:W3:Y:S04]  /*1fc30*/  LDL.LU R9, [R1+0xc60] ;  /* 0x000c600001097983 */ /* 0x001ee80000300800 */
[----:B------:R-:W3:Y:S04]  /*1fc40*/  LDL.LU R8, [R1+0xdc0] ;  /* 0x000dc00001087983 */ /* 0x000ee80000300800 */
[----:B------:R-:W3:Y:S04]  /*1fc50*/  LDL R10, [R1+0x698] ;  /* 0x00069800010a7983 */ /* 0x000ee80000100800 */
[----:B----4-:R-:W4:Y:S04]  /*1fc60*/  @P5 LDG.E.U16 R27, desc[UR16][R138.64] ;  /* 0x000000108a1b5981 */ /* 0x010f28000c1e1500 */
[----:B------:R-:W4:Y:S04]  /*1fc70*/  @P5 LDG.E.U16 R5, desc[UR16][R134.64] ;  /* 0x0000001086055981 */ /* 0x000f28000c1e1500 */
[----:B--2---:R-:W-:Y:S04]  /*1fc80*/  STL [R1+0x1154], R160 ;  /* 0x001154a001007387 */ /* 0x004fe80000100800 */
[----:B------:R0:W-:Y:S04]  /*1fc90*/  STL [R1+0x5b0], R2 ;  /* 0x0005b00201007387 */ /* 0x0001e80000100800 */
[----:B0-----:R-:W2:Y:S04]  /*1fca0*/  LDL.LU R2, [R1+0x1218] ;  /* 0x0012180001027983 */ /* 0x001ea80000300800 */
[----:B------:R-:W-:Y:S04]  /*1fcb0*/  STL [R1+0xf30], R126 ;  /* 0x000f307e01007387 */ /* 0x000fe80000100800 */
[----:B------:R-:W-:Y:S04]  /*1fcc0*/  STL [R1+0x1158], R126 ;  /* 0x0011587e01007387 */ /* 0x000fe80000100800 */
[----:B------:R-:W-:Y:S04]  /*1fcd0*/  STL [R1+0xf2c], R127 ;  /* 0x000f2c7f01007387 */ /* 0x000fe80000100800 */
[----:B------:R-:W-:Y:S01]  /*1fce0*/  STL [R1+0x115c], R127 ;  /* 0x00115c7f01007387 */ /* 0x000fe20000100800 */
[----:B------:R-:W-:-:S03]  /*1fcf0*/  ISETP.GT.AND P0, PT, R4, 0x4b, PT ;  /* 0x0000004b0400780c */ /* 0x000fc60003f04270 */
[----:B---3--:R-:W-:Y:S04]  /*1fd00*/  STL [R1+0x1194], R163 ;  /* 0x001194a301007387 */ /* 0x008fe80000100800 */
[----:B------:R-:W-:Y:S04]  /*1fd10*/  STL [R1+0xf38], R124 ;  /* 0x000f387c01007387 */ /* 0x000fe80000100800 */
[----:B------:R-:W-:Y:S04]  /*1fd20*/  STL [R1+0x1160], R124 ;  /* 0x0011607c01007387 */ /* 0x000fe80000100800 */
[----:B------:R-:W-:Y:S04]  /*1fd30*/  STL [R1+0xf34], R125 ;  /* 0x000f347d01007387 */ /* 0x000fe80000100800 */
[----:B------:R-:W-:Y:S04]  /*1fd40*/  STL [R1+0x1164], R125 ;  /* 0x0011647d01007387 */ /* 0x000fe80000100800 */
[----:B------:R-:W-:Y:S01]  /*1fd50*/  STL [R1+0x1168], R161 ;  /* 0x001168a101007387 */ /* 0x000fe20000100800 */
[----:B------:R-:W-:-:S03]  /*1fd60*/  ISETP.GT.AND P6, PT, R4, 0x52, PT ;  /* 0x000000520400780c */ /* 0x000fc60003fc4270 */
[----:B------:R-:W3:Y:S01]  /*1fd70*/  @P0 LDG.E.U16 R130, desc[UR16][R24.64] ;  /* 0x0000001018820981 */ /* 0x000ee2000c1e1500 */
[----:B------:R-:W-:-:S09]  /*1fd80*/  ISETP.GT.AND P3, PT, R4, 0x5a, PT ;  /* 0x0000005a0400780c */ /* 0x000fd20003f64270 */
[----:B------:R-:W3:Y:S04]  /*1fd90*/  @P6 LDG.E.U16 R10, desc[UR16][R106.64] ;  /* 0x000000106a0a6981 */ /* 0x000ee8000c1e1500 */
[----:B------:R-:W3:Y:S04]  /*1fda0*/  @P3 LDG.E.U16 R0, desc[UR16][R122.64] ;  /* 0x000000107a003981 */ /* 0x000ee8000c1e1500 */
[----:B----4-:R0:W-:Y:S04]  /*1fdb0*/  @P5 STL [R1+0x6c8], R5 ;  /* 0x0006c80501005387 */ /* 0x0101e80000100800 */
[----:B0-----:R-:W4:Y:S04]  /*1fdc0*/  LDL.LU R5, [R1+0xc64] ;  /* 0x000c640001057983 */ /* 0x001f280000300800 */
[----:B------:R-:W3:Y:S04]  /*1fdd0*/  LDL.LU R3, [R1+0xdc4] ;  /* 0x000dc40001037983 */ /* 0x000ee80000300800 */
[----:B------:R0:W-:Y:S02]  /*1fde0*/  @P5 STL [R1+0x6c4], R27 ;  /* 0x0006c41b01005387 */ /* 0x0001e40000100800 */
[----:B0-----:R-:W-:-:S02]  /*1fdf0*/  IMAD.MOV.U32 R27, RZ, RZ, R26 ;  /* 0x000000ffff1b7224 */ /* 0x001fc400078e001a */
[----:B------:R-:W-:-:S05]  /*1fe00*/  IMAD.MOV.U32 R26, RZ, RZ, R11 ;  /* 0x000000ffff1a7224 */ /* 0x000fca00078e000b */
[----:B------:R-:W3:Y:S04]  /*1fe10*/  @P0 LDG.E.U16 R131, desc[UR16][R26.64] ;  /* 0x000000101a830981 */ /* 0x000ee8000c1e1500 */
[----:B--2---:R-:W2:Y:S04]  /*1fe20*/  @P6 LDG.E.U16 R2, desc[UR16][R104.64] ;  /* 0x0000001068026981 */ /* 0x004ea8000c1e1500 */
[----:B------:R-:W-:Y:S01]  /*1fe30*/  STL.64 [R1+0xe0], R26 ;  /* 0x0000e01a01007387 */ /* 0x000fe20000100a00 */
[----:B----4-:R-:W-:-:S03]  /*1fe40*/  IMAD.MOV.U32 R11, RZ, RZ, R5 ;  /* 0x000000ffff0b7224 */ /* 0x010fc600078e0005 */
[----:B---3--:R0:W-:Y:S04]  /*1fe50*/  STL [R1+0x116c], R131 ;  /* 0x00116c8301007387 */ /* 0x0081e80000100800 */
[----:B0-----:R-:W3:Y:S04]  /*1fe60*/  LDL.LU R131, [R1+0x634] ;  /* 0x0006340001837983 */ /* 0x001ee80000300800 */
[----:B------:R0:W-:Y:S04]  /*1fe70*/  STL [R1+0x1170], R130 ;  /* 0x0011708201007387 */ /* 0x0001e80000100800 */
[----:B0-----:R-:W4:Y:S04]  /*1fe80*/  LDL.LU R130, [R1+0x638] ;  /* 0x0006380001827983 */ /* 0x001f280000300800 */
[----:B------:R-:W4:Y:S04]  /*1fe90*/  LDL.LU R161, [R1+0x608] ;  /* 0x0006080001a17983 */ /* 0x000f280000300800 */
[----:B------:R-:W4:Y:S04]  /*1fea0*/  LDL.LU.64 R106, [R1+0x1210] ;  /* 0x00121000016a7983 */ /* 0x000f280000300a00 */
[----:B------:R-:W4:Y:S04]  /*1feb0*/  LDL.LU R125, [R1+0x604] ;  /* 0x00060400017d7983 */ /* 0x000f280000300800 */
[----:B------:R-:W4:Y:S04]  /*1fec0*/  LDL.LU.64 R104, [R1+0x1208] ;  /* 0x0012080001687983 */ /* 0x000f280000300a00 */
[----:B--2---:R0:W-:Y:S04]  /*1fed0*/  STL [R1+0x694], R2 ;  /* 0x0006940201007387 */ /* 0x0041e80000100800 */
[----:B0-----:R-:W2:Y:S04]  /*1fee0*/  LDL.LU R2, [R1+0x1204] ;  /* 0x0012040001027983 */ /* 0x001ea80000300800 */
[----:B------:R-:W-:Y:S04]  /*1fef0*/  STL.64 [R1+0xa8], R8 ;  /* 0x0000a80801007387 */ /* 0x000fe80000100a00 */
[----:B------:R0:W-:Y:S04]  /*1ff00*/  @P6 STL [R1+0x698], R10 ;  /* 0x0006980a01006387 */ /* 0x0001e80000100800 */
[----:B------:R-:W2:Y:S04]  /*1ff10*/  LDL.LU R27, [R1+0xc68] ;  /* 0x000c6800011b7983 */ /* 0x000ea80000300800 */
[----:B------:R-:W2:Y:S01]  /*1ff20*/  LDL.LU R25, [R1+0xdc8] ;  /* 0x000dc80001197983 */ /* 0x000ea20000300800 */
[----:B0-----:R-:W-:-:S03]  /*1ff30*/  IMAD.MOV.U32 R10, RZ, RZ, R3 ;  /* 0x000000ffff0a7224 */ /* 0x001fc600078e0003 */
[----:B------:R-:W2:Y:S04]  /*1ff40*/  LDL.LU R138, [R1+0x5d8] ;  /* 0x0005d800018a7983 */ /* 0x000ea80000300800 */
[----:B------:R-:W2:Y:S04]  /*1ff50*/  LDL.LU R124, [R1+0x5d4] ;  /* 0x0005d400017c7983 */ /* 0x000ea80000300800 */
[----:B------:R-:W2:Y:S04]  /*1ff60*/  LDL.LU R127, [R1+0x5a8] ;  /* 0x0005a800017f7983 */ /* 0x000ea80000300800 */
[----:B------:R-:W-:Y:S04]  /*1ff70*/  STL.64 [R1+0xb0], R10 ;  /* 0x0000b00a01007387 */ /* 0x000fe80000100a00 */
[----:B------:R-:W2:Y:S04]  /*1ff80*/  LDL.LU R160, [R1+0x5a4] ;  /* 0x0005a40001a07983 */ /* 0x000ea80000300800 */
[----:B------:R-:W2:Y:S04]  /*1ff90*/  LDL.LU R144, [R1+0x6b8] ;  /* 0x0006b80001907983 */ /* 0x000ea80000300800 */
[----:B------:R-:W2:Y:S04]  /*1ffa0*/  LDL.LU R147, [R1+0x6b4] ;  /* 0x0006b40001937983 */ /* 0x000ea80000300800 */
[----:B------:R-:W2:Y:S04]  /*1ffb0*/  LDL.LU R158, [R1+0x6b0] ;  /* 0x0006b000019e7983 */ /* 0x000ea80000300800 */
[----:B------:R-:W2:Y:S04]  /*1ffc0*/  LDL.LU R159, [R1+0x6ac] ;  /* 0x0006ac00019f7983 */ /* 0x000ea80000300800 */
[----:B------:R0:W-:Y:S04]  /*1ffd0*/  STL [R1+0x668], R0 ;  /* 0x0006680001007387 */ /* 0x0001e80000100800 */
[----:B0-----:R-:W2:Y:S04]  /*1ffe0*/  LDL.LU R0, [R1+0x1200] ;  /* 0x0012000001007983 */ /* 0x001ea80000300800 */
[----:B------:R-:W2:Y:S04]  /*1fff0*/  LDL.LU R24, [R1+0xc54] ;  /* 0x000c540001187983 */ /* 0x000ea80000300800 */
[----:B------:R-:W2:Y:S04]  /*20000*/  LDL.LU R5, [R1+0xdd0] ;  /* 0x000dd00001057983 */ /* 0x000ea80000300800 */
[----:B------:R-:W2:Y:S04]  /*20010*/  LDL.LU R26, [R1+0xc58] ;  /* 0x000c5800011a7983 */ /* 0x000ea80000300800 */
[----:B------:R-:W2:Y:S04]  /*20020*/  LDL.LU R3, [R1+0xdd4] ;  /* 0x000dd40001037983 */ /* 0x000ea80000300800 */
[----:B------:R-:W-:Y:S04]  /*20030*/  STL [R1+0xf40], R122 ;  /* 0x000f407a01007387 */ /* 0x000fe80000100800 */
[----:B------:R0:W-:Y:S04]  /*20040*/  STL [R1+0x1174], R122 ;  /* 0x0011747a01007387 */ /* 0x0001e80000100800 */
[----:B0-----:R-:W2:Y:S01]  /*20050*/  LDL.LU R122, [R1+0x664] ;  /* 0x00066400017a7983 */ /* 0x001ea20000300800 */
[----:B------:R-:W-:-:S13]  /*20060*/  ISETP.GT.AND P4, PT, R4, 0x62, PT ;  /* 0x000000620400780c */ /* 0x000fda0003f84270 */
[----:B---3--:R-:W3:Y:S04]  /*20070*/  @P4 LDG.E.U16 R131, desc[UR16][R116.64] ;  /* 0x0000001074834981 */ /* 0x008ee8000c1e1500 */
[----:B----4-:R-:W4:Y:S04]  /*20080*/  @P4 LDG.E.U16 R130, desc[UR16][R118.64] ;  /* 0x0000001076824981 */ /* 0x010f28000c1e1500 */
[----:B--2---:R-:W2:Y:S04]  /*20090*/  @P3 LDG.E.U16 R122, desc[UR16][R120.64] ;  /* 0x00000010787a3981 */ /* 0x004ea8000c1e1500 */
[----:B------:R-:W-:Y:S04]  /*200a0*/  STL [R1+0xf3c], R123 ;  /* 0x000f3c7b01007387 */ /* 0x000fe80000100800 */
[----:B------:R-:W-:Y:S01]  /*200b0*/  STL [R1+0x1178], R123 ;  /* 0x0011787b01007387 */ /* 0x000fe20000100800 */
[----:B------:R-:W-:-:S02]  /*200c0*/  IMAD.MOV.U32 R128, RZ, RZ, R25 ;  /* 0x000000ffff807224 */ /* 0x000fc400078e0019 */
[----:B------:R-:W-:Y:S01]  /*200d0*/  IMAD.MOV.U32 R129, RZ, RZ, R27 ;  /* 0x000000ffff817224 */ /* 0x000fe200078e001b */
[----:B--2---:R-:W-:Y:S04]  /*200e0*/  STL [R1+0x117c], R122 ;  /* 0x00117c7a01007387 */ /* 0x004fe80000100800 */
[----:B------:R-:W-:Y:S04]  /*200f0*/  STL [R1+0xf48], R120 ;  /* 0x000f487801007387 */ /* 0x000fe80000100800 */
[----:B------:R-:W-:Y:S04]  /*20100*/  STL [R1+0x1180], R120 ;  /* 0x0011807801007387 */ /* 0x000fe80000100800 */
[----:B------:R-:W-:Y:S04]  /*20110*/  STL [R1+0xf44], R121 ;  /* 0x000f447901007387 */ /* 0x000fe80000100800 */
[----:B------:R-:W-:Y:S04]  /*20120*/  STL [R1+0x1184], R121 ;  /* 0x0011847901007387 */ /* 0x000fe80000100800 */
[----:B----4-:R-:W-:Y:S04]  /*20130*/  STL [R1+0x1188], R130 ;  /* 0x0011888201007387 */ /* 0x010fe80000100800 */
[----:B------:R-:W-:Y:S04]  /*20140*/  STL [R1+0xf50], R118 ;  /* 0x000f507601007387 */ /* 0x000fe80000100800 */
[----:B------:R-:W-:Y:S04]  /*20150*/  STL [R1+0x118c], R118 ;  /* 0x00118c7601007387 */ /* 0x000fe80000100800 */
[----:B------:R-:W-:Y:S04]  /*20160*/  STL [R1+0xf4c], R119 ;  /* 0x000f4c7701007387 */ /* 0x000fe80000100800 */
[----:B------:R0:W-:Y:S04]  /*20170*/  STL [R1+0x1198], R119 ;  /* 0x0011987701007387 */ /* 0x0001e80000100800 */
[----:B---3--:R-:W-:Y:S04]  /*20180*/  STL [R1+0x119c], R131 ;  /* 0x00119c8301007387 */ /* 0x008fe80000100800 */
[----:B------:R-:W-:Y:S04]  /*20190*/  STL [R1+0xf58], R116 ;  /* 0x000f587401007387 */ /* 0x000fe80000100800 */
[----:B------:R-:W-:Y:S04]  /*201a0*/  STL [R1+0xf54], R117 ;  /* 0x000f547501007387 */ /* 0x000fe80000100800 */
[----:B------:R-:W2:Y:S04]  /*201b0*/  LDL.LU R27, [R1+0xc6c] ;  /* 0x000c6c00011b7983 */ /* 0x000ea80000300800 */
[----:B------:R-:W3:Y:S04]  /*201c0*/  LDL.LU R25, [R1+0xdcc] ;  /* 0x000dcc0001197983 */ /* 0x000ee80000300800 */
[----:B------:R-:W4:Y:S04]  /*201d0*/  LDL.LU R133, [R1+0x690] ;  /* 0x0006900001857983 */ /* 0x000f280000300800 */
[----:B------:R-:W-:Y:S01]  /*201e0*/  STL [R1+0xf60], R114 ;  /* 0x000f607201007387 */ /* 0x000fe20000100800 */
[----:B0-----:R-:W-:-:S03]  /*201f0*/  IMAD.MOV.U32 R119, RZ, RZ, R24 ;  /* 0x000000ffff777224 */ /* 0x001fc600078e0018 */
[----:B------:R-:W-:Y:S01]  /*20200*/  STL.64 [R1+0xb8], R128 ;  /* 0x0000b88001007387 */ /* 0x000fe20000100a00 */
[----:B------:R-:W-:-:S03]  /*20210*/  IMAD.MOV.U32 R118, RZ, RZ, R5 ;  /* 0x000000ffff767224 */ /* 0x000fc600078e0005 */
[----:B------:R-:W-:Y:S04]  /*20220*/  STL [R1+0xf5c], R115 ;  /* 0x000f5c7301007387 */ /* 0x000fe80000100800 */
[----:B------:R-:W-:Y:S04]  /*20230*/  STL [R1+0xf68], R112 ;  /* 0x000f687001007387 */ /* 0x000fe80000100800 */
[----:B------:R-:W-:Y:S04]  /*20240*/  STL [R1+0xf64], R113 ;  /* 0x000f647101007387 */ /* 0x000fe80000100800 */
[----:B------:R-:W4:Y:S04]  /*20250*/  LDL.LU R24, [R1+0xc70] ;  /* 0x000c700001187983 */ /* 0x000f280000300800 */
[----:B------:R-:W4:Y:S01]  /*20260*/  LDL.LU R5, [R1+0xdd8] ;  /* 0x000dd80001057983 */ /* 0x000f220000300800 */
[----:B------:R-:W-:-:S02]  /*20270*/  ISETP.GT.AND P0, PT, R4, 0x6a, PT ;  /* 0x0000006a0400780c */ /* 0x000fc40003f04270 */
[----:B------:R-:W-:Y:S01]  /*20280*/  ISETP.GT.AND P4, PT, R4, 0x4c, PT ;  /* 0x0000004c0400780c */ /* 0x000fe20003f84270 */
[----:B------:R-:W4:Y:S04]  /*20290*/  LDL.LU R132, [R1+0x68c] ;  /* 0x00068c0001847983 */ /* 0x000f280000300800 */
[----:B------:R2:W-:Y:S01]  /*202a0*/  STL.64 [R1+0xc8], R118 ;  /* 0x0000c87601007387 */ /* 0x0005e20000100a00 */
[----:B------:R-:W-:-:S03]  /*202b0*/  IMAD.MOV.U32 R121, RZ, RZ, R26 ;  /* 0x000000ffff797224 */ /* 0x000fc600078e001a */
[----:B------:R-:W-:Y:S01]  /*202c0*/  STL [R1+0xf70], R110 ;  /* 0x000f706e01007387 */ /* 0x000fe20000100800 */
[----:B------:R-:W-:-:S03]  /*202d0*/  IMAD.MOV.U32 R120, RZ, RZ, R3 ;  /* 0x000000ffff787224 */ /* 0x000fc600078e0003 */
[----:B------:R-:W-:Y:S04]  /*202e0*/  STL [R1+0xf6c], R111 ;  /* 0x000f6c6f01007387 */ /* 0x000fe80000100800 */
[----:B------:R-:W-:Y:S01]  /*202f0*/  STL [R1+0xf78], R108 ;  /* 0x000f786c01007387 */ /* 0x000fe20000100800 */
[----:B------:R-:W-:-:S03]  /*20300*/  ISETP.GT.AND P6, PT, R4, 0x53, PT ;  /* 0x000000530400780c */ /* 0x000fc60003fc4270 */
[----:B------:R-:W-:Y:S04]  /*20310*/  STL [R1+0xf74], R109 ;  /* 0x000f746d01007387 */ /* 0x000fe80000100800 */
[----:B------:R-:W4:Y:S04]  /*20320*/  LDL.LU R26, [R1+0xc74] ;  /* 0x000c7400011a7983 */ /* 0x000f280000300800 */
[----:B------:R-:W4:Y:S04]  /*20330*/  LDL.LU R3, [R1+0xddc] ;  /* 0x000ddc0001037983 */ /* 0x000f280000300800 */
[----:B------:R-:W4:Y:S04]  /*20340*/  @P0 LDG.E.U16 R161, desc[UR16][R114.64] ;  /* 0x0000001072a10981 */ /* 0x000f28000c1e1500 */
[----:B------:R-:W4:Y:S01]  /*20350*/  @P0 LDG.E.U16 R125, desc[UR16][R112.64] ;  /* 0x00000010707d0981 */ /* 0x000f22000c1e1500 */
[----:B------:R-:W-:-:S03]  /*20360*/  ISETP.GT.AND P0, PT, R4, 0x4d, PT ;  /* 0x0000004d0400780c */ /* 0x000fc60003f04270 */
[----:B------:R-:W4:Y:S04]  /*20370*/  LDL.LU R135, [R1+0x660] ;  /* 0x0006600001877983 */ /* 0x000f280000300800 */
[----:B------:R-:W-:Y:S04]  /*20380*/  STL.64 [R1+0xd0], R120 ;  /* 0x0000d07801007387 */ /* 0x000fe80000100a00 */
[----:B------:R-:W4:Y:S04]  /*20390*/  LDL.LU R134, [R1+0x65c] ;  /* 0x00065c0001867983 */ /* 0x000f280000300800 */
[----:B------:R-:W4:Y:S04]  /*203a0*/  LDL.LU R137, [R1+0x630] ;  /* 0x0006300001897983 */ /* 0x000f280000300800 */
[----:B------:R2:W4:Y:S04]  /*203b0*/  @P4 LDG.E.U16 R147, desc[UR16][R118.64] ;  /* 0x0000001076934981 */ /* 0x000528000c1e1500 */
[----:B------:R-:W4:Y:S04]  /*203c0*/  LDL.LU R145, [R1+0x62c] ;  /* 0x00062c0001917983 */ /* 0x000f280000300800 */
[----:B------:R-:W-:Y:S04]  /*203d0*/  STL [R1+0xf80], R106 ;  /* 0x000f806a01007387 */ /* 0x000fe80000100800 */
[----:B------:R-:W-:Y:S04]  /*203e0*/  STL [R1+0xf7c], R107 ;  /* 0x000f7c6b01007387 */ /* 0x000fe80000100800 */
[----:B------:R-:W-:Y:S04]  /*203f0*/  STL [R1+0xf88], R104 ;  /* 0x000f886801007387 */ /* 0x000fe80000100800 */
[----:B------:R-:W-:Y:S04]  /*20400*/  STL [R1+0xf84], R105 ;  /* 0x000f846901007387 */ /* 0x000fe80000100800 */
[----:B------:R-:W4:Y:S01]  /*20410*/  @P4 LDG.E.U16 R144, desc[UR16][R120.64] ;  /* 0x0000001078904981 */ /* 0x000f22000c1e1500 */
[----:B------:R-:W-:-:S03]  /*20420*/  ISETP.GT.AND P5, PT, R4, 0x72, PT ;  /* 0x000000720400780c */ /* 0x000fc60003fa4270 */
[----:B------:R-:W4:Y:S10]  /*20430*/  @P0 LDG.E.U16 R159, desc[UR16][R128.64] ;  /* 0x00000010809f0981 */ /* 0x000f34000c1e1500 */
[----:B------:R-:W4:Y:S04]  /*20440*/  @P5 LDG.E.U16 R138, desc[UR16][R110.64] ;  /* 0x000000106e8a5981 */ /* 0x000f28000c1e1500 */
[----:B------:R-:W4:Y:S01]  /*20450*/  @P5 LDG.E.U16 R124, desc[UR16][R108.64] ;  /* 0x000000106c7c5981 */ /* 0x000f22000c1e1500 */
[----:B--2---:R-:W-:-:S02]  /*20460*/  IMAD.MOV.U32 R119, RZ, RZ, R27 ;  /* 0x000000ffff777224 */ /* 0x004fc400078e001b */
[----:B---3--:R-:W-:Y:S01]  /*20470*/  IMAD.MOV.U32 R118, RZ, RZ, R25 ;  /* 0x000000ffff767224 */ /* 0x008fe200078e0019 */
[----:B----4-:R-:W2:Y:S04]  /*20480*/  @P6 LDG.E.U16 R133, desc[UR16][R86.64] ;  /* 0x0000001056856981 */ /* 0x010ea8000c1e1500 */
[----:B------:R0:W-:Y:S04]  /*20490*/  STL.64 [R1+0xc0], R118 ;  /* 0x0000c07601007387 */ /* 0x0001e80000100a00 */
[----:B------:R-:W3:Y:S04]  /*204a0*/  LDL.LU R143, [R1+0x600] ;  /* 0x00060000018f7983 */ /* 0x000ee80000300800 */
[----:B------:R1:W4:Y:S04]  /*204b0*/  @P0 LDG.E.U16 R158, desc[UR16][R118.64] ;  /* 0x00000010769e0981 */ /* 0x000328000c1e1500 */
[----:B------:R-:W2:Y:S04]  /*204c0*/  LDL.LU.64 R86, [R1+0x11f8] ;  /* 0x0011f80001567983 */ /* 0x000ea80000300a00 */
[----:B0-----:R-:W1:Y:S01]  /*204d0*/  LDL.LU R118, [R1+0xc78] ;  /* 0x000c780001767983 */ /* 0x001e620000300800 */
[----:B------:R-:W-:-:S02]  /*204e0*/  IMAD.MOV.U32 R25, RZ, RZ, R24 ;  /* 0x000000ffff197224 */ /* 0x000fc400078e0018 */
[----:B------:R-:W-:Y:S02]  /*204f0*/  IMAD.MOV.U32 R24, RZ, RZ, R5 ;  /* 0x000000ffff187224 */ /* 0x000fe400078e0005 */
[----:B------:R-:W2:Y:S04]  /*20500*/  LDL.LU R5, [R1+0xde0] ;  /* 0x000de00001057983 */ /* 0x000ea80000300800 */
[----:B------:R-:W3:Y:S04]  /*20510*/  LDL.LU R142, [R1+0x5fc] ;  /* 0x0005fc00018e7983 */ /* 0x000ee80000300800 */
[----:B------:R-:W3:Y:S04]  /*20520*/  @P6 LDG.E.U16 R132, desc[UR16][R84.64] ;  /* 0x0000001054846981 */ /* 0x000ee8000c1e1500 */
[----:B------:R-:W3:Y:S04]  /*20530*/  LDL.LU.64 R84, [R1+0x11f0] ;  /* 0x0011f00001547983 */ /* 0x000ee80000300a00 */
[----:B------:R-:W-:Y:S04]  /*20540*/  STL.64 [R1+0x118], R24 ;  /* 0x0001181801007387 */ /* 0x000fe80000100a00 */
        /* <DEDUP_REMOVED lines=10> */
[----:B------:R-:W4:Y:S04]  /*205f0*/  LDL.LU R141, [R1+0x59c] ;  /* 0x00059c00018d7983 */ /* 0x000f280000300800 */
[----:B------:R-:W4:Y:S04]  /*20600*/  LDL.LU R146, [R1+0x688] ;  /* 0x0006880001927983 */ /* 0x000f280000300800 */
[----:B------:R-:W4:Y:S04]  /*20610*/  LDL.LU R149, [R1+0x684] ;  /* 0x0006840001957983 */ /* 0x000f280000300800 */
        /* <DEDUP_REMOVED lines=8> */
[----:B------:R-:W4:Y:S01]  /*206a0*/  LDL.LU R126, [R1+0xc84] ;  /* 0x000c8400017e7983 */ /* 0x000f220000300800 */
[----:B-1----:R-:W-:Y:S01]  /*206b0*/  IMAD.MOV.U32 R119, RZ, RZ, R118 ;  /* 0x000000ffff777224 */ /* 0x002fe200078e0076 */
[----:B--2---:R-:W-:-:S02]  /*206c0*/  MOV R118, R5 ;  /* 0x0000000500767202 */ /* 0x004fc40000000f00 */
[----:B------:R-:W2:Y:S01]  /*206d0*/  LDL.LU R5, [R1+0xdec] ;  /* 0x000dec0001057983 */ /* 0x000ea20000300800 */
[----:B------:R-:W-:-:S03]  /*206e0*/  ISETP.GT.AND P5, PT, R4, 0x5b, PT ;  /* 0x0000005b0400780c */ /* 0x000fc60003fa4270 */
[----:B------:R-:W2:Y:S04]  /*206f0*/  LDL.LU R148, [R1+0x658] ;  /* 0x0006580001947983 */ /* 0x000ea80000300800 */
[----:B------:R-:W2:Y:S04]  /*20700*/  LDL.LU R151, [R1+0x654] ;  /* 0x0006540001977983 */ /* 0x000ea80000300800 */
[----:B------:R-:W2:Y:S04]  /*20710*/  LDL.LU R150, [R1+0x628] ;  /* 0x0006280001967983 */ /* 0x000ea80000300800 */
[----:B------:R-:W2:Y:S04]  /*20720*/  @P5 LDG.E.U16 R135, desc[UR16][R102.64] ;  /* 0x0000001066875981 */ /* 0x000ea8000c1e1500 */
[----:B------:R-:W2:Y:S01]  /*20730*/  @P5 LDG.E.U16 R134, desc[UR16][R100.64] ;  /* 0x0000001064865981 */ /* 0x000ea2000c1e1500 */
[----:B------:R-:W-:-:S03]  /*20740*/  ISETP.GT.AND P5, PT, R4, 0x54, PT ;  /* 0x000000540400780c */ /* 0x000fc60003fa4270 */
[----:B------:R-:W-:Y:S04]  /*20750*/  STL.64 [R1+0x128], R118 ;  /* 0x0001287601007387 */ /* 0x000fe80000100a00 */
[----:B------:R-:W-:Y:S04]  /*20760*/  STL [R1+0xfb4], R94 ;  /* 0x000fb45e01007387 */ /* 0x000fe80000100800 */
[----:B------:R-:W-:Y:S04]  /*20770*/  STL [R1+0xfb0], R95 ;  /* 0x000fb05f01007387 */ /* 0x000fe80000100800 */
[----:B------:R-:W-:Y:S04]  /*20780*/  STL [R1+0xfbc], R92 ;  /* 0x000fbc5c01007387 */ /* 0x000fe80000100800 */
[----:B------:R-:W-:Y:S04]  /*20790*/  STL [R1+0xfb8], R93 ;  /* 0x000fb85d01007387 */ /* 0x000fe80000100800 */
[----:B------:R-:W2:Y:S04]  /*207a0*/  LDL.LU R153, [R1+0x624] ;  /* 0x0006240001997983 */ /* 0x000ea80000300800 */
[----:B------:R-:W-:Y:S04]  /*207b0*/  STL [R1+0xfc4], R90 ;  /* 0x000fc45a01007387 */ /* 0x000fe80000100800 */
[----:B---3--:R-:W-:Y:S04]  /*207c0*/  STL.64 [R1+0x130], R120 ;  /* 0x0001307801007387 */ /* 0x008fe80000100a00 */
[----:B------:R-:W-:Y:S04]  /*207d0*/  STL [R1+0xfc0], R91 ;  /* 0x000fc05b01007387 */ /* 0x000fe80000100800 */
[----:B------:R-:W-:Y:S04]  /*207e0*/  STL [R1+0xfcc], R88 ;  /* 0x000fcc5801007387 */ /* 0x000fe80000100800 */
[----:B------:R-:W-:Y:S04]  /*207f0*/  STL [R1+0xfc8], R89 ;  /* 0x000fc85901007387 */ /* 0x000fe80000100800 */
[----:B----4-:R-:W3:Y:S04]  /*20800*/  @P5 LDG.E.U16 R146, desc[UR16][R66.64] ;  /* 0x0000001042925981 */ /* 0x010ee8000c1e1500 */
[----:B------:R-:W4:Y:S04]  /*20810*/  @P5 LDG.E.U16 R149, desc[UR16][R64.64] ;  /* 0x0000001040955981 */ /* 0x000f28000c1e1500 */
[----:B------:R-:W3:Y:S04]  /*20820*/  LDL.LU.64 R66, [R1+0x11e8] ;  /* 0x0011e80001427983 */ /* 0x000ee80000300a00 */
[----:B------:R-:W-:Y:S01]  /*20830*/  STL.64 [R1+0x198], R122 ;  /* 0x0001987a01007387 */ /* 0x000fe20000100a00 */
[----:B------:R-:W-:-:S02]  /*20840*/  IMAD.MOV.U32 R129, RZ, RZ, R126 ;  /* 0x000000ffff817224 */ /* 0x000fc400078e007e */
[----:B--2---:R-:W-:-:S05]  /*20850*/  IMAD.MOV.U32 R128, RZ, RZ, R5 ;  /* 0x000000ffff807224 */ /* 0x004fca00078e0005 */
[----:B------:R-:W-:Y:S04]  /*20860*/  STL.64 [R1+0x1a0], R128 ;  /* 0x0001a08001007387 */ /* 0x000fe80000100a00 */
[----:B------:R-:W-:Y:S04]  /*20870*/  STL [R1+0xfd4], R86 ;  /* 0x000fd45601007387 */ /* 0x000fe80000100800 */
[----:B------:R-:W-:Y:S04]  /*20880*/  STL [R1+0xfd0], R87 ;  /* 0x000fd05701007387 */ /* 0x000fe80000100800 */
[----:B------:R0:W-:Y:S04]  /*20890*/  STL [R1+0xfdc], R84 ;  /* 0x000fdc5401007387 */ /* 0x0001e80000100800 */
[----:B------:R-:W-:Y:S04]  /*208a0*/  STL [R1+0xfd8], R85 ;  /* 0x000fd85501007387 */ /* 0x000fe80000100800 */
[----:B------:R-:W2:Y:S01]  /*208b0*/  LDL.LU.64 R64, [R1+0x11e0] ;  /* 0x0011e00001407983 */ /* 0x000ea20000300a00 */
[----:B------:R-:W-:-:S02]  /*208c0*/  ISETP.GT.AND P3, PT, R4, 0x7a, PT ;  /* 0x0000007a0400780c */ /* 0x000fc40003f64270 */
[----:B------:R-:W-:-:S11]  /*208d0*/  ISETP.GT.AND P0, PT, R4, 0x6b, PT ;  /* 0x0000006b0400780c */ /* 0x000fd60003f04270 */
[----:B------:R-:W4:Y:S04]  /*208e0*/  @P3 LDG.E.U16 R127, desc[UR16][R106.64] ;  /* 0x000000106a7f3981 */ /* 0x000f28000c1e1500 */
[----:B------:R-:W4:Y:S01]  /*208f0*/  @P3 LDG.E.U16 R160, desc[UR16][R104.64] ;  /* 0x0000001068a03981 */ /* 0x000f22000c1e1500 */
[----:B------:R-:W-:-:S03]  /*20900*/  ISETP.GT.AND P3, PT, R4, 0x63, PT ;  /* 0x000000630400780c */ /* 0x000fc60003f64270 */
[----:B------:R-:W4:Y:S04]  /*20910*/  @P0 LDG.E.U16 R143, desc[UR16][R94.64] ;  /* 0x000000105e8f0981 */ /* 0x000f28000c1e1500 */
[----:B------:R-:W4:Y:S01]  /*20920*/  @P0 LDG.E.U16 R142, desc[UR16][R92.64] ;  /* 0x000000105c8e0981 */ /* 0x000f22000c1e1500 */
[----:B------:R-:W-:-:S05]  /*20930*/  ISETP.GT.AND P0, PT, R4, 0x5c, PT ;  /* 0x0000005c0400780c */ /* 0x000fca0003f04270 */
[----:B------:R-:W4:Y:S04]  /*20940*/  @P3 LDG.E.U16 R137, desc[UR16][R98.64] ;  /* 0x0000001062893981 */ /* 0x000f28000c1e1500 */
[----:B------:R-:W4:Y:S01]  /*20950*/  @P3 LDG.E.U16 R145, desc[UR16][R96.64] ;  /* 0x0000001060913981 */ /* 0x000f22000c1e1500 */
[----:B------:R-:W-:-:S03]  /*20960*/  ISETP.GT.AND P3, PT, R4, 0x7b, PT ;  /* 0x0000007b0400780c */ /* 0x000fc60003f64270 */
[----:B------:R-:W-:Y:S04]  /*20970*/  STL [R1+0xfe4], R82 ;  /* 0x000fe45201007387 */ /* 0x000fe80000100800 */
[----:B------:R-:W4:Y:S04]  /*20980*/  @P0 LDG.E.U16 R148, desc[UR16][R82.64] ;  /* 0x0000001052940981 */ /* 0x000f28000c1e1500 */
[----:B------:R-:W-:Y:S04]  /*20990*/  STL [R1+0xfe0], R83 ;  /* 0x000fe05301007387 */ /* 0x000fe80000100800 */
[----:B------:R-:W4:Y:S01]  /*209a0*/  @P0 LDG.E.U16 R151, desc[UR16][R80.64] ;  /* 0x0000001050970981 */ /* 0x000f22000c1e1500 */
[----:B------:R-:W-:-:S03]  /*209b0*/  ISETP.GT.AND P0, PT, R4, 0x55, PT ;  /* 0x000000550400780c */ /* 0x000fc60003f04270 */
[----:B------:R1:W-:Y:S04]  /*209c0*/  STL [R1+0xfec], R80 ;  /* 0x000fec5001007387 */ /* 0x0003e80000100800 */
[----:B------:R-:W-:Y:S04]  /*209d0*/  STL [R1+0xfe8], R81 ;  /* 0x000fe85101007387 */ /* 0x000fe80000100800 */
[----:B------:R-:W-:Y:S04]  /*209e0*/  STL [R1+0xff4], R78 ;  /* 0x000ff44e01007387 */ /* 0x000fe80000100800 */
[----:B------:R-:W-:Y:S04]  /*209f0*/  STL [R1+0xff0], R79 ;  /* 0x000ff04f01007387 */ /* 0x000fe80000100800 */
[----:B------:R-:W-:Y:S04]  /*20a00*/  STL [R1+0xffc], R76 ;  /* 0x000ffc4c01007387 */ /* 0x000fe80000100800 */
[----:B------:R0:W-:Y:S04]  /*20a10*/  STL [R1+0xff8], R77 ;  /* 0x000ff84d01007387 */ /* 0x0001e80000100800 */
[----:B------:R0:W4:Y:S04]  /*20a20*/  @P3 LDG.E.U16 R141, desc[UR16][R84.64] ;  /* 0x00000010548d3981 */ /* 0x000128000c1e1500 */
[----:B------:R-:W-:Y:S04]  /*20a30*/  STL [R1+0x1004], R74 ;  /* 0x0010044a01007387 */ /* 0x000fe80000100800 */
[----:B------:R-:W-:Y:S01]  /*20a40*/  STL [R1+0x1000], R75 ;  /* 0x0010004b01007387 */ /* 0x000fe20000100800 */
[----:B0-----:R-:W-:-:S03]  /*20a50*/  PRMT R84, RZ, 0x7610, R84 ;  /* 0x00007610ff547816 */ /* 0x001fc60000000054 */
[----:B------:R-:W-:Y:S01]  /*20a60*/  STL [R1+0x100c], R72 ;  /* 0x00100c4801007387 */ /* 0x000fe20000100800 */
[----:B-1----:R-:W-:-:S03]  /*20a70*/  PRMT R80, RZ, 0x7610, R80 ;  /* 0x00007610ff507816 */ /* 0x002fc60000000050 */
[----:B------:R-:W-:Y:S04]  /*20a80*/  STL [R1+0x1008], R73 ;  /* 0x0010084901007387 */ /* 0x000fe80000100800 */
[----:B------:R-:W-:Y:S04]  /*20a90*/  STL [R1+0x1014], R70 ;  /* 0x0010144601007387 */ /* 0x000fe80000100800 */
[----:B------:R-:W-:Y:S04]  /*20aa0*/  STL [R1+0x1010], R71 ;  /* 0x0010104701007387 */ /* 0x000fe80000100800 */
[----:B------:R-:W-:Y:S04]  /*20ab0*/  STL [R1+0x101c], R68 ;  /* 0x00101c4401007387 */ /* 0x000fe80000100800 */
[----:B------:R0:W-:Y:S04]  /*20ac0*/  STL [R1+0x1018], R69 ;  /* 0x0010184501007387 */ /* 0x0001e80000100800 */
[----:B------:R-:W4:Y:S04]  /*20ad0*/  @P0 LDG.E.U16 R84, desc[UR16][R46.64] ;  /* 0x000000102e540981 */ /* 0x000f28000c1e1500 */
[----:B------:R-:W4:Y:S01]  /*20ae0*/  @P0 LDG.E.U16 R80, desc[UR16][R44.64] ;  /* 0x000000102c500981 */ /* 0x000f22000c1e1500 */
[----:B------:R-:W-:-:S03]  /*20af0*/  ISETP.GT.AND P4, PT, R4, 0x73, PT ;  /* 0x000000730400780c */ /* 0x000fc60003f84270 */
[----:B------:R-:W4:Y:S04]  /*20b00*/  @P3 LDG.E.U16 R139, desc[UR16][R86.64] ;  /* 0x00000010568b3981 */ /* 0x000f28000c1e1500 */
[----:B------:R-:W4:Y:S04]  /*20b10*/  LDL.LU.64 R46, [R1+0x11d8] ;  /* 0x0011d800012e7983 */ /* 0x000f280000300a00 */
[----:B---3--:R-:W-:Y:S04]  /*20b20*/  STL [R1+0x1024], R66 ;  /* 0x0010244201007387 */ /* 0x008fe80000100800 */
[----:B------:R-:W-:Y:S04]  /*20b30*/  STL [R1+0x1020], R67 ;  /* 0x0010204301007387 */ /* 0x000fe80000100800 */
[----:B------:R-:W3:Y:S04]  /*20b40*/  @P4 LDG.E.U16 R3, desc[UR16][R90.64] ;  /* 0x000000105a034981 */ /* 0x000ee8000c1e1500 */
[----:B------:R-:W3:Y:S04]  /*20b50*/  @P4 LDG.E.U16 R136, desc[UR16][R88.64] ;  /* 0x0000001058884981 */ /* 0x000ee8000c1e1500 */
[----:B--2---:R-:W-:Y:S04]  /*20b60*/  STL [R1+0x102c], R64 ;  /* 0x00102c4001007387 */ /* 0x004fe80000100800 */
[----:B------:R-:W-:Y:S04]  /*20b70*/  STL [R1+0x1028], R65 ;  /* 0x0010284101007387 */ /* 0x000fe80000100800 */
[----:B------:R-:W2:Y:S01]  /*20b80*/  LDL.LU.64 R44, [R1+0x11d0] ;  /* 0x0011d000012c7983 */ /* 0x000ea20000300a00 */
[----:B------:R-:W-:-:S02]  /*20b90*/  ISETP.GT.AND P4, PT, R4, 0x64, PT ;  /* 0x000000640400780c */ /* 0x000fc40003f84270 */
[----:B------:R-:W-:Y:S02]  /*20ba0*/  ISETP.GT.AND P3, PT, R4, 0x74, PT ;  /* 0x000000740400780c */ /* 0x000fe40003f64270 */
[----:B------:R-:W-:Y:S02]  /*20bb0*/  PRMT R154, RZ, 0x7610, R154 ;  /* 0x00007610ff9a7816 */ /* 0x000fe4000000009a */
[----:B------:R-:W-:-:S07]  /*20bc0*/  PRMT R157, RZ, 0x7610, R157 ;  /* 0x00007610ff9d7816 */ /* 0x000fce000000009d */
[----:B------:R-:W3:Y:S04]  /*20bd0*/  @P4 LDG.E.U16 R150, desc[UR16][R78.64] ;  /* 0x000000104e964981 */ /* 0x000ee8000c1e1500 */
[----:B------:R1:W3:Y:S01]  /*20be0*/  @P4 LDG.E.U16 R153, desc[UR16][R76.64] ;  /* 0x000000104c994981 */ /* 0x0002e2000c1e1500 */
[C---:B------:R-:W-:Y:S02]  /*20bf0*/  ISETP.GT.AND P4, PT, R4.reuse, 0x7c, PT ;  /* 0x0000007c0400780c */ /* 0x040fe40003f84270 */
[C---:B------:R-:W-:Y:S01]  /*20c00*/  ISETP.GT.AND P6, PT, R4.reuse, 0x6c, PT ;  /* 0x0000006c0400780c */ /* 0x040fe20003fc4270 */
[----:B------:R-:W3:Y:S01]  /*20c10*/  @P3 LDG.E.U16 R154, desc[UR16][R70.64] ;  /* 0x00000010469a3981 */ /* 0x000ee2000c1e1500 */
[----:B------:R-:W-:Y:S02]  /*20c20*/  PRMT R156, RZ, 0x7610, R156 ;  /* 0x00007610ff9c7816 */ /* 0x000fe4000000009c */
[----:B------:R-:W-:Y:S01]  /*20c30*/  PRMT R162, RZ, 0x7610, R162 ;  /* 0x00007610ffa27816 */ /* 0x000fe200000000a2 */
[----:B------:R0:W3:Y:S01]  /*20c40*/  @P3 LDG.E.U16 R157, desc[UR16][R68.64] ;  /* 0x00000010449d3981 */ /* 0x0000e2000c1e1500 */
[----:B------:R-:W-:-:S02]  /*20c50*/  ISETP.GT.AND P3, PT, R4, 0x65, PT ;  /* 0x000000650400780c */ /* 0x000fc40003f64270 */
[----:B------:R-:W-:-:S03]  /*20c60*/  PRMT R155, RZ, 0x7610, R155 ;  /* 0x00007610ff9b7816 */ /* 0x000fc6000000009b */
[----:B------:R-:W3:Y:S04]  /*20c70*/  @P4 LDG.E.U16 R156, desc[UR16][R66.64] ;  /* 0x00000010429c4981 */ /* 0x000ee8000c1e1500 */
[----:B------:R-:W3:Y:S01]  /*20c80*/  @P4 LDG.E.U16 R162, desc[UR16][R64.64] ;  /* 0x0000001040a24981 */ /* 0x000ee2000c1e1500 */
[----:B------:R-:W-:Y:S02]  /*20c90*/  ISETP.GT.AND P4, PT, R4, 0x75, PT ;  /* 0x000000750400780c */ /* 0x000fe40003f84270 */
[----:B-1----:R-:W-:Y:S01]  /*20ca0*/  PRMT R77, RZ, 0x7610, R77 ;  /* 0x00007610ff4d7816 */ /* 0x002fe2000000004d */
[----:B------:R1:W3:Y:S01]  /*20cb0*/  @P6 LDG.E.U16 R155, desc[UR16][R72.64] ;  /* 0x00000010489b6981 */ /* 0x0002e2000c1e1500 */
[----:B------:R-:W-:Y:S02]  /*20cc0*/  PRMT R76, RZ, 0x7610, R76 ;  /* 0x00007610ff4c7816 */ /* 0x000fe4000000004c */
[----:B0-----:R-:W-:-:S02]  /*20cd0*/  PRMT R69, RZ, 0x7610, R69 ;  /* 0x00007610ff457816 */ /* 0x001fc40000000045 */
[----:B------:R-:W-:Y:S01]  /*20ce0*/  ISETP.GT.AND P0, PT, R4, 0x3f, PT ;  /* 0x0000003f0400780c */ /* 0x000fe20003f04270 */
[----:B------:R-:W3:Y:S01]  /*20cf0*/  @P3 LDG.E.U16 R77, desc[UR16][R58.64] ;  /* 0x000000103a4d3981 */ /* 0x000ee2000c1e1500 */
[----:B-1----:R-:W-:-:S03]  /*20d00*/  PRMT R73, RZ, 0x7610, R73 ;  /* 0x00007610ff497816 */ /* 0x002fc60000000049 */
[----:B------:R-:W3:Y:S01]  /*20d10*/  @P3 LDG.E.U16 R76, desc[UR16][R56.64] ;  /* 0x00000010384c3981 */ /* 0x000ee2000c1e1500 */
[----:B------:R-:W-:-:S03]  /*20d20*/  ISETP.GT.AND P3, PT, R4, 0x7d, PT ;  /* 0x0000007d0400780c */ /* 0x000fc60003f64270 */
[----:B------:R-:W3:Y:S04]  /*20d30*/  @P4 LDG.E.U16 R69, desc[UR16][R50.64] ;  /* 0x0000001032454981 */ /* 0x000ee8000c1e1500 */
[----:B------:R-:W3:Y:S01]  /*20d40*/  @P4 LDG.E.U16 R73, desc[UR16][R48.64] ;  /* 0x0000001030494981 */ /* 0x000ee2000c1e1500 */
[----:B------:R-:W-:Y:S02]  /*20d50*/  ISETP.GT.AND P4, PT, R4, 0x47, PT ;  /* 0x000000470400780c */ /* 0x000fe40003f84270 */
[----:B------:R-:W-:Y:S02]  /*20d60*/  PRMT R152, RZ, 0x7610, R152 ;  /* 0x00007610ff987816 */ /* 0x000fe40000000098 */
[----:B------:R-:W-:Y:S02]  /*20d70*/  PRMT R85, RZ, 0x7610, R85 ;  /* 0x00007610ff557816 */ /* 0x000fe40000000055 */
[----:B------:R-:W-:-:S02]  /*20d80*/  PRMT R86, RZ, 0x7610, R86 ;  /* 0x00007610ff567816 */ /* 0x000fc40000000056 */
[----:B------:R-:W-:Y:S01]  /*20d90*/  PRMT R72, RZ, 0x7610, R72 ;  /* 0x00007610ff487816 */ /* 0x000fe20000000048 */
[----:B------:R0:W3:Y:S01]  /*20da0*/  @P6 LDG.E.U16 R152, desc[UR16][R74.64] ;  /* 0x000000104a986981 */ /* 0x0000e2000c1e1500 */
[----:B------:R-:W-:Y:S02]  /*20db0*/  PRMT R71, RZ, 0x7610, R71 ;  /* 0x00007610ff477816 */ /* 0x000fe40000000047 */
[C---:B------:R-:W-:Y:S01]  /*20dc0*/  ISETP.GT.AND P5, PT, R4.reuse, 0x5d, PT ;  /* 0x0000005d0400780c */ /* 0x040fe20003fa4270 */
[----:B------:R-:W3:Y:S01]  /*20dd0*/  @P0 LDG.E.U16 R85, desc[UR16][R128.64] ;  /* 0x0000001080550981 */ /* 0x000ee2000c1e1500 */
[----:B------:R-:W-:Y:S02]  /*20de0*/  PRMT R87, RZ, 0x7610, R87 ;  /* 0x00007610ff577816 */ /* 0x000fe40000000057 */
[----:B------:R-:W-:Y:S01]  /*20df0*/  PRMT R88, RZ, 0x7610, R88 ;  /* 0x00007610ff587816 */ /* 0x000fe20000000058 */
[----:B------:R-:W3:Y:S01]  /*20e00*/  @P0 LDG.E.U16 R86, desc[UR16][R122.64] ;  /* 0x000000107a560981 */ /* 0x000ee2000c1e1500 */
[----:B------:R-:W-:-:S02]  /*20e10*/  ISETP.GT.AND P6, PT, R4, 0x6d, PT ;  /* 0x0000006d0400780c */ /* 0x000fc40003fc4270 */
[----:B------:R-:W-:Y:S01]  /*20e20*/  ISETP.GT.AND P0, PT, R4, 0x4f, PT ;  /* 0x0000004f0400780c */ /* 0x000fe20003f04270 */
[----:B------:R-:W-:Y:S01]  /*20e30*/  STL [R1+0x1034], R62 ;  /* 0x0010343e01007387 */ /* 0x000fe20000100800 */
[----:B------:R-:W-:-:S03]  /*20e40*/  PRMT R78, RZ, 0x7610, R78 ;  /* 0x00007610ff4e7816 */ /* 0x000fc6000000004e */
[----:B------:R-:W3:Y:S04]  /*20e50*/  @P4 LDG.E.U16 R87, desc[UR16][R26.64] ;  /* 0x000000101a574981 */ /* 0x000ee8000c1e1500 */
[----:B------:R-:W3:Y:S01]  /*20e60*/  @P4 LDG.E.U16 R88, desc[UR16][R24.64] ;  /* 0x0000001018584981 */ /* 0x000ee2000c1e1500 */
[----:B------:R-:W-:-:S03]  /*20e70*/  ISETP.GT.AND P4, PT, R4, 0x57, PT ;  /* 0x000000570400780c */ /* 0x000fc60003f84270 */
[----:B------:R-:W-:Y:S01]  /*20e80*/  STL [R1+0x1030], R63 ;  /* 0x0010303f01007387 */ /* 0x000fe20000100800 */
[----:B0-----:R-:W-:-:S03]  /*20e90*/  PRMT R75, RZ, 0x7610, R75 ;  /* 0x00007610ff4b7816 */ /* 0x001fc6000000004b */
[----:B------:R-:W-:Y:S01]  /*20ea0*/  STL [R1+0x103c], R60 ;  /* 0x00103c3c01007387 */ /* 0x000fe20000100800 */
[----:B------:R-:W-:-:S03]  /*20eb0*/  PRMT R74, RZ, 0x7610, R74 ;  /* 0x00007610ff4a7816 */ /* 0x000fc6000000004a */
[----:B------:R-:W-:Y:S01]  /*20ec0*/  STL [R1+0x1038], R61 ;  /* 0x0010383d01007387 */ /* 0x000fe20000100800 */
[----:B------:R-:W-:-:S03]  /*20ed0*/  PRMT R90, RZ, 0x7610, R90 ;  /* 0x00007610ff5a7816 */ /* 0x000fc6000000005a */
[----:B------:R-:W-:Y:S01]  /*20ee0*/  STL [R1+0x1044], R58 ;  /* 0x0010443a01007387 */ /* 0x000fe20000100800 */
[----:B------:R-:W-:-:S03]  /*20ef0*/  PRMT R91, RZ, 0x7610, R91 ;  /* 0x00007610ff5b7816 */ /* 0x000fc6000000005b */
[----:B------:R0:W-:Y:S01]  /*20f00*/  STL [R1+0x1040], R59 ;  /* 0x0010403b01007387 */ /* 0x0001e20000100800 */
[----:B------:R-:W-:-:S03]  /*20f10*/  PRMT R92, RZ, 0x7610, R92 ;  /* 0x00007610ff5c7816 */ /* 0x000fc6000000005c */
[----:B------:R1:W3:Y:S04]  /*20f20*/  @P5 LDG.E.U16 R78, desc[UR16][R60.64] ;  /* 0x000000103c4e5981 */ /* 0x0002e8000c1e1500 */
[----:B----4-:R-:W4:Y:S01]  /*20f30*/  @P3 LDG.E.U16 R72, desc[UR16][R46.64] ;  /* 0x000000102e483981 */ /* 0x010f22000c1e1500 */
[----:B0-----:R-:W-:Y:S02]  /*20f40*/  PRMT R59, RZ, 0x7610, R59 ;  /* 0x00007610ff3b7816 */ /* 0x001fe4000000003b */
[----:B-1----:R-:W-:Y:S01]  /*20f50*/  PRMT R60, RZ, 0x7610, R60 ;  /* 0x00007610ff3c7816 */ /* 0x002fe2000000003c */
[----:B------:R-:W-:Y:S04]  /*20f60*/  STL [R1+0x104c], R56 ;  /* 0x00104c3801007387 */ /* 0x000fe80000100800 */
[----:B------:R0:W-:Y:S04]  /*20f70*/  STL [R1+0x1048], R57 ;  /* 0x0010483901007387 */ /* 0x0001e80000100800 */
[----:B------:R1:W-:Y:S01]  /*20f80*/  STL [R1+0x1050], R55 ;  /* 0x0010503701007387 */ /* 0x0003e20000100800 */
[----:B------:R-:W-:-:S03]  /*20f90*/  PRMT R89, RZ, 0x7610, R89 ;  /* 0x00007610ff597816 */ /* 0x000fc60000000059 */
[----:B------:R-:W-:Y:S04]  /*20fa0*/  STL.64 [R1+0x1058], R52 ;  /* 0x0010583401007387 */ /* 0x000fe80000100a00 */
[----:B------:R1:W3:Y:S04]  /*20fb0*/  @P6 LDG.E.U16 R75, desc[UR16][R54.64] ;  /* 0x00000010364b6981 */ /* 0x0002e8000c1e1500 */
[----:B------:R-:W3:Y:S01]  /*20fc0*/  @P6 LDG.E.U16 R74, desc[UR16][R52.64] ;  /* 0x00000010344a6981 */ /* 0x000ee2000c1e1500 */
[----:B------:R-:W-:-:S03]  /*20fd0*/  ISETP.GT.AND P6, PT, R4, 0x4e, PT ;  /* 0x0000004e0400780c */ /* 0x000fc60003fc4270 */
[----:B------:R-:W-:Y:S04]  /*20fe0*/  STL.64 [R1+0x1060], R50 ;  /* 0x0010603201007387 */ /* 0x000fe80000100a00 */
[----:B------:R0:W-:Y:S04]  /*20ff0*/  STL.64 [R1+0x1068], R48 ;  /* 0x0010683001007387 */ /* 0x0001e80000100a00 */
[----:B------:R-:W3:Y:S04]  /*21000*/  @P0 LDG.E.U16 R90, desc[UR16][R32.64] ;  /* 0x00000010205a0981 */ /* 0x000ee8000c1e1500 */
[----:B------:R-:W3:Y:S01]  /*21010*/  @P4 LDG.E.U16 R91, desc[UR16][R30.64] ;  /* 0x000000101e5b4981 */ /* 0x000ee2000c1e1500 */
[----:B------:R-:W-:-:S03]  /*21020*/  PRMT R58, RZ, 0x7610, R58 ;  /* 0x00007610ff3a7816 */ /* 0x000fc6000000003a */
[----:B------:R-:W3:Y:S04]  /*21030*/  @P4 LDG.E.U16 R92, desc[UR16][R28.64] ;  /* 0x000000101c5c4981 */ /* 0x000ee8000c1e1500 */
[----:B------:R-:W3:Y:S01]  /*21040*/  LDL.LU.64 R32, [R1+0x11c8] ;  /* 0x0011c80001207983 */ /* 0x000ee20000300a00 */
[----:B0-----:R-:W-:-:S03]  /*21050*/  PRMT R57, RZ, 0x7610, R57 ;  /* 0x00007610ff397816 */ /* 0x001fc60000000039 */
[----:B------:R-:W4:Y:S04]  /*21060*/  @P0 LDG.E.U16 R89, desc[UR16][R6.64] ;  /* 0x0000001006590981 */ /* 0x000f28000c1e1500 */
[----:B------:R-:W4:Y:S04]  /*21070*/  @P6 LDG.E.U16 R58, desc[UR16][R8.64] ;  /* 0x00000010083a6981 */ /* 0x000f28000c1e1500 */
[----:B------:R-:W4:Y:S01]  /*21080*/  @P6 LDG.E.U16 R57, desc[UR16][R10.64] ;  /* 0x000000100a396981 */ /* 0x000f22000c1e1500 */
[----:B------:R-:W-:-:S06]  /*21090*/  PRMT R79, RZ, 0x7610, R79 ;  /* 0x00007610ff4f7816 */ /* 0x000fcc000000004f */
[----:B------:R0:W4:Y:S01]  /*210a0*/  @P5 LDG.E.U16 R79, desc[UR16][R62.64] ;  /* 0x000000103e4f5981 */ /* 0x000122000c1e1500 */
[----:B------:R-:W-:Y:S02]  /*210b0*/  ISETP.GT.AND P5, PT, R4, 0x46, PT ;  /* 0x000000460400780c */ /* 0x000fe40003fa4270 */
[----:B-1----:R-:W-:-:S11]  /*210c0*/  PRMT R55, RZ, 0x7610, R55 ;  /* 0x00007610ff377816 */ /* 0x002fd60000000037 */
[----:B------:R-:W4:Y:S04]  /*210d0*/  @P5 LDG.E.U16 R55, desc[UR16][R120.64] ;  /* 0x0000001078375981 */ /* 0x000f28000c1e1500 */
[----:B--2---:R-:W2:Y:S01]  /*210e0*/  @P3 LDG.E.U16 R71, desc[UR16][R44.64] ;  /* 0x000000102c473981 */ /* 0x004ea2000c1e1500 */
[----:B------:R-:W-:-:S13]  /*210f0*/  ISETP.GT.AND P3, PT, R4, 0x56, PT ;  /* 0x000000560400780c */ /* 0x000fda0003f64270 */
[----:B------:R-:W2:Y:S04]  /*21100*/  @P3 LDG.E.U16 R59, desc[UR16][R14.64] ;  /* 0x000000100e3b3981 */ /* 0x000ea8000c1e1500 */
[----:B------:R-:W2:Y:S04]  /*21110*/  @P3 LDG.E.U16 R60, desc[UR16][R12.64] ;  /* 0x000000100c3c3981 */ /* 0x000ea8000c1e1500 */
[----:B------:R-:W2:Y:S04]  /*21120*/  LDL.LU.64 R14, [R1+0x11c0] ;  /* 0x0011c000010e7983 */ /* 0x000ea80000300a00 */
[----:B------:R-:W4:Y:S04]  /*21130*/  LDL.LU.64 R12, [R1+0x11b8] ;  /* 0x0011b800010c7983 */ /* 0x000f280000300a00 */
[----:B------:R-:W4:Y:S04]  /*21140*/  LDL.LU.64 R30, [R1+0x11b0] ;  /* 0x0011b000011e7983 */ /* 0x000f280000300a00 */
[----:B------:R-:W4:Y:S04]  /*21150*/  LDL.LU.64 R28, [R1+0x11a8] ;  /* 0x0011a800011c7983 */ /* 0x000f280000300a00 */
        /* <DEDUP_REMOVED lines=17> */
[----:B------:R-:W-:Y:S01]  /*21270*/  PRMT R56, RZ, 0x7610, R56 ;  /* 0x00007610ff387816 */ /* 0x000fe20000000038 */
[----:B------:R-:W1:Y:S01]  /*21280*/  S2R R49, SR_TID.X ;  /* 0x0000000000317919 */ /* 0x000e620000002100 */
[----:B------:R-:W-:-:S04]  /*21290*/  ISETP.GT.AND P0, PT, R4, 0x5f, PT ;  /* 0x0000005f0400780c */ /* 0x000fc80003f04270 */
[----:B------:R-:W4:Y:S01]  /*212a0*/  @P5 LDG.E.U16 R56, desc[UR16][R118.64] ;  /* 0x0000001076385981 */ /* 0x000f22000c1e1500 */
[C---:B------:R-:W-:Y:S02]  /*212b0*/  ISETP.GT.AND P5, PT, R4.reuse, 0x5e, PT ;  /* 0x0000005e0400780c */ /* 0x040fe40003fa4270 */
[----:B------:R-:W-:Y:S01]  /*212c0*/  ISETP.GT.AND P3, PT, R4, 0x66, PT ;  /* 0x000000660400780c */ /* 0x000fe20003f64270 */
[----:B------:R-:W4:Y:S01]  /*212d0*/  LDL.LU R126, [R1+0x830] ;  /* 0x00083000017e7983 */ /* 0x000f220000300800 */
[----:B------:R-:W-:Y:S02]  /*212e0*/  PRMT R61, RZ, 0x7610, R61 ;  /* 0x00007610ff3d7816 */ /* 0x000fe4000000003d */
[----:B0-----:R-:W-:Y:S01]  /*212f0*/  PRMT R62, RZ, 0x7610, R62 ;  /* 0x00007610ff3e7816 */ /* 0x001fe2000000003e */
[----:B------:R-:W4:Y:S01]  /*21300*/  LDL.LU R81, [R1+0x7f8] ;  /* 0x0007f80001517983 */ /* 0x000f220000300800 */
[----:B------:R-:W-:Y:S02]  /*21310*/  PRMT R93, RZ, 0x7610, R93 ;  /* 0x00007610ff5d7816 */ /* 0x000fe4000000005d */
[----:B------:R-:W-:Y:S01]  /*21320*/  PRMT R94, RZ, 0x7610, R94 ;  /* 0x00007610ff5e7816 */ /* 0x000fe2000000005e */
[----:B------:R-:W4:Y:S01]  /*21330*/  LDL.LU R83, [R1+0x7f4] ;  /* 0x0007f40001537983 */ /* 0x000f220000300800 */
[----:B------:R-:W-:-:S02]  /*21340*/  PRMT R63, RZ, 0x7610, R63 ;  /* 0x00007610ff3f7816 */ /* 0x000fc4000000003f */
[----:B------:R-:W-:Y:S01]  /*21350*/  PRMT R64, RZ, 0x7610, R64 ;  /* 0x00007610ff407816 */ /* 0x000fe20000000040 */
[----:B------:R-:W4:Y:S01]  /*21360*/  @P5 LDG.E.U16 R61, desc[UR16][R42.64] ;  /* 0x000000102a3d5981 */ /* 0x000f22000c1e1500 */
[----:B------:R-:W-:-:S03]  /*21370*/  ISETP.GT.AND P4, PT, R4, 0x67, PT ;  /* 0x000000670400780c */ /* 0x000fc60003f84270 */
[----:B------:R-:W4:Y:S01]  /*21380*/  @P5 LDG.E.U16 R62, desc[UR16][R40.64] ;  /* 0x00000010283e5981 */ /* 0x000f22000c1e1500 */
[----:B------:R-:W-:-:S03]  /*21390*/  ISETP.GT.AND P5, PT, R4, 0x6e, PT ;  /* 0x0000006e0400780c */ /* 0x000fc60003fa4270 */
[----:B------:R-:W4:Y:S04]  /*213a0*/  @P0 LDG.E.U16 R93, desc[UR16][R22.64] ;  /* 0x00000010165d0981 */ /* 0x000f28000c1e1500 */
[----:B------:R-:W4:Y:S01]  /*213b0*/  @P0 LDG.E.U16 R94, desc[UR16][R20.64] ;  /* 0x00000010145e0981 */ /* 0x000f22000c1e1500 */
[----:B------:R-:W-:-:S03]  /*213c0*/  ISETP.GT.AND P0, PT, R4, 0x6f, PT ;  /* 0x0000006f0400780c */ /* 0x000fc60003f04270 */
[----:B------:R-:W4:Y:S01]  /*213d0*/  @P3 LDG.E.U16 R63, desc[UR16][R38.64] ;  /* 0x00000010263f3981 */ /* 0x000f22000c1e1500 */
[----:B------:R-:W-:-:S03]  /*213e0*/  PRMT R95, RZ, 0x7610, R95 ;  /* 0x00007610ff5f7816 */ /* 0x000fc6000000005f */
[----:B------:R-:W4:Y:S01]  /*213f0*/  @P3 LDG.E.U16 R64, desc[UR16][R36.64] ;  /* 0x0000001024403981 */ /* 0x000f22000c1e1500 */
[----:B------:R-:W-:Y:S02]  /*21400*/  ISETP.GT.AND P3, PT, R4, 0x76, PT ;  /* 0x000000760400780c */ /* 0x000fe40003f64270 */
[----:B------:R-:W-:Y:S01]  /*21410*/  PRMT R96, RZ, 0x7610, R96 ;  /* 0x00007610ff607816 */ /* 0x000fe20000000060 */
[----:B------:R-:W4:Y:S01]  /*21420*/  @P4 LDG.E.U16 R95, desc[UR16][R18.64] ;  /* 0x00000010125f4981 */ /* 0x000f22000c1e1500 */
[----:B------:R-:W-:Y:S02]  /*21430*/  PRMT R65, RZ, 0x7610, R65 ;  /* 0x00007610ff417816 */ /* 0x000fe40000000041 */
[----:B------:R-:W-:Y:S01]  /*21440*/  PRMT R66, RZ, 0x7610, R66 ;  /* 0x00007610ff427816 */ /* 0x000fe20000000042 */
[----:B------:R-:W4:Y:S01]  /*21450*/  LDL.LU R82, [R1+0x7c8] ;  /* 0x0007c80001527983 */ /* 0x000f220000300800 */
[----:B------:R-:W-:Y:S02]  /*21460*/  PRMT R97, RZ, 0x7610, R97 ;  /* 0x00007610ff617816 */ /* 0x000fe40000000061 */
[----:B------:R-:W-:Y:S01]  /*21470*/  PRMT R98, RZ, 0x7610, R98 ;  /* 0x00007610ff627816 */ /* 0x000fe20000000062 */
[----:B------:R-:W4:Y:S01]  /*21480*/  @P4 LDG.E.U16 R96, desc[UR16][R16.64] ;  /* 0x0000001010604981 */ /* 0x000f22000c1e1500 */
[----:B------:R-:W-:-:S02]  /*21490*/  PRMT R102, RZ, 0x7610, R102 ;  /* 0x00007610ff667816 */ /* 0x000fc40000000066 */
[----:B------:R-:W-:Y:S01]  /*214a0*/  PRMT R67, RZ, 0x7610, R67 ;  /* 0x00007610ff437816 */ /* 0x000fe20000000043 */
[----:B------:R-:W4:Y:S01]  /*214b0*/  @P5 LDG.E.U16 R65, desc[UR16][R34.64] ;  /* 0x0000001022415981 */ /* 0x000f22000c1e1500 */
[----:B------:R-:W-:-:S03]  /*214c0*/  ISETP.GT.AND P4, PT, R4, 0x77, PT ;  /* 0x000000770400780c */ /* 0x000fc60003f84270 */
[----:B---3--:R-:W3:Y:S01]  /*214d0*/  @P5 LDG.E.U16 R66, desc[UR16][R32.64] ;  /* 0x0000001020425981 */ /* 0x008ee2000c1e1500 */
[----:B------:R-:W-:Y:S02]  /*214e0*/  ISETP.GT.AND P5, PT, R4, 0x7e, PT ;  /* 0x0000007e0400780c */ /* 0x000fe40003fa4270 */
[----:B-1----:R-:W-:Y:S01]  /*214f0*/  LOP3.LUT R49, R49, 0x7f, RZ, 0xc0, !PT ;  /* 0x0000007f31317812 */ /* 0x002fe200078ec0ff */
[----:B------:R-:W3:Y:S01]  /*21500*/  LDL.LU R131, [R1+0x7c4] ;  /* 0x0007c40001837983 */ /* 0x000ee20000300800 */
[----:B------:R-:W-:Y:S02]  /*21510*/  PRMT R99, RZ, 0x7610, R99 ;  /* 0x00007610ff637816 */ /* 0x000fe40000000063 */
[----:B------:R-:W-:Y:S01]  /*21520*/  PRMT R100, RZ, 0x7610, R100 ;  /* 0x00007610ff647816 */ /* 0x000fe20000000064 */
[----:B------:R-:W3:Y:S01]  /*21530*/  LDL.LU R119, [R1+0x798] ;  /* 0x0007980001777983 */ /* 0x000ee20000300800 */
[----:B------:R-:W-:Y:S02]  /*21540*/  PRMT R68, RZ, 0x7610, R68 ;  /* 0x00007610ff447816 */ /* 0x000fe40000000044 */
[----:B------:R-:W-:Y:S01]  /*21550*/  PRMT R70, RZ, 0x7610, R70 ;  /* 0x00007610ff467816 */ /* 0x000fe20000000046 */
[----:B------:R-:W3:Y:S01]  /*21560*/  LDL.LU R118, [R1+0x794] ;  /* 0x0007940001767983 */ /* 0x000ee20000300800 */
[----:B------:R-:W-:-:S02]  /*21570*/  PRMT R101, RZ, 0x7610, R101 ;  /* 0x00007610ff657816 */ /* 0x000fc40000000065 */
[----:B------:R-:W-:Y:S01]  /*21580*/  PRMT R2, RZ, 0x7610, R2 ;  /* 0x00007610ff027816 */ /* 0x000fe20000000002 */
        /* <DEDUP_REMOVED lines=8> */
[----:B--2---:R-:W2:Y:S04]  /*21610*/  @P0 LDG.E.U16 R97, desc[UR16][R14.64] ;  /* 0x000000100e610981 */ /* 0x004ea8000c1e1500 */
[----:B----4-:R-:W4:Y:S01]  /*21620*/  @P0 LDG.E.U16 R98, desc[UR16][R12.64] ;  /* 0x000000100c620981 */ /* 0x010f22000c1e1500 */
[----:B------:R-:W-:-:S03]  /*21630*/  ISETP.GT.AND P0, PT, R4, 0x7f, PT ;  /* 0x0000007f0400780c */ /* 0x000fc60003f04270 */
[----:B------:R-:W2:Y:S04]  /*21640*/  @P3 LDG.E.U16 R102, desc[UR16][R30.64] ;  /* 0x000000101e663981 */ /* 0x000ea8000c1e1500 */
[----:B------:R-:W2:Y:S01]  /*21650*/  @P3 LDG.E.U16 R67, desc[UR16][R28.64] ;  /* 0x000000101c433981 */ /* 0x000ea2000c1e1500 */
[----:B------:R-:W-:Y:S01]  /*21660*/  ISETP.GE.AND P3, PT, R49, R4, PT ;  /* 0x000000043100720c */ /* 0x000fe20003f66270 */
[----:B------:R-:W-:Y:S02]  /*21670*/  IMAD.MOV.U32 R4, RZ, RZ, R5 ;  /* 0x000000ffff047224 */ /* 0x000fe400078e0005 */
[----:B------:R-:W-:-:S05]  /*21680*/  IMAD.MOV.U32 R5, RZ, RZ, R48 ;  /* 0x000000ffff057224 */ /* 0x000fca00078e0030 */
[----:B------:R-:W2:Y:S04]  /*21690*/  @P0 LDG.E.U16 R2, desc[UR16][R4.64] ;  /* 0x0000001004020981 */ /* 0x000ea8000c1e1500 */
[----:B------:R-:W2:Y:S04]  /*216a0*/  @P0 LDG.E.U16 R101, desc[UR16][R6.64] ;  /* 0x0000001006650981 */ /* 0x000ea8000c1e1500 */
[----:B------:R-:W2:Y:S04]  /*216b0*/  @P5 LDG.E.U16 R70, desc[UR16][R24.64] ;  /* 0x0000001018465981 */ /* 0x000ea8000c1e1500 */
[----:B------:R-:W2:Y:S04]  /*216c0*/  @P5 LDG.E.U16 R68, desc[UR16][R26.64] ;  /* 0x000000101a445981 */ /* 0x000ea8000c1e1500 */
[----:B------:R-:W2:Y:S04]  /*216d0*/  @P4 LDG.E.U16 R100, desc[UR16][R8.64] ;  /* 0x0000001008644981 */ /* 0x000ea8000c1e1500 */
[----:B------:R-:W2:Y:S01]  /*216e0*/  @P4 LDG.E.U16 R99, desc[UR16][R10.64] ;  /* 0x000000100a634981 */ /* 0x000ea2000c1e1500 */
[----:B------:R-:W-:Y:S06]  /*216f0*/  BAR.SYNC.DEFER_BLOCKING 0x0 ;  /* 0x0000000000007b1d */ /* 0x000fec0000010000 */
[----:B------:R0:W-:Y:S04]  /*21700*/  STS.U16 [R0+UR5+0x10400], R121 ;  /* 0x0104007900007988 */ /* 0x0001e80008000405 */
[----:B------:R1:W-:Y:S04]  /*21710*/  STS.U16 [R0+UR5+0x18400], R120 ;  /* 0x0184007800007988 */ /* 0x0003e80008000405 */
[----:B------:R1:W-:Y:S04]  /*21720*/  STS.U16 [R0+UR5+0x10800], R163 ;  /* 0x010800a300007988 */ /* 0x0003e80008000405 */
[----:B0-----:R-:W2:Y:S04]  /*21730*/  LDL.LU R121, [R1+0x6a8] ;  /* 0x0006a80001797983 */ /* 0x001ea80000300800 */
[----:B-1----:R-:W4:Y:S04]  /*21740*/  LDL.LU R120, [R1+0x6a4] ;  /* 0x0006a40001787983 */ /* 0x002f280000300800 */
[----:B------:R-:W4:Y:S04]  /*21750*/  LDL.LU R163, [R1+0x678] ;  /* 0x0006780001a37983 */ /* 0x000f280000300800 */
[----:B------:R0:W-:Y:S04]  /*21760*/  STS.U16 [R0+UR5+0x18800], R126 ;  /* 0x0188007e00007988 */ /* 0x0001e80008000405 */
[----:B0-----:R-:W4:Y:S04]  /*21770*/  LDL.LU R126, [R1+0x674] ;  /* 0x00067400017e7983 */ /* 0x001f280000300800 */
[----:B------:R-:W-:Y:S04]  /*21780*/  STS.U16 [R0+UR5+0x10000], R52 ;  /* 0x0100003400007988 */ /* 0x000fe80008000405 */
[----:B------:R-:W-:Y:S04]  /*21790*/  STS.U16 [R0+UR5+0x11000], R82 ;  /* 0x0110005200007988 */ /* 0x000fe80008000405 */
[----:B------:R-:W-:Y:S04]  /*217a0*/  STS.U16 [R0+UR5+0x18000], R53 ;  /* 0x0180003500007988 */ /* 0x000fe80008000405 */
[----:B------:R-:W-:Y:S04]  /*217b0*/  STS.U16 [R0+UR5+0x10c00], R81 ;  /* 0x010c005100007988 */ /* 0x000fe80008000405 */
[----:B------:R-:W-:Y:S04]  /*217c0*/  STS.U16 [R0+UR5+0x18c00], R83 ;  /* 0x018c005300007988 */ /* 0x000fe80008000405 */
[----:B---3--:R-:W-:Y:S04]  /*217d0*/  STS.U16 [R0+UR5+0x19000], R131 ;  /* 0x0190008300007988 */ /* 0x008fe80008000405 */
[----:B------:R-:W-:Y:S04]  /*217e0*/  STS.U16 [R0+UR5+0x19800], R122 ;  /* 0x0198007a00007988 */ /* 0x000fe80008000405 */
[----:B------:R0:W-:Y:S04]  /*217f0*/  STS.U16 [R0+UR5+0x19c00], R164 ;  /* 0x019c00a400007988 */ /* 0x0001e80008000405 */
[----:B------:R1:W-:Y:S04]  /*21800*/  STS.U16 [R0+UR5+0x12000], R165 ;  /* 0x012000a500007988 */ /* 0x0003e80008000405 */
[----:B0-----:R-:W3:Y:S04]  /*21810*/  LDL.LU R164, [R1+0x648] ;  /* 0x0006480001a47983 */ /* 0x001ee80000300800 */
[----:B-1----:R-:W3:Y:S04]  /*21820*/  LDL.LU R165, [R1+0x644] ;  /* 0x0006440001a57983 */ /* 0x002ee80000300800 */
[----:B------:R-:W3:Y:S04]  /*21830*/  LDL.LU R48, [R1+0x618] ;  /* 0x0006180001307983 */ /* 0x000ee80000300800 */
[----:B------:R-:W3:Y:S04]  /*21840*/  LDL.LU R49, [R1+0x614] ;  /* 0x0006140001317983 */ /* 0x000ee80000300800 */
[----:B------:R0:W-:Y:S04]  /*21850*/  STS.U16 [R0+UR5+0x11c00], R123 ;  /* 0x011c007b00007988 */ /* 0x0001e80008000405 */
[----:B------:R-:W3:Y:S04]  /*21860*/  LDL.LU R122, [R1+0x5e8] ;  /* 0x0005e800017a7983 */ /* 0x000ee80000300800 */
[----:B0-----:R-:W3:Y:S04]  /*21870*/  LDL.LU R123, [R1+0x5e4] ;  /* 0x0005e400017b7983 */ /* 0x001ee80000300800 */
[----:B------:R-:W3:Y:S04]  /*21880*/  LDL.LU R50, [R1+0x5b8] ;  /* 0x0005b80001327983 */ /* 0x000ee80000300800 */
[----:B------:R-:W3:Y:S04]  /*21890*/  LDL.LU R51, [R1+0x5b4] ;  /* 0x0005b40001337983 */ /* 0x000ee80000300800 */
[----:B------:R-:W3:Y:S04]  /*218a0*/  LDL.LU R52, [R1+0x89c] ;  /* 0x00089c0001347983 */ /* 0x000ee80000300800 */
[----:B------:R0:W-:Y:S04]  /*218b0*/  STS.U16 [R0+UR5+0x1a000], R129 ;  /* 0x01a0008100007988 */ /* 0x0001e80008000405 */
[----:B------:R-:W3:Y:S04]  /*218c0*/  LDL.LU R82, [R1+0x898] ;  /* 0x0008980001527983 */ /* 0x000ee80000300800 */
[----:B------:R1:W-:Y:S04]  /*218d0*/  STS.U16 [R0+UR5+0x12400], R128 ;  /* 0x0124008000007988 */ /* 0x0003e80008000405 */
[----:B0-----:R-:W3:Y:S04]  /*218e0*/  LDL.LU R129, [R1+0x864] ;  /* 0x0008640001817983 */ /* 0x001ee80000300800 */
[----:B------:R0:W-:Y:S04]  /*218f0*/  STS.U16 [R0+UR5+0x1a400], R140 ;  /* 0x01a4008c00007988 */ /* 0x0001e80008000405 */
[----:B-1----:R-:W3:Y:S04]  /*21900*/  LDL.LU R128, [R1+0x860] ;  /* 0x0008600001807983 */ /* 0x002ee80000300800 */
        /* <DEDUP_REMOVED lines=11> */
[----:B--2---:R0:W-:Y:S04]  /*219c0*/  STS.U16 [R0+UR5+0x12800], R121 ;  /* 0x0128007900007988 */ /* 0x0041e80008000405 */
[----:B----4-:R1:W-:Y:S04]  /*219d0*/  STS.U16 [R0+UR5+0x1a800], R120 ;  /* 0x01a8007800007988 */ /* 0x0103e80008000405 */
[----:B------:R2:W-:Y:S04]  /*219e0*/  STS.U16 [R0+UR5+0x12c00], R163 ;  /* 0x012c00a300007988 */ /* 0x0005e80008000405 */
[----:B0-----:R-:W4:Y:S04]  /*219f0*/  LDL.LU R121, [R1+0x760] ;  /* 0x0007600001797983 */ /* 0x001f280000300800 */
[----:B-1----:R-:W4:Y:S04]  /*21a00*/  LDL.LU R120, [R1+0x75c] ;  /* 0x00075c0001787983 */ /* 0x002f280000300800 */
[----:B--2---:R-:W2:Y:S04]  /*21a10*/  LDL.LU R163, [R1+0x730] ;  /* 0x0007300001a37983 */ /* 0x004ea80000300800 */
[----:B------:R0:W-:Y:S04]  /*21a20*/  STS.U16 [R0+UR5+0x1ac00], R126 ;  /* 0x01ac007e00007988 */ /* 0x0001e80008000405 */
[----:B0-----:R-:W2:Y:S04]  /*21a30*/  LDL.LU R126, [R1+0x72c] ;  /* 0x00072c00017e7983 */ /* 0x001ea80000300800 */
[----:B---3--:R-:W-:Y:S04]  /*21a40*/  STS.U16 [R0+UR5+0x13000], R164 ;  /* 0x013000a400007988 */ /* 0x008fe80008000405 */
[----:B------:R0:W-:Y:S04]  /*21a50*/  STS.U16 [R0+UR5+0x13400], R48 ;  /* 0x0134003000007988 */ /* 0x0001e80008000405 */
[----:B------:R1:W-:Y:S04]  /*21a60*/  STS.U16 [R0+UR5+0x1b000], R165 ;  /* 0x01b000a500007988 */ /* 0x0003e80008000405 */
[----:B------:R-:W-:Y:S01]  /*21a70*/  STS.U16 [R0+UR5+0x1b400], R49 ;  /* 0x01b4003100007988 */ /* 0x000fe20008000405 */
[----:B0-----:R-:W-:-:S03]  /*21a80*/  LOP3.LUT R48, R0, 0x10, RZ, 0x3c, !PT ;  /* 0x0000001000307812 */ /* 0x001fc600078e3cff */
[----:B------:R0:W-:Y:S04]  /*21a90*/  STS.U16 [R0+UR5+0x13800], R122 ;  /* 0x0138007a00007988 */ /* 0x0001e80008000405 */
[----:B------:R-:W3:Y:S04]  /*21aa0*/  LDL.LU R164, [R1+0x11a4] ;  /* 0x0011a40001a47983 */ /* 0x000ee80000300800 */
[----:B------:R0:W-:Y:S04]  /*21ab0*/  STS.U16 [R0+UR5+0x1b800], R123 ;  /* 0x01b8007b00007988 */ /* 0x0001e80008000405 */
[----:B------:R-:W-:Y:S04]  /*21ac0*/  STS.U16 [R0+UR5+0x13c00], R50 ;  /* 0x013c003200007988 */ /* 0x000fe80008000405 */
[----:B------:R-:W-:Y:S04]  /*21ad0*/  STS.U16 [R0+UR5+0x1bc00], R51 ;  /* 0x01bc003300007988 */ /* 0x000fe80008000405 */
[----:B------:R-:W-:Y:S04]  /*21ae0*/  STS.U16 [R48+UR5+0x10080], R52 ;  /* 0x0100803430007988 */ /* 0x000fe80008000405 */
[----:B-1----:R-:W3:Y:S04]  /*21af0*/  LDL.LU R165, [R1+0x11a0] ;  /* 0x0011a00001a57983 */ /* 0x002ee80000300800 */
[----:B------:R1:W-:Y:S04]  /*21b00*/  STS.U16 [R48+UR5+0x18080], R82 ;  /* 0x0180805230007988 */ /* 0x0003e80008000405 */
[----:B0-----:R-:W3:Y:S04]  /*21b10*/  LDL.LU R122, [R1+0x700] ;  /* 0x00070000017a7983 */ /* 0x001ee80000300800 */
[----:B------:R0:W-:Y:S04]  /*21b20*/  STS.U16 [R48+UR5+0x10480], R129 ;  /* 0x0104808130007988 */ /* 0x0001e80008000405 */
[----:B------:R-:W3:Y:S04]  /*21b30*/  LDL.LU R123, [R1+0x6fc] ;  /* 0x0006fc00017b7983 */ /* 0x000ee80000300800 */
[----:B------:R0:W-:Y:S04]  /*21b40*/  STS.U16 [R48+UR5+0x18480], R128 ;  /* 0x0184808030007988 */ /* 0x0001e80008000405 */
[----:B------:R0:W-:Y:S04]  /*21b50*/  STS.U16 [R48+UR5+0x10880], R140 ;  /* 0x0108808c30007988 */ /* 0x0001e80008000405 */
[----:B------:R-:W-:Y:S04]  /*21b60*/  STS.U16 [R48+UR5+0x18880], R53 ;  /* 0x0188803530007988 */ /* 0x000fe80008000405 */
[----:B------:R-:W-:Y:S04]  /*21b70*/  STS.U16 [R48+UR5+0x10c80], R81 ;  /* 0x010c805130007988 */ /* 0x000fe80008000405 */
[----:B-1----:R-:W3:Y:S04]  /*21b80*/  LDL.LU R82, [R1+0x6d0] ;  /* 0x0006d00001527983 */ /* 0x002ee80000300800 */
[----:B------:R-:W-:Y:S04]  /*21b90*/  STS.U16 [R48+UR5+0x18c80], R83 ;  /* 0x018c805330007988 */ /* 0x000fe80008000405 */
[----:B0-----:R-:W3:Y:S04]  /*21ba0*/  LDL.LU R129, [R1+0x6cc] ;  /* 0x0006cc0001817983 */ /* 0x001ee80000300800 */
[----:B------:R0:W-:Y:S04]  /*21bb0*/  STS.U16 [R48+UR5+0x11080], R131 ;  /* 0x0110808330007988 */ /* 0x0001e80008000405 */
[----:B------:R-:W3:Y:S04]  /*21bc0*/  LDL.LU R128, [R1+0x6a0] ;  /* 0x0006a00001807983 */ /* 0x000ee80000300800 */
[----:B------:R1:W-:Y:S04]  /*21bd0*/  STS.U16 [R48+UR5+0x19080], R119 ;  /* 0x0190807730007988 */ /* 0x0003e80008000405 */
[----:B------:R-:W3:Y:S04]  /*21be0*/  LDL.LU R140, [R1+0x69c] ;  /* 0x00069c00018c7983 */ /* 0x000ee80000300800 */
[----:B------:R-:W-:Y:S04]  /*21bf0*/  STS.U16 [R48+UR5+0x11480], R118 ;  /* 0x0114807630007988 */ /* 0x000fe80008000405 */
[----:B------:R-:W-:Y:S04]  /*21c00*/  STS.U16 [R48+UR5+0x19480], R130 ;  /* 0x0194808230007988 */ /* 0x000fe80008000405 */
[----:B0-----:R-:W3:Y:S04]  /*21c10*/  LDL.LU R131, [R1+0x640] ;  /* 0x0006400001837983 */ /* 0x001ee80000300800 */
[----:B-1----:R-:W3:Y:S04]  /*21c20*/  LDL.LU R119, [R1+0x63c] ;  /* 0x00063c0001777983 */ /* 0x002ee80000300800 */
[----:B----4-:R-:W-:Y:S04]  /*21c30*/  STS.U16 [R48+UR5+0x11880], R121 ;  /* 0x0118807930007988 */ /* 0x010fe80008000405 */
[----:B------:R-:W-:Y:S04]  /*21c40*/  STS.U16 [R48+UR5+0x19880], R120 ;  /* 0x0198807830007988 */ /* 0x000fe80008000405 */
[----:B--2---:R0:W-:Y:S04]  /*21c50*/  STS.U16 [R48+UR5+0x11c80], R163 ;  /* 0x011c80a330007988 */ /* 0x0041e80008000405 */
[----:B0-----:R-:W2:Y:S04]  /*21c60*/  LDL.LU R163, [R1+0x610] ;  /* 0x0006100001a37983 */ /* 0x001ea80000300800 */
[----:B------:R0:W-:Y:S04]  /*21c70*/  STS.U16 [R48+UR5+0x19c80], R126 ;  /* 0x019c807e30007988 */ /* 0x0001e80008000405 */
[----:B------:R-:W4:Y:S04]  /*21c80*/  LDL.LU R49, [R1+0x60c] ;  /* 0x00060c0001317983 */ /* 0x000f280000300800 */
[----:B0-----:R-:W4:Y:S04]  /*21c90*/  LDL.LU R126, [R1+0x5e0] ;  /* 0x0005e000017e7983 */ /* 0x001f280000300800 */
[----:B------:R-:W4:Y:S04]  /*21ca0*/  LDL.LU R50, [R1+0x5dc] ;  /* 0x0005dc0001327983 */ /* 0x000f280000300800 */
[----:B------:R-:W4:Y:S04]  /*21cb0*/  LDL.LU R51, [R1+0x5b0] ;  /* 0x0005b00001337983 */ /* 0x000f280000300800 */
[----:B------:R-:W4:Y:S04]  /*21cc0*/  LDL.LU R52, [R1+0x894] ;  /* 0x0008940001347983 */ /* 0x000f280000300800 */
[----:B------:R-:W4:Y:S04]  /*21cd0*/  LDL.LU R118, [R1+0x890] ;  /* 0x0008900001767983 */ /* 0x000f280000300800 */
[----:B------:R-:W4:Y:S04]  /*21ce0*/  LDL.LU R130, [R1+0x85c] ;  /* 0x00085c0001827983 */ /* 0x000f280000300800 */
[----:B------:R-:W4:Y:S04]  /*21cf0*/  LDL.LU R121, [R1+0x858] ;  /* 0x0008580001797983 */ /* 0x000f280000300800 */
[----:B------:R-:W4:Y:S04]  /*21d00*/  LDL.LU R120, [R1+0x824] ;  /* 0x0008240001787983 */ /* 0x000f280000300800 */
[----:B---3--:R0:W-:Y:S04]  /*21d10*/  STS.U16 [R48+UR5+0x12080], R122 ;  /* 0x0120807a30007988 */ /* 0x0081e80008000405 */
[----:B------:R1:W-:Y:S04]  /*21d20*/  STS.U16 [R48+UR5+0x1a080], R123 ;  /* 0x01a0807b30007988 */ /* 0x0003e80008000405 */
[----:B0-----:R-:W3:Y:S04]  /*21d30*/  LDL.LU R122, [R1+0x820] ;  /* 0x00082000017a7983 */ /* 0x001ee80000300800 */
[----:B-1----:R-:W3:Y:S04]  /*21d40*/  LDL.LU R123, [R1+0x7e8] ;  /* 0x0007e800017b7983 */ /* 0x002ee80000300800 */
        /* <DEDUP_REMOVED lines=18> */
[----:B-1----:R-:W3:Y:S04]  /*21e70*/  LDL.LU R119, [R1+0x1198] ;  /* 0x0011980001777983 */ /* 0x002ee80000300800 */
[----:B--2---:R0:W-:Y:S04]  /*21e80*/  STS.U16 [R48+UR5+0x13480], R163 ;  /* 0x013480a330007988 */ /* 0x0041e80008000405 */
[----:B0-----:R-:W2:Y:S04]  /*21e90*/  LDL.LU R163, [R1+0x1194] ;  /* 0x0011940001a37983 */ /* 0x001ea80000300800 */
[----:B----4-:R-:W-:Y:S04]  /*21ea0*/  STS.U16 [R48+UR5+0x1b480], R49 ;  /* 0x01b4803130007988 */ /* 0x010fe80008000405 */
[----:B------:R0:W-:Y:S04]  /*21eb0*/  STS.U16 [R48+UR5+0x13880], R126 ;  /* 0x0138807e30007988 */ /* 0x0001e80008000405 */
[----:B------:R-:W-:Y:S04]  /*21ec0*/  STS.U16 [R48+UR5+0x1b880], R50 ;  /* 0x01b8803230007988 */ /* 0x000fe80008000405 */
[----:B------:R-:W-:Y:S01]  /*21ed0*/  STS.U16 [R48+UR5+0x13c80], R51 ;  /* 0x013c803330007988 */ /* 0x000fe20008000405 */
[----:B0-----:R-:W-:-:S03]  /*21ee0*/  LOP3.LUT R126, R0, 0x20, RZ, 0x3c, !PT ;  /* 0x00000020007e7812 */ /* 0x001fc600078e3cff */
[----:B--2---:R0:W-:Y:S04]  /*21ef0*/  STS.U16 [R48+UR5+0x1bc80], R163 ;  /* 0x01bc80a330007988 */ /* 0x0041e80008000405 */
[----:B0-----:R-:W2:Y:S04]  /*21f00*/  LDL.LU R163, [R1+0x1190] ;  /* 0x0011900001a37983 */ /* 0x001ea80000300800 */
[----:B------:R-:W-:Y:S04]  /*21f10*/  STS.U16 [R126+UR5+0x10100], R52 ;  /* 0x010100347e007988 */ /* 0x000fe80008000405 */
[----:B------:R0:W-:Y:S04]  /*21f20*/  STS.U16 [R126+UR5+0x18100], R118 ;  /* 0x018100767e007988 */ /* 0x0001e80008000405 */
[----:B------:R1:W-:Y:S04]  /*21f30*/  STS.U16 [R126+UR5+0x10500], R130 ;  /* 0x010500827e007988 */ /* 0x0003e80008000405 */
[----:B------:R4:W-:Y:S04]  /*21f40*/  STS.U16 [R126+UR5+0x18500], R121 ;  /* 0x018500797e007988 */ /* 0x0009e80008000405 */
[----:B0-----:R-:W2:Y:S04]  /*21f50*/  LDL.LU R118, [R1+0x6f4] ;  /* 0x0006f40001767983 */ /* 0x001ea80000300800 */
[----:B-1----:R-:W2:Y:S04]  /*21f60*/  LDL.LU R130, [R1+0x6c8] ;  /* 0x0006c80001827983 */ /* 0x002ea80000300800 */
[----:B------:R0:W-:Y:S04]  /*21f70*/  STS.U16 [R126+UR5+0x10900], R120 ;  /* 0x010900787e007988 */ /* 0x0001e80008000405 */
[----:B----4-:R-:W4:Y:S04]  /*21f80*/  LDL.LU R121, [R1+0x6c4] ;  /* 0x0006c40001797983 */ /* 0x010f280000300800 */
[----:B---3--:R1:W-:Y:S04]  /*21f90*/  STS.U16 [R126+UR5+0x18900], R122 ;  /* 0x0189007a7e007988 */ /* 0x0083e80008000405 */
[----:B0-----:R-:W3:Y:S04]  /*21fa0*/  LDL.LU R120, [R1+0x698] ;  /* 0x0006980001787983 */ /* 0x001ee80000300800 */
[----:B-1----:R-:W3:Y:S04]  /*21fb0*/  LDL.LU R122, [R1+0x694] ;  /* 0x00069400017a7983 */ /* 0x002ee80000300800 */
[----:B------:R0:W-:Y:S04]  /*21fc0*/  STS.U16 [R126+UR5+0x10d00], R123 ;  /* 0x010d007b7e007988 */ /* 0x0001e80008000405 */
[----:B------:R-:W-:Y:S04]  /*21fd0*/  STS.U16 [R126+UR5+0x18d00], R53 ;  /* 0x018d00357e007988 */ /* 0x000fe80008000405 */
[----:B------:R-:W-:Y:S04]  /*21fe0*/  STS.U16 [R126+UR5+0x11100], R81 ;  /* 0x011100517e007988 */ /* 0x000fe80008000405 */
[----:B------:R-:W-:Y:S04]  /*21ff0*/  STS.U16 [R126+UR5+0x19100], R83 ;  /* 0x019100537e007988 */ /* 0x000fe80008000405 */
[----:B------:R-:W-:Y:S04]  /*22000*/  STS.U16 [R126+UR5+0x11500], R82 ;  /* 0x011500527e007988 */ /* 0x000fe80008000405 */
[----:B------:R1:W-:Y:S04]  /*22010*/  STS.U16 [R126+UR5+0x19500], R129 ;  /* 0x019500817e007988 */ /* 0x0003e80008000405 */
[----:B0-----:R-:W3:Y:S04]  /*22020*/  LDL.LU R123, [R1+0x668] ;  /* 0x00066800017b7983 */ /* 0x001ee80000300800 */
[----:B------:R0:W-:Y:S04]  /*22030*/  STS.U16 [R126+UR5+0x11900], R128 ;  /* 0x011900807e007988 */ /* 0x0001e80008000405 */
[----:B------:R-:W-:Y:S04]  /*22040*/  STS.U16 [R126+UR5+0x19900], R140 ;  /* 0x0199008c7e007988 */ /* 0x000fe80008000405 */
[----:B-1----:R-:W3:Y:S04]  /*22050*/  LDL.LU R129, [R1+0x88c] ;  /* 0x00088c0001817983 */ /* 0x002ee80000300800 */
[----:B------:R1:W-:Y:S04]  /*22060*/  STS.U16 [R126+UR5+0x11d00], R165 ;  /* 0x011d00a57e007988 */ /* 0x0003e80008000405 */
[----:B0-----:R-:W3:Y:S04]  /*22070*/  LDL.LU R128, [R1+0x888] ;  /* 0x0008880001807983 */ /* 0x001ee80000300800 */
[----:B------:R0:W-:Y:S04]  /*22080*/  STS.U16 [R126+UR5+0x19d00], R164 ;  /* 0x019d00a47e007988 */ /* 0x0001e80008000405 */
[----:B-1----:R-:W3:Y:S04]  /*22090*/  LDL.LU R165, [R1+0x854] ;  /* 0x0008540001a57983 */ /* 0x002ee80000300800 */
[----:B0-----:R-:W3:Y:S04]  /*220a0*/  LDL.LU R164, [R1+0x850] ;  /* 0x0008500001a47983 */ /* 0x001ee80000300800 */
[----:B--2---:R0:W-:Y:S04]  /*220b0*/  STS.U16 [R126+UR5+0x12100], R163 ;  /* 0x012100a37e007988 */ /* 0x0041e80008000405 */
[----:B0-----:R-:W2:Y:S04]  /*220c0*/  LDL.LU R163, [R1+0x81c] ;  /* 0x00081c0001a37983 */ /* 0x001ea80000300800 */
        /* <DEDUP_REMOVED lines=10> */
[----:B------:R0:W-:Y:S04]  /*22170*/  STS.U16 [R126+UR5+0x1a100], R118 ;  /* 0x01a100767e007988 */ /* 0x0001e80008000405 */
[----:B------:R1:W-:Y:S04]  /*22180*/  STS.U16 [R126+UR5+0x12500], R130 ;  /* 0x012500827e007988 */ /* 0x0003e80008000405 */
[----:B----4-:R4:W-:Y:S04]  /*22190*/  STS.U16 [R126+UR5+0x1a500], R121 ;  /* 0x01a500797e007988 */ /* 0x0109e80008000405 */
[----:B0-----:R-:W2:Y:S04]  /*221a0*/  LDL.LU R118, [R1+0x118c] ;  /* 0x00118c0001767983 */ /* 0x001ea80000300800 */
[----:B-1----:R-:W2:Y:S04]  /*221b0*/  LDL.LU R130, [R1+0x1188] ;  /* 0x0011880001827983 */ /* 0x002ea80000300800 */
[----:B----4-:R-:W4:Y:S04]  /*221c0*/  LDL.LU R121, [R1+0x1184] ;  /* 0x0011840001797983 */ /* 0x010f280000300800 */
[----:B---3--:R0:W-:Y:S04]  /*221d0*/  STS.U16 [R126+UR5+0x12900], R120 ;  /* 0x012900787e007988 */ /* 0x0081e80008000405 */
[----:B------:R1:W-:Y:S04]  /*221e0*/  STS.U16 [R126+UR5+0x1a900], R122 ;  /* 0x01a9007a7e007988 */ /* 0x0003e80008000405 */
[----:B0-----:R-:W3:Y:S04]  /*221f0*/  LDL.LU R120, [R1+0x1180] ;  /* 0x0011800001787983 */ /* 0x001ee80000300800 */
[----:B-1----:R-:W2:Y:S04]  /*22200*/  LDL.LU R122, [R1+0x117c] ;  /* 0x00117c00017a7983 */ /* 0x002ea80000300800 */
[----:B------:R0:W-:Y:S04]  /*22210*/  STS.U16 [R126+UR5+0x12d00], R123 ;  /* 0x012d007b7e007988 */ /* 0x0001e80008000405 */
[----:B0-----:R-:W3:Y:S04]  /*22220*/  LDL.LU R123, [R1+0x1178] ;  /* 0x00117800017b7983 */ /* 0x001ee80000300800 */
[----:B--2---:R0:W-:Y:S04]  /*22230*/  STS.U16 [R126+UR5+0x1ad00], R122 ;  /* 0x01ad007a7e007988 */ /* 0x0041e80008000405 */
[----:B------:R1:W-:Y:S04]  /*22240*/  STS.U16 [R126+UR5+0x13100], R130 ;  /* 0x013100827e007988 */ /* 0x0003e80008000405 */
[----:B------:R2:W-:Y:S04]  /*22250*/  STS.U16 [R126+UR5+0x1b100], R131 ;  /* 0x01b100837e007988 */ /* 0x0005e80008000405 */
[----:B0-----:R-:W3:Y:S04]  /*22260*/  LDL.LU R122, [R1+0x1174] ;  /* 0x00117400017a7983 */ /* 0x001ee80000300800 */
[----:B------:R0:W-:Y:S04]  /*22270*/  STS.U16 [R126+UR5+0x13500], R161 ;  /* 0x013500a17e007988 */ /* 0x0001e80008000405 */
[----:B-1----:R-:W3:Y:S04]  /*22280*/  LDL.LU R130, [R1+0x1170] ;  /* 0x0011700001827983 */ /* 0x002ee80000300800 */
[----:B------:R1:W-:Y:S04]  /*22290*/  STS.U16 [R126+UR5+0x1b500], R125 ;  /* 0x01b5007d7e007988 */ /* 0x0003e80008000405 */
[----:B--2---:R-:W2:Y:S04]  /*222a0*/  LDL.LU R131, [R1+0x116c] ;  /* 0x00116c0001837983 */ /* 0x004ea80000300800 */
[----:B------:R4:W-:Y:S04]  /*222b0*/  STS.U16 [R126+UR5+0x13900], R138 ;  /* 0x0139008a7e007988 */ /* 0x0009e80008000405 */
[----:B0-----:R-:W2:Y:S04]  /*222c0*/  LDL.LU R161, [R1+0x1168] ;  /* 0x0011680001a17983 */ /* 0x001ea80000300800 */
[----:B-1----:R-:W2:Y:S01]  /*222d0*/  LDL.LU R125, [R1+0x1164] ;  /* 0x00116400017d7983 */ /* 0x002ea20000300800 */
[----:B----4-:R-:W-:-:S03]  /*222e0*/  LOP3.LUT R138, R0, 0x30, RZ, 0x3c, !PT ;  /* 0x00000030008a7812 */ /* 0x010fc600078e3cff */
[----:B------:R0:W-:Y:S04]  /*222f0*/  STS.U16 [R126+UR5+0x1b900], R124 ;  /* 0x01b9007c7e007988 */ /* 0x0001e80008000405 */
[----:B------:R1:W-:Y:S04]  /*22300*/  STS.U16 [R126+UR5+0x13d00], R127 ;  /* 0x013d007f7e007988 */ /* 0x0003e80008000405 */
[----:B------:R4:W-:Y:S04]  /*22310*/  STS.U16 [R126+UR5+0x1bd00], R160 ;  /* 0x01bd00a07e007988 */ /* 0x0009e80008000405 */
[----:B0-----:R-:W2:Y:S04]  /*22320*/  LDL.LU R124, [R1+0x1160] ;  /* 0x00116000017c7983 */ /* 0x001ea80000300800 */
[----:B-1----:R-:W2:Y:S04]  /*22330*/  LDL.LU R127, [R1+0x115c] ;  /* 0x00115c00017f7983 */ /* 0x002ea80000300800 */
[----:B----4-:R-:W4:Y:S04]  /*22340*/  LDL.LU R126, [R1+0x1158] ;  /* 0x00115800017e7983 */ /* 0x010f280000300800 */
        /* <DEDUP_REMOVED lines=21> */
[----:B0-----:R-:W3:Y:S04]  /*224a0*/  LDL.LU R140, [R1+0x884] ;  /* 0x00088400018c7983 */ /* 0x001ee80000300800 */
[----:B--2---:R-:W-:Y:S04]  /*224b0*/  STS.U16 [R138+UR5+0x19d80], R163 ;  /* 0x019d80a38a007988 */ /* 0x004fe80008000405 */
[----:B------:R-:W-:Y:S04]  /*224c0*/  STS.U16 [R138+UR5+0x12180], R164 ;  /* 0x012180a48a007988 */ /* 0x000fe80008000405 */
[----:B------:R0:W-:Y:S04]  /*224d0*/  STS.U16 [R138+UR5+0x1a180], R165 ;  /* 0x01a180a58a007988 */ /* 0x0001e80008000405 */
[----:B0-----:R-:W2:Y:S04]  /*224e0*/  LDL.LU R165, [R1+0x880] ;  /* 0x0008800001a57983 */ /* 0x001ea80000300800 */
        /* <DEDUP_REMOVED lines=9> */
[----:B------:R0:W-:Y:S04]  /*22580*/  STS.U16 [R138+UR5+0x12580], R131 ;  /* 0x012580838a007988 */ /* 0x0001e80008000405 */
[----:B------:R-:W4:Y:S04]  /*22590*/  LDL.LU R164, [R1+0x774] ;  /* 0x0007740001a47983 */ /* 0x000f280000300800 */
[----:B---3--:R1:W-:Y:S04]  /*225a0*/  STS.U16 [R138+UR5+0x1a580], R130 ;  /* 0x01a580828a007988 */ /* 0x0083e80008000405 */
        /* <DEDUP_REMOVED lines=14> */
[----:B------:R0:W-:Y:S04]  /*22690*/  STS.U16 [R138+UR5+0x1b580], R142 ;  /* 0x01b5808e8a007988 */ /* 0x0001e80008000405 */
[----:B-1----:R-:W3:Y:S04]  /*226a0*/  LDL.LU R145, [R1+0x744] ;  /* 0x0007440001917983 */ /* 0x002ee80000300800 */
[----:B------:R1:W-:Y:S04]  /*226b0*/  STS.U16 [R138+UR5+0x13980], R3 ;  /* 0x013980038a007988 */ /* 0x0003e80008000405 */
[----:B0-----:R-:W3:Y:S04]  /*226c0*/  LDL.LU R143, [R1+0x718] ;  /* 0x00071800018f7983 */ /* 0x001ee80000300800 */
[----:B------:R-:W3:Y:S01]  /*226d0*/  LDL.LU R142, [R1+0x714] ;  /* 0x00071400018e7983 */ /* 0x000ee20000300800 */
[----:B-1----:R-:W-:-:S03]  /*226e0*/  LOP3.LUT R3, R0, 0x40, RZ, 0x3c, !PT ;  /* 0x0000004000037812 */ /* 0x002fc600078e3cff */
[----:B------:R-:W3:Y:S04]  /*226f0*/  LDL.LU R48, [R1+0x6e8] ;  /* 0x0006e80001307983 */ /* 0x000ee80000300800 */
[----:B------:R0:W-:Y:S04]  /*22700*/  STS.U16 [R138+UR5+0x1b980], R136 ;  /* 0x01b980888a007988 */ /* 0x0001e80008000405 */
[----:B------:R1:W-:Y:S04]  /*22710*/  STS.U16 [R138+UR5+0x13d80], R139 ;  /* 0x013d808b8a007988 */ /* 0x0003e80008000405 */
[----:B------:R1:W-:Y:S04]  /*22720*/  STS.U16 [R138+UR5+0x1bd80], R141 ;  /* 0x01bd808d8a007988 */ /* 0x0003e80008000405 */
[----:B0-----:R-:W3:Y:S04]  /*22730*/  LDL.LU R136, [R1+0x1120] ;  /* 0x0011200001887983 */ /* 0x001ee80000300800 */
[----:B-1----:R-:W3:Y:S04]  /*22740*/  LDL.LU R139, [R1+0x111c] ;  /* 0x00111c00018b7983 */ /* 0x002ee80000300800 */
[----:B------:R-:W3:Y:S04]  /*22750*/  LDL.LU R138, [R1+0x1118] ;  /* 0x00111800018a7983 */ /* 0x000ee80000300800 */
[----:B------:R-:W3:Y:S04]  /*22760*/  LDL.LU R141, [R1+0x1114] ;  /* 0x00111400018d7983 */ /* 0x000ee80000300800 */
[----:B------:R0:W-:Y:S04]  /*22770*/  STS.U16 [R3+UR5+0x10200], R140 ;  /* 0x0102008c03007988 */ /* 0x0001e80008000405 */
[----:B0-----:R-:W3:Y:S04]  /*22780*/  LDL.LU R140, [R1+0x1110] ;  /* 0x00111000018c7983 */ /* 0x001ee80000300800 */
[----:B--2---:R0:W-:Y:S04]  /*22790*/  STS.U16 [R3+UR5+0x18200], R165 ;  /* 0x018200a503007988 */ /* 0x0041e80008000405 */
[----:B0-----:R-:W2:Y:S04]  /*227a0*/  LDL.LU R165, [R1+0x110c] ;  /* 0x00110c0001a57983 */ /* 0x001ea80000300800 */
[----:B----4-:R-:W-:Y:S04]  /*227b0*/  STS.U16 [R3+UR5+0x10600], R49 ;  /* 0x0106003103007988 */ /* 0x010fe80008000405 */
        /* <DEDUP_REMOVED lines=8> */
[----:B------:R1:W-:Y:S04]  /*22840*/  STS.U16 [R3+UR5+0x19600], R164 ;  /* 0x019600a403007988 */ /* 0x0003e80008000405 */
[----:B0-----:R-:W4:Y:S04]  /*22850*/  LDL.LU R163, [R1+0x87c] ;  /* 0x00087c0001a37983 */ /* 0x001f280000300800 */
[----:B-1----:R-:W4:Y:S04]  /*22860*/  LDL.LU R164, [R1+0x878] ;  /* 0x0008780001a47983 */ /* 0x002f280000300800 */
        /* <DEDUP_REMOVED lines=10> */
[----:B---3--:R0:W-:Y:S04]  /*22910*/  STS.U16 [R3+UR5+0x19a00], R145 ;  /* 0x019a009103007988 */ /* 0x0081e80008000405 */
[----:B0-----:R-:W3:Y:S04]  /*22920*/  LDL.LU R145, [R1+0x1108] ;  /* 0x0011080001917983 */ /* 0x001ee80000300800 */
[----:B------:R0:W-:Y:S04]  /*22930*/  STS.U16 [R3+UR5+0x11e00], R143 ;  /* 0x011e008f03007988 */ /* 0x0001e80008000405 */
[----:B------:R1:W-:Y:S04]  /*22940*/  STS.U16 [R3+UR5+0x19e00], R142 ;  /* 0x019e008e03007988 */ /* 0x0003e80008000405 */
[----:B------:R4:W-:Y:S04]  /*22950*/  STS.U16 [R3+UR5+0x12200], R48 ;  /* 0x0122003003007988 */ /* 0x0009e80008000405 */
[----:B0-----:R-:W2:Y:S04]  /*22960*/  LDL.LU R143, [R1+0x1104] ;  /* 0x00110400018f7983 */ /* 0x001ea80000300800 */
[----:B-1----:R-:W2:Y:S01]  /*22970*/  LDL.LU R142, [R1+0x1100] ;  /* 0x00110000018e7983 */ /* 0x002ea20000300800 */
[----:B----4-:R-:W-:-:S03]  /*22980*/  LOP3.LUT R48, R0, 0x50, RZ, 0x3c, !PT ;  /* 0x0000005000307812 */ /* 0x010fc600078e3cff */
[----:B---3--:R0:W-:Y:S04]  /*22990*/  STS.U16 [R3+UR5+0x1a200], R145 ;  /* 0x01a2009103007988 */ /* 0x0081e80008000405 */
[----:B------:R1:W-:Y:S04]  /*229a0*/  STS.U16 [R3+UR5+0x12600], R144 ;  /* 0x0126009003007988 */ /* 0x0003e80008000405 */
[----:B------:R3:W-:Y:S04]  /*229b0*/  STS.U16 [R3+UR5+0x1a600], R147 ;  /* 0x01a6009303007988 */ /* 0x0007e80008000405 */
[----:B0-----:R-:W4:Y:S04]  /*229c0*/  LDL.LU R145, [R1+0x10fc] ;  /* 0x0010fc0001917983 */ /* 0x001f280000300800 */
[----:B-1----:R-:W4:Y:S04]  /*229d0*/  LDL.LU R144, [R1+0x10f8] ;  /* 0x0010f80001907983 */ /* 0x002f280000300800 */
[----:B---3--:R-:W3:Y:S04]  /*229e0*/  LDL.LU R147, [R1+0x10f4] ;  /* 0x0010f40001937983 */ /* 0x008ee80000300800 */
        /* <DEDUP_REMOVED lines=24> */
[----:B------:R-:W2:Y:S04]  /*22b70*/  LDL.LU R162, [R1+0x10c0] ;  /* 0x0010c00001a27983 */ /* 0x000ea80000300800 */
[----:B------:R0:W-:Y:S04]  /*22b80*/  STS.U16 [R48+UR5+0x10280], R163 ;  /* 0x010280a330007988 */ /* 0x0001e80008000405 */
[----:B------:R1:W-:Y:S04]  /*22b90*/  STS.U16 [R48+UR5+0x18280], R164 ;  /* 0x018280a430007988 */ /* 0x0003e80008000405 */
[----:B------:R1:W-:Y:S04]  /*22ba0*/  STS.U16 [R48+UR5+0x10680], R165 ;  /* 0x010680a530007988 */ /* 0x0003e80008000405 */
[----:B0-----:R-:W2:Y:S04]  /*22bb0*/  LDL.LU R163, [R1+0x10bc] ;  /* 0x0010bc0001a37983 */ /* 0x001ea80000300800 */
[----:B-1----:R-:W2:Y:S04]  /*22bc0*/  LDL.LU R164, [R1+0x10b8] ;  /* 0x0010b80001a47983 */ /* 0x002ea80000300800 */
[----:B------:R-:W2:Y:S04]  /*22bd0*/  LDL.LU R165, [R1+0x10b4] ;  /* 0x0010b40001a57983 */ /* 0x000ea80000300800 */
        /* <DEDUP_REMOVED lines=8> */
[----:B--2---:R0:W-:Y:S04]  /*22c60*/  STS.U16 [R48+UR5+0x19680], R165 ;  /* 0x019680a530007988 */ /* 0x0041e80008000405 */
        /* <DEDUP_REMOVED lines=13> */
[----:B0-----:R-:W2:Y:S04]  /*22d40*/  LDL.LU R161, [R1+0x1098] ;  /* 0x0010980001a17983 */ /* 0x001ea80000300800 */
[----:B-1----:R-:W2:Y:S04]  /*22d50*/  LDL.LU R158, [R1+0x1094] ;  /* 0x00109400019e7983 */ /* 0x002ea80000300800 */
[----:B------:R0:W-:Y:S04]  /*22d60*/  STS.U16 [R48+UR5+0x1a680], R159 ;  /* 0x01a6809f30007988 */ /* 0x0001e80008000405 */
[----:B------:R-:W-:Y:S04]  /*22d70*/  STS.U16 [R48+UR5+0x12a80], R84 ;  /* 0x012a805430007988 */ /* 0x000fe80008000405 */
[----:B------:R-:W-:Y:S04]  /*22d80*/  STS.U16 [R48+UR5+0x1aa80], R80 ;  /* 0x01aa805030007988 */ /* 0x000fe80008000405 */
[----:B------:R-:W-:Y:S04]  /*22d90*/  STS.U16 [R48+UR5+0x12e80], R79 ;  /* 0x012e804f30007988 */ /* 0x000fe80008000405 */
[----:B------:R-:W-:Y:S04]  /*22da0*/  STS.U16 [R48+UR5+0x1ae80], R78 ;  /* 0x01ae804e30007988 */ /* 0x000fe80008000405 */
[----:B0-----:R-:W3:Y:S04]  /*22db0*/  LDL.LU R159, [R1+0x1090] ;  /* 0x00109000019f7983 */ /* 0x001ee80000300800 */
[----:B------:R-:W-:Y:S04]  /*22dc0*/  STS.U16 [R48+UR5+0x13280], R77 ;  /* 0x0132804d30007988 */ /* 0x000fe80008000405 */
[----:B------:R-:W-:Y:S04]  /*22dd0*/  STS.U16 [R48+UR5+0x1b280], R76 ;  /* 0x01b2804c30007988 */ /* 0x000fe80008000405 */
[----:B------:R-:W3:Y:S04]  /*22de0*/  LDL R51, [R1+0x8cc] ;  /* 0x0008cc0001337983 */ /* 0x000ee80000100800 */
[----:B------:R-:W3:Y:S04]  /*22df0*/  LDL R50, [R1+0x8d0] ;  /* 0x0008d00001327983 */ /* 0x000ee80000100800 */
[----:B------:R-:W-:Y:S04]  /*22e00*/  STS.U16 [R48+UR5+0x13680], R75 ;  /* 0x0136804b30007988 */ /* 0x000fe80008000405 */
[----:B------:R-:W-:Y:S04]  /*22e10*/  STS.U16 [R48+UR5+0x1b680], R74 ;  /* 0x01b6804a30007988 */ /* 0x000fe80008000405 */
[----:B------:R0:W-:Y:S04]  /*22e20*/  STS.U16 [R48+UR5+0x13a80], R69 ;  /* 0x013a804530007988 */ /* 0x0001e80008000405 */
[----:B------:R-:W-:Y:S04]  /*22e30*/  STS.U16 [R48+UR5+0x1ba80], R73 ;  /* 0x01ba804930007988 */ /* 0x000fe80008000405 */
[----:B------:R-:W3:Y:S01]  /*22e40*/  LDL R53, [R1+0x90c] ;  /* 0x00090c0001357983 */ /* 0x000ee20000100800 */
[----:B0-----:R-:W-:-:S03]  /*22e50*/  LOP3.LUT R69, R0, 0x60, RZ, 0x3c, !PT ;  /* 0x0000006000457812 */ /* 0x001fc600078e3cff */
[----:B------:R-:W-:Y:S04]  /*22e60*/  STS.U16 [R48+UR5+0x13e80], R72 ;  /* 0x013e804830007988 */ /* 0x000fe80008000405 */
[----:B------:R-:W-:Y:S04]  /*22e70*/  STS.U16 [R48+UR5+0x1be80], R71 ;  /* 0x01be804730007988 */ /* 0x000fe80008000405 */
[----:B------:R-:W3:Y:S04]  /*22e80*/  LDL R52, [R1+0x910] ;  /* 0x0009100001347983 */ /* 0x000ee80000100800 */
[----:B--2---:R0:W-:Y:S04]  /*22e90*/  STS.U16 [R69+UR5+0x10300], R158 ;  /* 0x0103009e45007988 */ /* 0x0041e80008000405 */
[----:B------:R1:W-:Y:S04]  /*22ea0*/  STS.U16 [R69+UR5+0x18300], R161 ;  /* 0x018300a145007988 */ /* 0x0003e80008000405 */
[----:B----4-:R2:W-:Y:S04]  /*22eb0*/  STS.U16 [R69+UR5+0x10700], R160 ;  /* 0x010700a045007988 */ /* 0x0105e80008000405 */
[----:B0-----:R-:W4:Y:S04]  /*22ec0*/  LDL.LU R158, [R1+0x108c] ;  /* 0x00108c00019e7983 */ /* 0x001f280000300800 */
[----:B-1----:R-:W4:Y:S04]  /*22ed0*/  LDL.LU R161, [R1+0x1088] ;  /* 0x0010880001a17983 */ /* 0x002f280000300800 */
[----:B--2---:R-:W2:Y:S04]  /*22ee0*/  LDL.LU R160, [R1+0x1084] ;  /* 0x0010840001a07983 */ /* 0x004ea80000300800 */
[----:B------:R-:W2:Y:S04]  /*22ef0*/  LDL R73, [R1+0x950] ;  /* 0x0009500001497983 */ /* 0x000ea80000100800 */
[----:B------:R0:W-:Y:S04]  /*22f00*/  STS.U16 [R69+UR5+0x18700], R3 ;  /* 0x0187000345007988 */ /* 0x0001e80008000405 */
[----:B------:R1:W-:Y:S04]  /*22f10*/  STS.U16 [R69+UR5+0x10b00], R162 ;  /* 0x010b00a245007988 */ /* 0x0003e80008000405 */
[----:B0-----:R-:W2:Y:S04]  /*22f20*/  LDL.LU R3, [R1+0x1080] ;  /* 0x0010800001037983 */ /* 0x001ea80000300800 */
[----:B------:R-:W2:Y:S04]  /*22f30*/  LDL R74, [R1+0x94c] ;  /* 0x00094c00014a7983 */ /* 0x000ea80000100800 */
[----:B-1----:R-:W4:Y:S04]  /*22f40*/  LDL.LU R162, [R1+0x107c] ;  /* 0x00107c0001a27983 */ /* 0x002f280000300800 */
[----:B------:R-:W4:Y:S04]  /*22f50*/  LDL R71, [R1+0x990] ;  /* 0x0009900001477983 */ /* 0x000f280000100800 */
[----:B------:R0:W-:Y:S04]  /*22f60*/  STS.U16 [R69+UR5+0x18b00], R163 ;  /* 0x018b00a345007988 */ /* 0x0001e80008000405 */
[----:B0-----:R-:W4:Y:S04]  /*22f70*/  LDL.LU R163, [R1+0x1078] ;  /* 0x0010780001a37983 */ /* 0x001f280000300800 */
[----:B------:R-:W4:Y:S04]  /*22f80*/  LDL R72, [R1+0x98c] ;  /* 0x00098c0001487983 */ /* 0x000f280000100800 */
[----:B------:R-:W4:Y:S04]  /*22f90*/  LDL R48, [R1+0x9d0] ;  /* 0x0009d00001307983 */ /* 0x000f280000100800 */
[----:B------:R-:W4:Y:S01]  /*22fa0*/  LDL R49, [R1+0x9cc] ;  /* 0x0009cc0001317983 */ /* 0x000f220000100800 */
[----:B------:R-:W-:-:S06]  /*22fb0*/  PRMT R103, RZ, 0x7610, R103 ;  /* 0x00007610ff677816 */ /* 0x000fcc0000000067 */
[----:B---3--:R-:W3:Y:S01]  /*22fc0*/  @!P3 LDG.E.U16 R103, desc[UR16][R50.64] ;  /* 0x000000103267b981 */ /* 0x008ee2000c1e1500 */
[----:B------:R-:W-:-:S06]  /*22fd0*/  PRMT R104, RZ, 0x7610, R104 ;  /* 0x00007610ff687816 */ /* 0x000fcc0000000068 */
[----:B------:R-:W3:Y:S04]  /*22fe0*/  @!P3 LDG.E.U16 R104, desc[UR16][R52.64] ;  /* 0x000000103468b981 */ /* 0x000ee8000c1e1500 */
[----:B------:R-:W3:Y:S04]  /*22ff0*/  LDL R51, [R1+0xa0c] ;  /* 0x000a0c0001337983 */ /* 0x000ee80000100800 */
[----:B------:R-:W3:Y:S04]  /*23000*/  LDL R50, [R1+0xa10] ;  /* 0x000a100001327983 */ /* 0x000ee80000100800 */
[----:B------:R-:W3:Y:S04]  /*23010*/  LDL R53, [R1+0xa4c] ;  /* 0x000a4c0001357983 */ /* 0x000ee80000100800 */
[----:B------:R-:W3:Y:S01]  /*23020*/  LDL R52, [R1+0xa50] ;  /* 0x000a500001347983 */ /* 0x000ee20000100800 */
[----:B------:R-:W-:Y:S01]  /*23030*/  PRMT R106, RZ, 0x7610, R106 ;  /* 0x00007610ff6a7816 */ /* 0x000fe2000000006a */
[----:B--2---:R-:W-:-:S02]  /*23040*/  @!P3 IMAD.MOV.U32 R75, RZ, RZ, R74 ;  /* 0x000000ffff4bb224 */ /* 0x004fc400078e004a */
[----:B------:R-:W-:Y:S02]  /*23050*/  @!P3 IMAD.MOV.U32 R74, RZ, RZ, R73 ;  /* 0x000000ffff4ab224 */ /* 0x000fe400078e0049 */
[----:B----4-:R-:W-:Y:S02]  /*23060*/  @!P3 IMAD.MOV.U32 R73, RZ, RZ, R72 ;  /* 0x000000ffff49b224 */ /* 0x010fe400078e0048 */
[----:B------:R-:W-:Y:S01]  /*23070*/  @!P3 IMAD.MOV.U32 R72, RZ, RZ, R71 ;  /* 0x000000ffff48b224 */ /* 0x000fe200078e0047 */
[----:B------:R-:W-:Y:S01]  /*23080*/  PRMT R116, RZ, 0x7610, R116 ;  /* 0x00007610ff747816 */ /* 0x000fe20000000074 */
[----:B------:R-:W2:Y:S04]  /*23090*/  LDL R71, [R1+0x958] ;  /* 0x0009580001477983 */ /* 0x000ea80000100800 */
[----:B------:R0:W4:Y:S02]  /*230a0*/  @!P3 LDG.E.U16 R106, desc[UR16][R72.64] ;  /* 0x00000010486ab981 */ /* 0x000124000c1e1500 */
[----:B0-----:R-:W-:-:S02]  /*230b0*/  @!P3 IMAD.MOV.U32 R72, RZ, RZ, R48 ;  /* 0x000000ffff48b224 */ /* 0x001fc400078e0030 */
[----:B------:R-:W-:Y:S01]  /*230c0*/  @!P3 IMAD.MOV.U32 R73, RZ, RZ, R49 ;  /* 0x000000ffff49b224 */ /* 0x000fe200078e0031 */
[----:B------:R-:W2:Y:S04]  /*230d0*/  LDL R48, [R1+0xa90] ;  /* 0x000a900001307983 */ /* 0x000ea80000100800 */
[----:B------:R-:W2:Y:S01]  /*230e0*/  LDL R49, [R1+0xa8c] ;  /* 0x000a8c0001317983 */ /* 0x000ea20000100800 */
[----:B------:R-:W-:Y:S02]  /*230f0*/  PRMT R105, RZ, 0x7610, R105 ;  /* 0x00007610ff697816 */ /* 0x000fe40000000069 */
[----:B------:R-:W-:Y:S01]  /*23100*/  PRMT R107, RZ, 0x7610, R107 ;  /* 0x00007610ff6b7816 */ /* 0x000fe2000000006b */
[----:B------:R0:W4:Y:S01]  /*23110*/  @!P3 LDG.E.U16 R116, desc[UR16][R72.64] ;  /* 0x000000104874b981 */ /* 0x000122000c1e1500 */
[----:B------:R-:W-:-:S03]  /*23120*/  PRMT R108, RZ, 0x7610, R108 ;  /* 0x00007610ff6c7816 */ /* 0x000fc6000000006c */
[----:B------:R1:W4:Y:S04]  /*23130*/  @!P3 LDG.E.U16 R105, desc[UR16][R74.64] ;  /* 0x000000104a69b981 */ /* 0x000328000c1e1500 */
[----:B---3--:R-:W3:Y:S01]  /*23140*/  @!P3 LDG.E.U16 R108, desc[UR16][R52.64] ;  /* 0x00000010346cb981 */ /* 0x008ee2000c1e1500 */
[----:B0-----:R-:W-:Y:S02]  /*23150*/  @!P3 IMAD.MOV.U32 R72, RZ, RZ, R50 ;  /* 0x000000ffff48b224 */ /* 0x001fe400078e0032 */
[----:B------:R-:W-:Y:S01]  /*23160*/  @!P3 IMAD.MOV.U32 R73, RZ, RZ, R51 ;  /* 0x000000ffff49b224 */ /* 0x000fe200078e0033 */
[----:B------:R-:W3:Y:S04]  /*23170*/  LDL R50, [R1+0x8d8] ;  /* 0x0008d80001327983 */ /* 0x000ee80000100800 */
[----:B------:R-:W3:Y:S04]  /*23180*/  LDL R51, [R1+0x8d4] ;  /* 0x0008d40001337983 */ /* 0x000ee80000100800 */
[----:B------:R0:W4:Y:S04]  /*23190*/  @!P3 LDG.E.U16 R107, desc[UR16][R72.64] ;  /* 0x00000010486bb981 */ /* 0x000128000c1e1500 */
[----:B------:R-:W1:Y:S04]  /*231a0*/  LDL R74, [R1+0x914] ;  /* 0x00091400014a7983 */ /* 0x000e680000100800 */
[----:B------:R-:W4:Y:S04]  /*231b0*/  LDL R53, [R1+0x994] ;  /* 0x0009940001357983 */ /* 0x000f280000100800 */
[----:B------:R-:W4:Y:S04]  /*231c0*/  LDL R73, [R1+0x918] ;  /* 0x0009180001497983 */ /* 0x000f280000100800 */
[----:B------:R-:W0:Y:S04]  /*231d0*/  LDL R72, [R1+0x954] ;  /* 0x0009540001487983 */ /* 0x000e280000100800 */
[----:B------:R-:W4:Y:S01]  /*231e0*/  LDL R52, [R1+0x998] ;  /* 0x0009980001347983 */ /* 0x000f220000100800 */
[----:B------:R-:W-:-:S06]  /*231f0*/  PRMT R109, RZ, 0x7610, R109 ;  /* 0x00007610ff6d7816 */ /* 0x000fcc000000006d */
[----:B--2---:R-:W2:Y:S04]  /*23200*/  @!P3 LDG.E.U16 R109, desc[UR16][R48.64] ;  /* 0x00000010306db981 */ /* 0x004ea8000c1e1500 */
[----:B------:R-:W2:Y:S04]  /*23210*/  LDL R49, [R1+0x9d4] ;  /* 0x0009d40001317983 */ /* 0x000ea80000100800 */
[----:B------:R-:W2:Y:S01]  /*23220*/  LDL R48, [R1+0x9d8] ;  /* 0x0009d80001307983 */ /* 0x000ea20000100800 */
[----:B------:R-:W-:-:S06]  /*23230*/  PRMT R110, RZ, 0x7610, R110 ;  /* 0x00007610ff6e7816 */ /* 0x000fcc000000006e */
[----:B---3--:R-:W3:Y:S01]  /*23240*/  @!P3 LDG.E.U16 R110, desc[UR16][R50.64] ;  /* 0x00000010326eb981 */ /* 0x008ee2000c1e1500 */
[----:B------:R-:W-:-:S03]  /*23250*/  PRMT R112, RZ, 0x7610, R112 ;  /* 0x00007610ff707816 */ /* 0x000fc60000000070 */
[----:B------:R-:W3:Y:S01]  /*23260*/  LDL R51, [R1+0xa14] ;  /* 0x000a140001337983 */ /* 0x000ee20000100800 */
[----:B-1----:R-:W-:-:S03]  /*23270*/  @!P3 IMAD.MOV.U32 R75, RZ, RZ, R74 ;  /* 0x000000ffff4bb224 */ /* 0x002fc600078e004a */
[----:B------:R-:W3:Y:S01]  /*23280*/  LDL R50, [R1+0xa18] ;  /* 0x000a180001327983 */ /* 0x000ee20000100800 */
[----:B----4-:R-:W-:Y:S02]  /*23290*/  @!P3 IMAD.MOV.U32 R74, RZ, RZ, R73 ;  /* 0x000000ffff4ab224 */ /* 0x010fe400078e0049 */
[----:B0-----:R-:W-:Y:S02]  /*232a0*/  @!P3 IMAD.MOV.U32 R73, RZ, RZ, R72 ;  /* 0x000000ffff49b224 */ /* 0x001fe400078e0048 */
[----:B------:R-:W-:Y:S01]  /*232b0*/  @!P3 IMAD.MOV.U32 R72, RZ, RZ, R71 ;  /* 0x000000ffff48b224 */ /* 0x000fe200078e0047 */
[----:B------:R-:W-:Y:S01]  /*232c0*/  PRMT R113, RZ, 0x7610, R113 ;  /* 0x00007610ff717816 */ /* 0x000fe20000000071 */
[----:B------:R-:W4:Y:S04]  /*232d0*/  LDL R71, [R1+0x920] ;  /* 0x0009200001477983 */ /* 0x000f280000100800 */
[----:B------:R0:W4:Y:S02]  /*232e0*/  @!P3 LDG.E.U16 R112, desc[UR16][R72.64] ;  /* 0x000000104870b981 */ /* 0x000124000c1e1500 */
[----:B0-----:R-:W-:-:S02]  /*232f0*/  @!P3 IMAD.MOV.U32 R72, RZ, RZ, R52 ;  /* 0x000000ffff48b224 */ /* 0x001fc400078e0034 */
[----:B------:R-:W-:Y:S01]  /*23300*/  @!P3 IMAD.MOV.U32 R73, RZ, RZ, R53 ;  /* 0x000000ffff49b224 */ /* 0x000fe200078e0035 */
[----:B------:R-:W4:Y:S04]  /*23310*/  LDL R52, [R1+0xa58] ;  /* 0x000a580001347983 */ /* 0x000f280000100800 */
[----:B------:R-:W4:Y:S04]  /*23320*/  LDL R53, [R1+0xa54] ;  /* 0x000a540001357983 */ /* 0x000f280000100800 */
[----:B------:R2:W4:Y:S02]  /*23330*/  @!P3 LDG.E.U16 R113, desc[UR16][R72.64] ;  /* 0x000000104871b981 */ /* 0x000524000c1e1500 */
[----:B--2---:R-:W-:-:S02]  /*23340*/  @!P3 MOV R73, R49 ;  /* 0x000000310049b202 */ /* 0x004fc40000000f00 */
[----:B------:R-:W2:Y:S01]  /*23350*/  LDL R49, [R1+0xa94] ;  /* 0x000a940001317983 */ /* 0x000ea20000100800 */
[----:B------:R-:W-:-:S03]  /*23360*/  @!P3 IMAD.MOV.U32 R72, RZ, RZ, R48 ;  /* 0x000000ffff48b224 */ /* 0x000fc600078e0030 */
[----:B------:R-:W2:Y:S01]  /*23370*/  LDL R48, [R1+0xa98] ;  /* 0x000a980001307983 */ /* 0x000ea20000100800 */
[----:B------:R-:W-:Y:S02]  /*23380*/  PRMT R111, RZ, 0x7610, R111 ;  /* 0x00007610ff6f7816 */ /* 0x000fe4000000006f */
[----:B------:R-:W-:-:S04]  /*23390*/  PRMT R124, RZ, 0x7610, R124 ;  /* 0x00007610ff7c7816 */ /* 0x000fc8000000007c */
[----:B------:R0:W2:Y:S01]  /*233a0*/  @!P3 LDG.E.U16 R111, desc[UR16][R74.64] ;  /* 0x000000104a6fb981 */ /* 0x0000a2000c1e1500 */
[----:B------:R-:W-:-:S03]  /*233b0*/  PRMT R114, RZ, 0x7610, R114 ;  /* 0x00007610ff727816 */ /* 0x000fc60000000072 */
[----:B------:R1:W2:Y:S04]  /*233c0*/  @!P3 LDG.E.U16 R124, desc[UR16][R72.64] ;  /* 0x00000010487cb981 */ /* 0x0002a8000c1e1500 */
[----:B------:R-:W0:Y:S04]  /*233d0*/  LDL R74, [R1+0x8dc] ;  /* 0x0008dc00014a7983 */ /* 0x000e280000100800 */
[----:B------:R-:W2:Y:S04]  /*233e0*/  LDL R73, [R1+0x8e0] ;  /* 0x0008e00001497983 */ /* 0x000ea80000100800 */
[----:B------:R-:W1:Y:S04]  /*233f0*/  LDL R72, [R1+0x91c] ;  /* 0x00091c0001487983 */ /* 0x000e680000100800 */
[----:B---3--:R-:W3:Y:S01]  /*23400*/  @!P3 LDG.E.U16 R114, desc[UR16][R50.64] ;  /* 0x000000103272b981 */ /* 0x008ee2000c1e1500 */
[----:B------:R-:W-:-:S03]  /*23410*/  PRMT R115, RZ, 0x7610, R115 ;  /* 0x00007610ff737816 */ /* 0x000fc60000000073 */
[----:B------:R-:W3:Y:S04]  /*23420*/  LDL R51, [R1+0x95c] ;  /* 0x00095c0001337983 */ /* 0x000ee80000100800 */
[----:B------:R-:W3:Y:S04]  /*23430*/  LDL R50, [R1+0x960] ;  /* 0x0009600001327983 */ /* 0x000ee80000100800 */
[----:B----4-:R-:W4:Y:S01]  /*23440*/  @!P3 LDG.E.U16 R115, desc[UR16][R52.64] ;  /* 0x000000103473b981 */ /* 0x010f22000c1e1500 */
[----:B------:R-:W-:-:S03]  /*23450*/  PRMT R117, RZ, 0x7610, R117 ;  /* 0x00007610ff757816 */ /* 0x000fc60000000075 */
[----:B------:R-:W4:Y:S04]  /*23460*/  LDL R53, [R1+0x99c] ;  /* 0x00099c0001357983 */ /* 0x000f280000100800 */
[----:B------:R-:W4:Y:S04]  /*23470*/  LDL R52, [R1+0x9a0] ;  /* 0x0009a00001347983 */ /* 0x000f280000100800 */
[----:B--2---:R-:W2:Y:S04]  /*23480*/  @!P3 LDG.E.U16 R117, desc[UR16][R48.64] ;  /* 0x000000103075b981 */ /* 0x004ea8000c1e1500 */
[----:B------:R-:W2:Y:S04]  /*23490*/  LDL R49, [R1+0x9dc] ;  /* 0x0009dc0001317983 */ /* 0x000ea80000100800 */
[----:B------:R-:W2:Y:S01]  /*234a0*/  LDL R48, [R1+0x9e0] ;  /* 0x0009e00001307983 */ /* 0x000ea20000100800 */
[----:B------:R-:W-:Y:S01]  /*234b0*/  PRMT R119, RZ, 0x7610, R119 ;  /* 0x00007610ff777816 */ /* 0x000fe20000000077 */
[----:B0-----:R-:W-:-:S02]  /*234c0*/  @!P3 IMAD.MOV.U32 R75, RZ, RZ, R74 ;  /* 0x000000ffff4bb224 */ /* 0x001fc400078e004a */
[----:B------:R-:W-:Y:S02]  /*234d0*/  @!P3 IMAD.MOV.U32 R74, RZ, RZ, R73 ;  /* 0x000000ffff4ab224 */ /* 0x000fe400078e0049 */
[----:B-1----:R-:W-:Y:S02]  /*234e0*/  @!P3 IMAD.MOV.U32 R73, RZ, RZ, R72 ;  /* 0x000000ffff49b224 */ /* 0x002fe400078e0048 */
[----:B------:R-:W-:Y:S01]  /*234f0*/  @!P3 IMAD.MOV.U32 R72, RZ, RZ, R71 ;  /* 0x000000ffff48b224 */ /* 0x000fe200078e0047 */
[----:B------:R-:W-:Y:S01]  /*23500*/  PRMT R120, RZ, 0x7610, R120 ;  /* 0x00007610ff787816 */ /* 0x000fe20000000078 */
[----:B------:R-:W2:Y:S04]  /*23510*/  LDL R71, [R1+0x8e8] ;  /* 0x0008e80001477983 */ /* 0x000ea80000100800 */
[----:B------:R3:W2:Y:S02]  /*23520*/  @!P3 LDG.E.U16 R119, desc[UR16][R72.64] ;  /* 0x000000104877b981 */ /* 0x0006a4000c1e1500 */
[----:B---3--:R-:W-:-:S02]  /*23530*/  @!P3 IMAD.MOV.U32 R72, RZ, RZ, R50 ;  /* 0x000000ffff48b224 */ /* 0x008fc400078e0032 */
[----:B------:R-:W-:Y:S01]  /*23540*/  @!P3 IMAD.MOV.U32 R73, RZ, RZ, R51 ;  /* 0x000000ffff49b224 */ /* 0x000fe200078e0033 */
[----:B------:R-:W3:Y:S04]  /*23550*/  LDL R50, [R1+0xa20] ;  /* 0x000a200001327983 */ /* 0x000ee80000100800 */
[----:B------:R-:W3:Y:S01]  /*23560*/  LDL R51, [R1+0xa1c] ;  /* 0x000a1c0001337983 */ /* 0x000ee20000100800 */
[----:B------:R-:W-:Y:S02]  /*23570*/  PRMT R118, RZ, 0x7610, R118 ;  /* 0x00007610ff767816 */ /* 0x000fe40000000076 */
[----:B------:R-:W-:Y:S01]  /*23580*/  PRMT R121, RZ, 0x7610, R121 ;  /* 0x00007610ff797816 */ /* 0x000fe20000000079 */
[----:B------:R4:W3:Y:S01]  /*23590*/  @!P3 LDG.E.U16 R120, desc[UR16][R72.64] ;  /* 0x000000104878b981 */ /* 0x0008e2000c1e1500 */
[----:B------:R-:W-:-:S03]  /*235a0*/  PRMT R132, RZ, 0x7610, R132 ;  /* 0x00007610ff847816 */ /* 0x000fc60000000084 */
[----:B------:R0:W3:Y:S01]  /*235b0*/  @!P3 LDG.E.U16 R118, desc[UR16][R74.64] ;  /* 0x000000104a76b981 */ /* 0x0000e2000c1e1500 */
[----:B----4-:R-:W-:Y:S02]  /*235c0*/  @!P3 IMAD.MOV.U32 R72, RZ, RZ, R52 ;  /* 0x000000ffff48b224 */ /* 0x010fe400078e0034 */
[----:B------:R-:W-:Y:S01]  /*235d0*/  @!P3 IMAD.MOV.U32 R73, RZ, RZ, R53 ;  /* 0x000000ffff49b224 */ /* 0x000fe200078e0035 */
[----:B------:R-:W4:Y:S04]  /*235e0*/  LDL R52, [R1+0xa60] ;  /* 0x000a600001347983 */ /* 0x000f280000100800 */
[----:B------:R-:W4:Y:S04]  /*235f0*/  LDL R53, [R1+0xa5c] ;  /* 0x000a5c0001357983 */ /* 0x000f280000100800 */
[----:B------:R1:W4:Y:S04]  /*23600*/  @!P3 LDG.E.U16 R121, desc[UR16][R72.64] ;  /* 0x000000104879b981 */ /* 0x000328000c1e1500 */
[----:B------:R-:W0:Y:S04]  /*23610*/  LDL R74, [R1+0xa9c] ;  /* 0x000a9c00014a7983 */ /* 0x000e280000100800 */
[----:B------:R-:W4:Y:S04]  /*23620*/  LDL R73, [R1+0xaa0] ;  /* 0x000aa00001497983 */ /* 0x000f280000100800 */
[----:B------:R-:W1:Y:S04]  /*23630*/  LDL R72, [R1+0x8e4] ;  /* 0x0008e40001487983 */ /* 0x000e680000100800 */
[----:B--2---:R-:W2:Y:S04]  /*23640*/  @!P3 LDG.E.U16 R132, desc[UR16][R48.64] ;  /* 0x000000103084b981 */ /* 0x004ea8000c1e1500 */
[----:B------:R-:W2:Y:S04]  /*23650*/  LDL R49, [R1+0x924] ;  /* 0x0009240001317983 */ /* 0x000ea80000100800 */
[----:B------:R-:W2:Y:S01]  /*23660*/  LDL R48, [R1+0x928] ;  /* 0x0009280001307983 */ /* 0x000ea20000100800 */
[----:B------:R-:W-:-:S02]  /*23670*/  PRMT R122, RZ, 0x7610, R122 ;  /* 0x00007610ff7a7816 */ /* 0x000fc4000000007a */
[----:B------:R-:W-:-:S04]  /*23680*/  PRMT R123, RZ, 0x7610, R123 ;  /* 0x00007610ff7b7816 */ /* 0x000fc8000000007b */
[----:B---3--:R-:W3:Y:S04]  /*23690*/  @!P3 LDG.E.U16 R122, desc[UR16][R50.64] ;  /* 0x00000010327ab981 */ /* 0x008ee8000c1e1500 */
[----:B------:R-:W3:Y:S04]  /*236a0*/  LDL R51, [R1+0x964] ;  /* 0x0009640001337983 */ /* 0x000ee80000100800 */
[----:B------:R-:W3:Y:S01]  /*236b0*/  LDL R50, [R1+0x968] ;  /* 0x0009680001327983 */ /* 0x000ee20000100800 */
[----:B------:R-:W-:-:S03]  /*236c0*/  PRMT R126, RZ, 0x7610, R126 ;  /* 0x00007610ff7e7816 */ /* 0x000fc6000000007e */
[----:B----4-:R-:W4:Y:S04]  /*236d0*/  @!P3 LDG.E.U16 R123, desc[UR16][R52.64] ;  /* 0x00000010347bb981 */ /* 0x010f28000c1e1500 */
[----:B------:R-:W4:Y:S01]  /*236e0*/  LDL R53, [R1+0x9a4] ;  /* 0x0009a40001357983 */ /* 0x000f220000100800 */
[----:B0-----:R-:W-:-:S03]  /*236f0*/  @!P3 IMAD.MOV.U32 R75, RZ, RZ, R74 ;  /* 0x000000ffff4bb224 */ /* 0x001fc600078e004a */
[----:B------:R-:W4:Y:S01]  /*23700*/  LDL R52, [R1+0x9a8] ;  /* 0x0009a80001347983 */ /* 0x000f220000100800 */
[----:B------:R-:W-:Y:S02]  /*23710*/  @!P3 IMAD.MOV.U32 R74, RZ, RZ, R73 ;  /* 0x000000ffff4ab224 */ /* 0x000fe400078e0049 */
[----:B-1----:R-:W-:Y:S02]  /*23720*/  @!P3 IMAD.MOV.U32 R73, RZ, RZ, R72 ;  /* 0x000000ffff49b224 */ /* 0x002fe400078e0048 */
[----:B------:R-:W-:Y:S01]  /*23730*/  @!P3 IMAD.MOV.U32 R72, RZ, RZ, R71 ;  /* 0x000000ffff48b224 */ /* 0x000fe200078e0047 */
[----:B------:R-:W-:Y:S01]  /*23740*/  PRMT R127, RZ, 0x7610, R127 ;  /* 0x00007610ff7f7816 */ /* 0x000fe2000000007f */
[----:B------:R-:W4:Y:S04]  /*23750*/  LDL R71, [R1+0xaa4] ;  /* 0x000aa40001477983 */ /* 0x000f280000100800 */
[----:B------:R2:W4:Y:S02]  /*23760*/  @!P3 LDG.E.U16 R126, desc[UR16][R72.64] ;  /* 0x00000010487eb981 */ /* 0x000524000c1e1500 */
[----:B--2---:R-:W-:-:S02]  /*23770*/  @!P3 IMAD.MOV.U32 R73, RZ, RZ, R49 ;  /* 0x000000ffff49b224 */ /* 0x004fc400078e0031 */
[----:B------:R-:W2:Y:S01]  /*23780*/  LDL R49, [R1+0x9e4] ;  /* 0x0009e40001317983 */ /* 0x000ea20000100800 */
[----:B------:R-:W-:-:S03]  /*23790*/  @!P3 IMAD.MOV.U32 R72, RZ, RZ, R48 ;  /* 0x000000ffff48b224 */ /* 0x000fc600078e0030 */
[----:B------:R-:W2:Y:S01]  /*237a0*/  LDL R48, [R1+0x9e8] ;  /* 0x0009e80001307983 */ /* 0x000ea20000100800 */
[----:B------:R-:W-:Y:S02]  /*237b0*/  PRMT R125, RZ, 0x7610, R125 ;  /* 0x00007610ff7d7816 */ /* 0x000fe4000000007d */
[----:B------:R-:W-:Y:S01]  /*237c0*/  PRMT R128, RZ, 0x7610, R128 ;  /* 0x00007610ff807816 */ /* 0x000fe20000000080 */
[----:B------:R3:W2:Y:S01]  /*237d0*/  @!P3 LDG.E.U16 R127, desc[UR16][R72.64] ;  /* 0x00000010487fb981 */ /* 0x0006a2000c1e1500 */
[----:B------:R-:W-:-:S03]  /*237e0*/  PRMT R129, RZ, 0x7610, R129 ;  /* 0x00007610ff817816 */ /* 0x000fc60000000081 */
[----:B------:R0:W2:Y:S04]  /*237f0*/  @!P3 LDG.E.U16 R125, desc[UR16][R74.64] ;  /* 0x000000104a7db981 */ /* 0x0000a8000c1e1500 */
[----:B------:R-:W0:Y:S01]  /*23800*/  LDL R74, [R1+0xa64] ;  /* 0x000a6400014a7983 */ /* 0x000e220000100800 */
[----:B---3--:R-:W-:-:S03]  /*23810*/  @!P3 IMAD.MOV.U32 R73, RZ, RZ, R51 ;  /* 0x000000ffff49b224 */ /* 0x008fc600078e0033 */
[----:B------:R-:W3:Y:S01]  /*23820*/  LDL R51, [R1+0xa24] ;  /* 0x000a240001337983 */ /* 0x000ee20000100800 */
[----:B------:R-:W-:-:S03]  /*23830*/  @!P3 IMAD.MOV.U32 R72, RZ, RZ, R50 ;  /* 0x000000ffff48b224 */ /* 0x000fc600078e0032 */
[----:B------:R-:W3:Y:S04]  /*23840*/  LDL R50, [R1+0xa28] ;  /* 0x000a280001327983 */ /* 0x000ee80000100800 */
[----:B------:R1:W3:Y:S04]  /*23850*/  @!P3 LDG.E.U16 R128, desc[UR16][R72.64] ;  /* 0x000000104880b981 */ /* 0x0002e8000c1e1500 */
[----:B------:R-:W3:Y:S04]  /*23860*/  LDL R73, [R1+0xa68] ;  /* 0x000a680001497983 */ /* 0x000ee80000100800 */
[----:B------:R-:W1:Y:S04]  /*23870*/  LDL R72, [R1+0x8b8] ;  /* 0x0008b80001487983 */ /* 0x000e680000100800 */
        /* <DEDUP_REMOVED lines=8> */
[----:B0-----:R-:W-:Y:S01]  /*23900*/  @!P3 IMAD.MOV.U32 R75, RZ, RZ, R74 ;  /* 0x000000ffff4bb224 */ /* 0x001fe200078e004a */
[----:B------:R-:W-:-:S02]  /*23910*/  PRMT R133, RZ, 0x7610, R133 ;  /* 0x00007610ff857816 */ /* 0x000fc40000000085 */
[----:B------:R-:W-:Y:S02]  /*23920*/  PRMT R134, RZ, 0x7610, R134 ;  /* 0x00007610ff867816 */ /* 0x000fe40000000086 */
[----:B---3--:R-:W3:Y:S04]  /*23930*/  @!P3 LDG.E.U16 R130, desc[UR16][R50.64] ;  /* 0x000000103282b981 */ /* 0x008ee8000c1e1500 */
[----:B------:R-:W3:Y:S01]  /*23940*/  LDL R51, [R1+0x96c] ;  /* 0x00096c0001337983 */ /* 0x000ee20000100800 */
[----:B------:R-:W-:-:S03]  /*23950*/  @!P3 IMAD.MOV.U32 R74, RZ, RZ, R73 ;  /* 0x000000ffff4ab224 */ /* 0x000fc600078e0049 */
[----:B------:R-:W3:Y:S01]  /*23960*/  LDL R50, [R1+0x970] ;  /* 0x0009700001327983 */ /* 0x000ee20000100800 */
[----:B-1----:R-:W-:Y:S01]  /*23970*/  @!P3 IMAD.MOV.U32 R73, RZ, RZ, R72 ;  /* 0x000000ffff49b224 */ /* 0x002fe200078e0048 */
[----:B------:R-:W-:Y:S02]  /*23980*/  @!P3 MOV R72, R71 ;  /* 0x000000470048b202 */ /* 0x000fe40000000f00 */
[----:B------:R-:W-:Y:S01]  /*23990*/  PRMT R131, RZ, 0x7610, R131 ;  /* 0x00007610ff837816 */ /* 0x000fe20000000083 */
[----:B------:R-:W3:Y:S04]  /*239a0*/  LDL R71, [R1+0xa70] ;  /* 0x000a700001477983 */ /* 0x000ee80000100800 */
[----:B------:R4:W3:Y:S01]  /*239b0*/  @!P3 LDG.E.U16 R133, desc[UR16][R72.64] ;  /* 0x000000104885b981 */ /* 0x0008e2000c1e1500 */
[----:B------:R-:W-:-:S03]  /*239c0*/  PRMT R135, RZ, 0x7610, R135 ;  /* 0x00007610ff877816 */ /* 0x000fc60000000087 */
[----:B------:R-:W3:Y:S01]  /*239d0*/  @!P3 LDG.E.U16 R131, desc[UR16][R74.64] ;  /* 0x000000104a83b981 */ /* 0x000ee2000c1e1500 */
[----:B----4-:R-:W-:Y:S02]  /*239e0*/  @!P3 IMAD.MOV.U32 R72, RZ, RZ, R52 ;  /* 0x000000ffff48b224 */ /* 0x010fe400078e0034 */
[----:B------:R-:W-:Y:S01]  /*239f0*/  @!P3 IMAD.MOV.U32 R73, RZ, RZ, R53 ;  /* 0x000000ffff49b224 */ /* 0x000fe200078e0035 */
[----:B------:R-:W4:Y:S04]  /*23a00*/  LDL R52, [R1+0x9b0] ;  /* 0x0009b00001347983 */ /* 0x000f280000100800 */
[----:B------:R-:W4:Y:S04]  /*23a10*/  LDL R53, [R1+0x9ac] ;  /* 0x0009ac0001357983 */ /* 0x000f280000100800 */
[----:B------:R2:W4:Y:S01]  /*23a20*/  @!P3 LDG.E.U16 R134, desc[UR16][R72.64] ;  /* 0x000000104886b981 */ /* 0x000522000c1e1500 */
[----:B------:R-:W-:-:S03]  /*23a30*/  PRMT R136, RZ, 0x7610, R136 ;  /* 0x00007610ff887816 */ /* 0x000fc60000000088 */
[----:B------:R-:W4:Y:S01]  /*23a40*/  LDL R74, [R1+0xa2c] ;  /* 0x000a2c00014a7983 */ /* 0x000f220000100800 */
[----:B--2---:R-:W-:-:S03]  /*23a50*/  @!P3 IMAD.MOV.U32 R73, RZ, RZ, R49 ;  /* 0x000000ffff49b224 */ /* 0x004fc600078e0031 */
[----:B------:R-:W2:Y:S01]  /*23a60*/  LDL R49, [R1+0x9ec] ;  /* 0x0009ec0001317983 */ /* 0x000ea20000100800 */
[----:B------:R-:W-:-:S03]  /*23a70*/  @!P3 IMAD.MOV.U32 R72, RZ, RZ, R48 ;  /* 0x000000ffff48b224 */ /* 0x000fc600078e0030 */
[----:B------:R-:W2:Y:S04]  /*23a80*/  LDL R48, [R1+0x9f0] ;  /* 0x0009f00001307983 */ /* 0x000ea80000100800 */
[----:B------:R0:W2:Y:S01]  /*23a90*/  @!P3 LDG.E.U16 R135, desc[UR16][R72.64] ;  /* 0x000000104887b981 */ /* 0x0000a2000c1e1500 */
[----:B------:R-:W-:-:S03]  /*23aa0*/  PRMT R137, RZ, 0x7610, R137 ;  /* 0x00007610ff897816 */ /* 0x000fc60000000089 */
[----:B------:R-:W2:Y:S04]  /*23ab0*/  LDL R73, [R1+0xa30] ;  /* 0x000a300001497983 */ /* 0x000ea80000100800 */
[----:B------:R-:W0:Y:S01]  /*23ac0*/  LDL R72, [R1+0xa6c] ;  /* 0x000a6c0001487983 */ /* 0x000e220000100800 */
[----:B------:R-:W-:-:S03]  /*23ad0*/  PRMT R148, RZ, 0x7610, R148 ;  /* 0x00007610ff947816 */ /* 0x000fc60000000094 */
[----:B---3--:R-:W3:Y:S04]  /*23ae0*/  @!P3 LDG.E.U16 R136, desc[UR16][R50.64] ;  /* 0x000000103288b981 */ /* 0x008ee8000c1e1500 */
[----:B------:R-:W3:Y:S04]  /*23af0*/  LDL R51, [R1+0x8bc] ;  /* 0x0008bc0001337983 */ /* 0x000ee80000100800 */
[----:B------:R-:W3:Y:S04]  /*23b00*/  LDL R50, [R1+0xaa8] ;  /* 0x000aa80001327983 */ /* 0x000ee80000100800 */
[----:B----4-:R-:W4:Y:S04]  /*23b10*/  @!P3 LDG.E.U16 R137, desc[UR16][R52.64] ;  /* 0x000000103489b981 */ /* 0x010f28000c1e1500 */
[----:B------:R-:W4:Y:S04]  /*23b20*/  LDL R53, [R1+0x8f4] ;  /* 0x0008f40001357983 */ /* 0x000f280000100800 */
[----:B------:R-:W4:Y:S04]  /*23b30*/  LDL R52, [R1+0x8f8] ;  /* 0x0008f80001347983 */ /* 0x000f280000100800 */
[----:B--2---:R-:W2:Y:S04]  /*23b40*/  @!P3 LDG.E.U16 R148, desc[UR16][R48.64] ;  /* 0x000000103094b981 */ /* 0x004ea8000c1e1500 */
[----:B------:R-:W2:Y:S04]  /*23b50*/  LDL R49, [R1+0x934] ;  /* 0x0009340001317983 */ /* 0x000ea80000100800 */
[----:B------:R-:W2:Y:S01]  /*23b60*/  LDL R48, [R1+0x938] ;  /* 0x0009380001307983 */ /* 0x000ea20000100800 */
[----:B------:R-:W-:Y:S01]  /*23b70*/  @!P3 IMAD.MOV.U32 R75, RZ, RZ, R74 ;  /* 0x000000ffff4bb224 */ /* 0x000fe200078e004a */
[----:B------:R-:W-:Y:S01]  /*23b80*/  PRMT R139, RZ, 0x7610, R139 ;  /* 0x00007610ff8b7816 */ /* 0x000fe2000000008b */
[----:B------:R-:W-:-:S02]  /*23b90*/  @!P3 IMAD.MOV.U32 R74, RZ, RZ, R73 ;  /* 0x000000ffff4ab224 */ /* 0x000fc400078e0049 */
[----:B0-----:R-:W-:Y:S02]  /*23ba0*/  @!P3 IMAD.MOV.U32 R73, RZ, RZ, R72 ;  /* 0x000000ffff49b224 */ /* 0x001fe400078e0048 */
[----:B------:R-:W-:Y:S01]  /*23bb0*/  @!P3 IMAD.MOV.U32 R72, RZ, RZ, R71 ;  /* 0x000000ffff48b224 */ /* 0x000fe200078e0047 */
[----:B------:R-:W-:Y:S01]  /*23bc0*/  PRMT R141, RZ, 0x7610, R141 ;  /* 0x00007610ff8d7816 */ /* 0x000fe2000000008d */
[----:B------:R-:W2:Y:S04]  /*23bd0*/  LDL R71, [R1+0xa38] ;  /* 0x000a380001477983 */ /* 0x000ea80000100800 */
[----:B------:R3:W2:Y:S01]  /*23be0*/  @!P3 LDG.E.U16 R139, desc[UR16][R72.64] ;  /* 0x00000010488bb981 */ /* 0x0006a2000c1e1500 */
[----:B------:R-:W-:Y:S02]  /*23bf0*/  PRMT R138, RZ, 0x7610, R138 ;  /* 0x00007610ff8a7816 */ /* 0x000fe4000000008a */
[----:B------:R-:W-:-:S04]  /*23c00*/  PRMT R142, RZ, 0x7610, R142 ;  /* 0x00007610ff8e7816 */ /* 0x000fc8000000008e */
[----:B------:R-:W2:Y:S01]  /*23c10*/  @!P3 LDG.E.U16 R138, desc[UR16][R74.64] ;  /* 0x000000104a8ab981 */ /* 0x000ea2000c1e1500 */
[----:B------:R-:W-:-:S03]  /*23c20*/  PRMT R143, RZ, 0x7610, R143 ;  /* 0x00007610ff8f7816 */ /* 0x000fc6000000008f */
[----:B------:R-:W2:Y:S01]  /*23c30*/  LDL R74, [R1+0x9f4] ;  /* 0x0009f400014a7983 */ /* 0x000ea20000100800 */
[----:B---3--:R-:W-:-:S03]  /*23c40*/  @!P3 IMAD.MOV.U32 R73, RZ, RZ, R51 ;  /* 0x000000ffff49b224 */ /* 0x008fc600078e0033 */
[----:B------:R-:W3:Y:S01]  /*23c50*/  LDL R51, [R1+0x974] ;  /* 0x0009740001337983 */ /* 0x000ee20000100800 */
[----:B------:R-:W-:-:S03]  /*23c60*/  @!P3 IMAD.MOV.U32 R72, RZ, RZ, R50 ;  /* 0x000000ffff48b224 */ /* 0x000fc600078e0032 */
[----:B------:R-:W3:Y:S04]  /*23c70*/  LDL R50, [R1+0x978] ;  /* 0x0009780001327983 */ /* 0x000ee80000100800 */
[----:B------:R4:W3:Y:S02]  /*23c80*/  @!P3 LDG.E.U16 R141, desc[UR16][R72.64] ;  /* 0x00000010488db981 */ /* 0x0008e4000c1e1500 */
[----:B----4-:R-:W-:Y:S02]  /*23c90*/  @!P3 IMAD.MOV.U32 R73, RZ, RZ, R53 ;  /* 0x000000ffff49b224 */ /* 0x010fe400078e0035 */
[----:B------:R-:W4:Y:S01]  /*23ca0*/  LDL R53, [R1+0x9b4] ;  /* 0x0009b40001357983 */ /* 0x000f220000100800 */
[----:B------:R-:W-:-:S03]  /*23cb0*/  @!P3 IMAD.MOV.U32 R72, RZ, RZ, R52 ;  /* 0x000000ffff48b224 */ /* 0x000fc600078e0034 */
[----:B------:R-:W4:Y:S04]  /*23cc0*/  LDL R52, [R1+0x9b8] ;  /* 0x0009b80001347983 */ /* 0x000f280000100800 */
[----:B------:R0:W4:Y:S04]  /*23cd0*/  @!P3 LDG.E.U16 R142, desc[UR16][R72.64] ;  /* 0x00000010488eb981 */ /* 0x000128000c1e1500 */
[----:B------:R-:W4:Y:S04]  /*23ce0*/  LDL R73, [R1+0x9f8] ;  /* 0x0009f80001497983 */ /* 0x000f280000100800 */
[----:B------:R-:W0:Y:S04]  /*23cf0*/  LDL R72, [R1+0xa34] ;  /* 0x000a340001487983 */ /* 0x000e280000100800 */
[----:B--2---:R-:W2:Y:S04]  /*23d00*/  @!P3 LDG.E.U16 R143, desc[UR16][R48.64] ;  /* 0x00000010308fb981 */ /* 0x004ea8000c1e1500 */
[----:B------:R-:W2:Y:S04]  /*23d10*/  LDL R49, [R1+0xa74] ;  /* 0x000a740001317983 */ /* 0x000ea80000100800 */
[----:B------:R-:W2:Y:S01]  /*23d20*/  LDL R48, [R1+0xa78] ;  /* 0x000a780001307983 */ /* 0x000ea20000100800 */
[----:B------:R-:W-:-:S02]  /*23d30*/  PRMT R145, RZ, 0x7610, R145 ;  /* 0x00007610ff917816 */ /* 0x000fc40000000091 */
[----:B------:R-:W-:Y:S02]  /*23d40*/  PRMT R146, RZ, 0x7610, R146 ;  /* 0x00007610ff927816 */ /* 0x000fe40000000092 */
[----:B------:R-:W-:Y:S01]  /*23d50*/  PRMT R144, RZ, 0x7610, R144 ;  /* 0x00007610ff907816 */ /* 0x000fe20000000090 */
[----:B------:R-:W-:-:S05]  /*23d60*/  @!P3 IMAD.MOV.U32 R75, RZ, RZ, R74 ;  /* 0x000000ffff4bb224 */ /* 0x000fca00078e004a */
[----:B---3--:R-:W3:Y:S04]  /*23d70*/  @!P3 LDG.E.U16 R144, desc[UR16][R50.64] ;  /* 0x000000103290b981 */ /* 0x008ee8000c1e1500 */
[----:B------:R-:W3:Y:S04]  /*23d80*/  LDL R51, [R1+0x8c0] ;  /* 0x0008c00001337983 */ /* 0x000ee80000100800 */
[----:B------:R-:W3:Y:S04]  /*23d90*/  LDL R50, [R1+0xaac] ;  /* 0x000aac0001327983 */ /* 0x000ee80000100800 */
[----:B----4-:R-:W4:Y:S04]  /*23da0*/  @!P3 LDG.E.U16 R145, desc[UR16][R52.64] ;  /* 0x000000103491b981 */ /* 0x010f28000c1e1500 */
[----:B------:R-:W4:Y:S01]  /*23db0*/  LDL R53, [R1+0x8fc] ;  /* 0x0008fc0001357983 */ /* 0x000f220000100800 */
[----:B------:R-:W-:-:S03]  /*23dc0*/  @!P3 IMAD.MOV.U32 R74, RZ, RZ, R73 ;  /* 0x000000ffff4ab224 */ /* 0x000fc600078e0049 */
[----:B------:R-:W4:Y:S01]  /*23dd0*/  LDL R52, [R1+0x900] ;  /* 0x0009000001347983 */ /* 0x000f220000100800 */
[----:B0-----:R-:W-:Y:S02]  /*23de0*/  @!P3 IMAD.MOV.U32 R73, RZ, RZ, R72 ;  /* 0x000000ffff49b224 */ /* 0x001fe400078e0048 */
        /* <DEDUP_REMOVED lines=9> */
[----:B------:R-:W-:Y:S02]  /*23e80*/  PRMT R156, RZ, 0x7610, R156 ;  /* 0x00007610ff9c7816 */ /* 0x000fe4000000009c */
[----:B------:R-:W-:Y:S02]  /*23e90*/  PRMT R149, RZ, 0x7610, R149 ;  /* 0x00007610ff957816 */ /* 0x000fe40000000095 */
[----:B------:R3:W2:Y:S04]  /*23ea0*/  @!P3 LDG.E.U16 R147, desc[UR16][R72.64] ;  /* 0x000000104893b981 */ /* 0x0006a8000c1e1500 */
[----:B------:R0:W2:Y:S04]  /*23eb0*/  @!P3 LDG.E.U16 R156, desc[UR16][R74.64] ;  /* 0x000000104a9cb981 */ /* 0x0000a8000c1e1500 */
[----:B------:R-:W0:Y:S01]  /*23ec0*/  LDL R74, [R1+0x9bc] ;  /* 0x0009bc00014a7983 */ /* 0x000e220000100800 */
[----:B---3--:R-:W-:-:S03]  /*23ed0*/  @!P3 MOV R73, R51 ;  /* 0x000000330049b202 */ /* 0x008fc60000000f00 */
[----:B------:R-:W3:Y:S01]  /*23ee0*/  LDL R51, [R1+0x97c] ;  /* 0x00097c0001337983 */ /* 0x000ee20000100800 */
[----:B------:R-:W-:-:S03]  /*23ef0*/  @!P3 IMAD.MOV.U32 R72, RZ, RZ, R50 ;  /* 0x000000ffff48b224 */ /* 0x000fc600078e0032 */
[----:B------:R-:W3:Y:S04]  /*23f00*/  LDL R50, [R1+0x980] ;  /* 0x0009800001327983 */ /* 0x000ee80000100800 */
[----:B------:R-:W3:Y:S04]  /*23f10*/  @!P3 LDG.E.U16 R149, desc[UR16][R72.64] ;  /* 0x000000104895b981 */ /* 0x000ee8000c1e1500 */
[----:B------:R-:W3:Y:S01]  /*23f20*/  LDL R73, [R1+0x9c0] ;  /* 0x0009c00001497983 */ /* 0x000ee20000100800 */
[----:B------:R-:W-:Y:S02]  /*23f30*/  PRMT R154, RZ, 0x7610, R154 ;  /* 0x00007610ff9a7816 */ /* 0x000fe4000000009a */
[----:B------:R-:W-:Y:S01]  /*23f40*/  PRMT R151, RZ, 0x7610, R151 ;  /* 0x00007610ff977816 */ /* 0x000fe20000000097 */
[----:B------:R-:W3:Y:S04]  /*23f50*/  LDL R72, [R1+0x9fc] ;  /* 0x0009fc0001487983 */ /* 0x000ee80000100800 */
[----:B----4-:R-:W4:Y:S04]  /*23f60*/  @!P3 LDG.E.U16 R150, desc[UR16][R52.64] ;  /* 0x000000103496b981 */ /* 0x010f28000c1e1500 */
[----:B------:R-:W4:Y:S04]  /*23f70*/  LDL R53, [R1+0xa3c] ;  /* 0x000a3c0001357983 */ /* 0x000f280000100800 */
[----:B------:R-:W4:Y:S01]  /*23f80*/  LDL R52, [R1+0xa40] ;  /* 0x000a400001347983 */ /* 0x000f220000100800 */
[----:B--2---:R-:W-:-:S03]  /*23f90*/  @!P3 IMAD.MOV.U32 R77, RZ, RZ, R49 ;  /* 0x000000ffff4db224 */ /* 0x004fc600078e0031 */
[----:B------:R-:W2:Y:S01]  /*23fa0*/  LDL R49, [R1+0xa7c] ;  /* 0x000a7c0001317983 */ /* 0x000ea20000100800 */
[----:B------:R-:W-:-:S03]  /*23fb0*/  @!P3 IMAD.MOV.U32 R76, RZ, RZ, R48 ;  /* 0x000000ffff4cb224 */ /* 0x000fc600078e0030 */
[----:B------:R-:W2:Y:S01]  /*23fc0*/  LDL R48, [R1+0xa80] ;  /* 0x000a800001307983 */ /* 0x000ea20000100800 */
[----:B------:R-:W-:Y:S02]  /*23fd0*/  PRMT R155, RZ, 0x7610, R155 ;  /* 0x00007610ff9b7816 */ /* 0x000fe4000000009b */
[----:B------:R-:W-:Y:S01]  /*23fe0*/  PRMT R152, RZ, 0x7610, R152 ;  /* 0x00007610ff987816 */ /* 0x000fe20000000098 */
[----:B------:R3:W2:Y:S01]  /*23ff0*/  @!P3 LDG.E.U16 R151, desc[UR16][R76.64] ;  /* 0x000000104c97b981 */ /* 0x0006a2000c1e1500 */
[----:B------:R-:W-:Y:S01]  /*24000*/  PRMT R153, RZ, 0x7610, R153 ;  /* 0x00007610ff997816 */ /* 0x000fe20000000099 */
[----:B0-----:R-:W-:Y:S02]  /*24010*/  @!P3 IMAD.MOV.U32 R75, RZ, RZ, R74 ;  /* 0x000000ffff4bb224 */ /* 0x001fe400078e004a */
[----:B---3--:R-:W-:Y:S02]  /*24020*/  @!P3 IMAD.MOV.U32 R77, RZ, RZ, R51 ;  /* 0x000000ffff4db224 */ /* 0x008fe400078e0033 */
[----:B------:R-:W3:Y:S01]  /*24030*/  LDL R51, [R1+0x8c4] ;  /* 0x0008c40001337983 */ /* 0x000ee20000100800 */
[----:B------:R-:W-:-:S03]  /*24040*/  @!P3 IMAD.MOV.U32 R76, RZ, RZ, R50 ;  /* 0x000000ffff4cb224 */ /* 0x000fc600078e0032 */
[----:B------:R-:W3:Y:S04]  /*24050*/  LDL R50, [R1+0xab0] ;  /* 0x000ab00001327983 */ /* 0x000ee80000100800 */
[----:B------:R-:W3:Y:S01]  /*24060*/  @!P3 LDG.E.U16 R152, desc[UR16][R76.64] ;  /* 0x000000104c98b981 */ /* 0x000ee2000c1e1500 */
[----:B------:R-:W-:-:S03]  /*24070*/  @!P3 IMAD.MOV.U32 R74, RZ, RZ, R73 ;  /* 0x000000ffff4ab224 */ /* 0x000fc600078e0049 */
[----:B------:R-:W3:Y:S04]  /*24080*/  LDL R77, [R1+0x984] ;  /* 0x00098400014d7983 */ /* 0x000ee80000100800 */
[----:B------:R-:W3:Y:S04]  /*24090*/  @!P3 LDG.E.U16 R153, desc[UR16][R74.64] ;  /* 0x000000104a99b981 */ /* 0x000ee8000c1e1500 */
[----:B------:R-:W3:Y:S04]  /*240a0*/  LDL R75, [R1+0x988] ;  /* 0x00098800014b7983 */ /* 0x000ee80000100800 */
[----:B----4-:R2:W4:Y:S02]  /*240b0*/  @!P3 LDG.E.U16 R154, desc[UR16][R52.64] ;  /* 0x00000010349ab981 */ /* 0x010524000c1e1500 */
[----:B--2---:R-:W-:-:S02]  /*240c0*/  @!P3 IMAD.MOV.U32 R53, RZ, RZ, R49 ;  /* 0x000000ffff35b224 */ /* 0x004fc400078e0031 */
[----:B------:R-:W2:Y:S01]  /*240d0*/  LDL R49, [R1+0x904] ;  /* 0x0009040001317983 */ /* 0x000ea20000100800 */
[----:B------:R-:W-:-:S03]  /*240e0*/  @!P3 IMAD.MOV.U32 R52, RZ, RZ, R48 ;  /* 0x000000ffff34b224 */ /* 0x000fc600078e0030 */
[----:B------:R-:W4:Y:S04]  /*240f0*/  LDL R48, [R1+0x908] ;  /* 0x0009080001307983 */ /* 0x000f280000100800 */
[----:B------:R-:W4:Y:S04]  /*24100*/  @!P3 LDG.E.U16 R155, desc[UR16][R52.64] ;  /* 0x00000010349bb981 */ /* 0x000f28000c1e1500 */
[----:B------:R-:W4:Y:S04]  /*24110*/  LDL R53, [R1+0x944] ;  /* 0x0009440001357983 */ /* 0x000f280000100800 */
[----:B------:R-:W4:Y:S01]  /*24120*/  LDL R52, [R1+0x948] ;  /* 0x0009480001347983 */ /* 0x000f220000100800 */
[----:B------:R-:W-:-:S02]  /*24130*/  PRMT R157, RZ, 0x7610, R157 ;  /* 0x00007610ff9d7816 */ /* 0x000fc4000000009d */
[----:B------:R-:W-:Y:S01]  /*24140*/  PRMT R159, RZ, 0x7610, R159 ;  /* 0x00007610ff9f7816 */ /* 0x000fe2000000009f */
[----:B------:R-:W-:Y:S04]  /*24150*/  STS.U16 [R69+UR5+0x10f00], R164 ;  /* 0x010f00a445007988 */ /* 0x000fe80008000405 */
[----:B------:R0:W-:Y:S01]  /*24160*/  STS.U16 [R69+UR5+0x18f00], R165 ;  /* 0x018f00a545007988 */ /* 0x0001e20008000405 */
[----:B------:R-:W-:Y:S01]  /*24170*/  PRMT R162, RZ, 0x7610, R162 ;  /* 0x00007610ffa27816 */ /* 0x000fe200000000a2 */
[----:B------:R-:W-:Y:S01]  /*24180*/  @!P3 IMAD.MOV.U32 R73, RZ, RZ, R72 ;  /* 0x000000ffff49b224 */ /* 0x000fe200078e0048 */
[----:B------:R-:W-:Y:S01]  /*24190*/  PRMT R158, RZ, 0x7610, R158 ;  /* 0x00007610ff9e7816 */ /* 0x000fe2000000009e */
[----:B------:R-:W4:Y:S01]  /*241a0*/  LDL.LU R76, [R1+0xb74] ;  /* 0x000b7400014c7983 */ /* 0x000f220000300800 */
[----:B------:R-:W-:Y:S01]  /*241b0*/  @!P3 IMAD.MOV.U32 R72, RZ, RZ, R71 ;  /* 0x000000ffff48b224 */ /* 0x000fe200078e0047 */
[----:B------:R-:W-:-:S02]  /*241c0*/  PRMT R160, RZ, 0x7610, R160 ;  /* 0x00007610ffa07816 */ /* 0x000fc400000000a0 */
[----:B------:R-:W4:Y:S04]  /*241d0*/  LDL.LU R79, [R1+0xb70] ;  /* 0x000b7000014f7983 */ /* 0x000f280000300800 */
[----:B---3--:R2:W3:Y:S04]  /*241e0*/  @!P3 LDG.E.U16 R157, desc[UR16][R50.64] ;  /* 0x00000010329db981 */ /* 0x0084e8000c1e1500 */
[----:B------:R-:W3:Y:S04]  /*241f0*/  LDL.LU R78, [R1+0xb64] ;  /* 0x000b6400014e7983 */ /* 0x000ee80000300800 */
[----:B------:R-:W3:Y:S04]  /*24200*/  LDL.LU R81, [R1+0xb60] ;  /* 0x000b600001517983 */ /* 0x000ee80000300800 */
[----:B------:R-:W3:Y:S04]  /*24210*/  LDL.LU R80, [R1+0xb54] ;  /* 0x000b540001507983 */ /* 0x000ee80000300800 */
[----:B------:R-:W3:Y:S04]  /*24220*/  LDL.LU R83, [R1+0xb50] ;  /* 0x000b500001537983 */ /* 0x000ee80000300800 */
[----:B------:R-:W3:Y:S04]  /*24230*/  LDL.LU R82, [R1+0xb44] ;  /* 0x000b440001527983 */ /* 0x000ee80000300800 */
[----:B------:R-:W3:Y:S04]  /*24240*/  @!P3 LDG.E.U16 R162, desc[UR16][R72.64] ;  /* 0x0000001048a2b981 */ /* 0x000ee8000c1e1500 */
[----:B------:R-:W3:Y:S04]  /*24250*/  LDL.LU R84, [R1+0xb40] ;  /* 0x000b400001547983 */ /* 0x000ee80000300800 */
[----:B------:R-:W3:Y:S04]  /*24260*/  LDL R74, [R1+0xa84] ;  /* 0x000a8400014a7983 */ /* 0x000ee80000100800 */
[----:B------:R-:W3:Y:S04]  /*24270*/  LDL R73, [R1+0xa88] ;  /* 0x000a880001497983 */ /* 0x000ee80000100800 */
[----:B------:R-:W3:Y:S04]  /*24280*/  LDL R72, [R1+0x8b4] ;  /* 0x0008b40001487983 */ /* 0x000ee80000100800 */
[----:B------:R-:W3:Y:S01]  /*24290*/  LDL R71, [R1+0x8c8] ;  /* 0x0008c80001477983 */ /* 0x000ee20000100800 */
[----:B--2---:R-:W-:-:S03]  /*242a0*/  @!P3 IMAD.MOV.U32 R51, RZ, RZ, R49 ;  /* 0x000000ffff33b224 */ /* 0x004fc600078e0031 */
[----:B------:R-:W2:Y:S01]  /*242b0*/  LDL R49, [R1+0x9c4] ;  /* 0x0009c40001317983 */ /* 0x000ea20000100800 */
[----:B----4-:R-:W-:-:S03]  /*242c0*/  @!P3 IMAD.MOV.U32 R50, RZ, RZ, R48 ;  /* 0x000000ffff32b224 */ /* 0x010fc600078e0030 */
[----:B------:R-:W2:Y:S04]  /*242d0*/  LDL R48, [R1+0x9c8] ;  /* 0x0009c80001307983 */ /* 0x000ea80000100800 */
[----:B------:R-:W4:Y:S01]  /*242e0*/  @!P3 LDG.E.U16 R158, desc[UR16][R50.64] ;  /* 0x00000010329eb981 */ /* 0x000f22000c1e1500 */
[----:B0-----:R-:W-:-:S03]  /*242f0*/  @!P3 IMAD.MOV.U32 R165, RZ, RZ, R53 ;  /* 0x000000ffffa5b224 */ /* 0x001fc600078e0035 */
[----:B------:R-:W4:Y:S01]  /*24300*/  LDL R51, [R1+0xa04] ;  /* 0x000a040001337983 */ /* 0x000f220000100800 */
[----:B------:R-:W-:-:S03]  /*24310*/  @!P3 IMAD.MOV.U32 R164, RZ, RZ, R52 ;  /* 0x000000ffffa4b224 */ /* 0x000fc600078e0034 */
[----:B------:R-:W4:Y:S04]  /*24320*/  LDL R50, [R1+0xa08] ;  /* 0x000a080001327983 */ /* 0x000f280000100800 */
[----:B------:R0:W4:Y:S04]  /*24330*/  @!P3 LDG.E.U16 R159, desc[UR16][R164.64] ;  /* 0x00000010a49fb981 */ /* 0x000128000c1e1500 */
[----:B------:R-:W4:Y:S04]  /*24340*/  LDL R53, [R1+0xa44] ;  /* 0x000a440001357983 */ /* 0x000f280000100800 */
[----:B------:R-:W4:Y:S01]  /*24350*/  LDL R52, [R1+0xa48] ;  /* 0x000a480001347983 */ /* 0x000f220000100800 */
[----:B0-----:R-:W-:-:S02]  /*24360*/  @!P3 IMAD.MOV.U32 R164, RZ, RZ, R75 ;  /* 0x000000ffffa4b224 */ /* 0x001fc400078e004b */
[----:B------:R-:W-:-:S05]  /*24370*/  @!P3 IMAD.MOV.U32 R165, RZ, RZ, R77 ;  /* 0x000000ffffa5b224 */ /* 0x000fca00078e004d */
[----:B------:R0:W4:Y:S04]  /*24380*/  @!P3 LDG.E.U16 R160, desc[UR16][R164.64] ;  /* 0x00000010a4a0b981 */ /* 0x000128000c1e1500 */
[----:B------:R-:W0:Y:S01]  /*24390*/  LDL.LU.64 R164, [R1+0x1070] ;  /* 0x0010700001a47983 */ /* 0x000e220000300a00 */
[----:B------:R-:W-:Y:S02]  /*243a0*/  PRMT R161, RZ, 0x7610, R161 ;  /* 0x00007610ffa17816 */ /* 0x000fe400000000a1 */
[----:B------:R-:W-:Y:S02]  /*243b0*/  PRMT R3, RZ, 0x7610, R3 ;  /* 0x00007610ff037816 */ /* 0x000fe40000000003 */
[----:B------:R-:W-:Y:S01]  /*243c0*/  PRMT R163, RZ, 0x7610, R163 ;  /* 0x00007610ffa37816 */ /* 0x000fe200000000a3 */
[----:B------:R1:W-:Y:S01]  /*243d0*/  STS.U16 [R69+UR5+0x11300], R76 ;  /* 0x0113004c45007988 */ /* 0x0003e20008000405 */
[----:B---3--:R-:W-:-:S02]  /*243e0*/  @!P3 IMAD.MOV.U32 R75, RZ, RZ, R74 ;  /* 0x000000ffff4bb224 */ /* 0x008fc400078e004a */
[----:B------:R-:W-:Y:S02]  /*243f0*/  @!P3 IMAD.MOV.U32 R74, RZ, RZ, R73 ;  /* 0x000000ffff4ab224 */ /* 0x000fe400078e0049 */
[----:B------:R-:W-:-:S03]  /*24400*/  @!P3 IMAD.MOV.U32 R73, RZ, RZ, R72 ;  /* 0x000000ffff49b224 */ /* 0x000fc600078e0048 */
[----:B------:R-:W3:Y:S01]  /*24410*/  @!P3 LDG.E.U16 R163, desc[UR16][R74.64] ;  /* 0x000000104aa3b981 */ /* 0x000ee2000c1e1500 */
[----:B------:R-:W-:-:S05]  /*24420*/  @!P3 MOV R72, R71 ;  /* 0x000000470048b202 */ /* 0x000fca0000000f00 */
[----:B------:R-:W3:Y:S04]  /*24430*/  @!P3 LDG.E.U16 R3, desc[UR16][R72.64] ;  /* 0x000000104803b981 */ /* 0x000ee8000c1e1500 */
[----:B------:R-:W-:Y:S04]  /*24440*/  STS.U16 [R69+UR5+0x19300], R79 ;  /* 0x0193004f45007988 */ /* 0x000fe80008000405 */
[----:B------:R0:W-:Y:S04]  /*24450*/  STS.U16 [R69+UR5+0x11700], R78 ;  /* 0x0117004e45007988 */ /* 0x0001e80008000405 */
[----:B------:R-:W-:Y:S04]  /*24460*/  STS.U16 [R69+UR5+0x19700], R81 ;  /* 0x0197005145007988 */ /* 0x000fe80008000405 */
[----:B------:R0:W-:Y:S04]  /*24470*/  STS.U16 [R69+UR5+0x11b00], R80 ;  /* 0x011b005045007988 */ /* 0x0001e80008000405 */
[----:B------:R-:W-:Y:S04]  /*24480*/  STS.U16 [R69+UR5+0x19b00], R83 ;  /* 0x019b005345007988 */ /* 0x000fe80008000405 */
[----:B------:R0:W-:Y:S04]  /*24490*/  STS.U16 [R69+UR5+0x11f00], R82 ;  /* 0x011f005245007988 */ /* 0x0001e80008000405 */
[----:B------:R0:W-:Y:S04]  /*244a0*/  STS.U16 [R69+UR5+0x19f00], R84 ;  /* 0x019f005445007988 */ /* 0x0001e80008000405 */
[----:B--2---:R-:W2:Y:S04]  /*244b0*/  @!P3 LDG.E.U16 R161, desc[UR16][R48.64] ;  /* 0x0000001030a1b981 */ /* 0x004ea8000c1e1500 */
[----:B------:R0:W5:Y:S02]  /*244c0*/  LDL.LU.64 R48, [R1+0x1068] ;  /* 0x0010680001307983 */ /* 0x0001640000300a00 */
[----:B0-----:R-:W-:-:S02]  /*244d0*/  PRMT R165, RZ, 0x7610, R165 ;  /* 0x00007610ffa57816 */ /* 0x001fc400000000a5 */
[----:B------:R-:W-:-:S04]  /*244e0*/  PRMT R164, RZ, 0x7610, R164 ;  /* 0x00007610ffa47816 */ /* 0x000fc800000000a4 */
[----:B----4-:R-:W4:Y:S04]  /*244f0*/  @!P3 LDG.E.U16 R165, desc[UR16][R50.64] ;  /* 0x0000001032a5b981 */ /* 0x010f28000c1e1500 */
[----:B------:R-:W2:Y:S04]  /*24500*/  @!P3 LDG.E.U16 R164, desc[UR16][R52.64] ;  /* 0x0000001034a4b981 */ /* 0x000ea8000c1e1500 */
[----:B------:R0:W5:Y:S04]  /*24510*/  LDL.LU.64 R50, [R1+0x1060] ;  /* 0x0010600001327983 */ /* 0x0001680000300a00 */
[----:B------:R0:W5:Y:S04]  /*24520*/  LDL.LU.64 R52, [R1+0x1058] ;  /* 0x0010580001347983 */ /* 0x0001680000300a00 */
[----:B------:R-:W2:Y:S04]  /*24530*/  LDL.LU R71, [R1+0xb94] ;  /* 0x000b940001477983 */ /* 0x000ea80000300800 */
[----:B------:R-:W3:Y:S04]  /*24540*/  LDL.LU R72, [R1+0xb90] ;  /* 0x000b900001487983 */ /* 0x000ee80000300800 */
[----:B------:R-:W4:Y:S04]  /*24550*/  LDL.LU R73, [R1+0xb8c] ;  /* 0x000b8c0001497983 */ /* 0x000f280000300800 */
[----:B------:R-:W4:Y:S04]  /*24560*/  LDL.LU R74, [R1+0xb88] ;  /* 0x000b8800014a7983 */ /* 0x000f280000300800 */
[----:B------:R-:W4:Y:S04]  /*24570*/  LDL.LU R75, [R1+0xb84] ;  /* 0x000b8400014b7983 */ /* 0x000f280000300800 */
[----:B-1----:R-:W4:Y:S04]  /*24580*/  LDL.LU R76, [R1+0xb80] ;  /* 0x000b8000014c7983 */ /* 0x002f280000300800 */
        /* <DEDUP_REMOVED lines=9> */
[----:B------:R0:W-:Y:S04]  /*24620*/  STS.U16 [R69+UR5+0x1a300], R56 ;  /* 0x01a3003845007988 */ /* 0x0001e80008000405 */
[----:B------:R0:W-:Y:S04]  /*24630*/  STS.U16 [R69+UR5+0x12700], R57 ;  /* 0x0127003945007988 */ /* 0x0001e80008000405 */
[----:B-1----:R1:W5:Y:S04]  /*24640*/  LDL.LU R55, [R1+0x1050] ;  /* 0x0010500001377983 */ /* 0x0023680000300800 */
[----:B------:R1:W-:Y:S04]  /*24650*/  STS.U16 [R69+UR5+0x1a700], R58 ;  /* 0x01a7003a45007988 */ /* 0x0003e80008000405 */
[----:B0-----:R0:W5:Y:S04]  /*24660*/  LDL.LU R56, [R1+0x104c] ;  /* 0x00104c0001387983 */ /* 0x0011680000300800 */
[----:B------:R0:W-:Y:S04]  /*24670*/  STS.U16 [R69+UR5+0x12b00], R59 ;  /* 0x012b003b45007988 */ /* 0x0001e80008000405 */
[----:B------:R0:W5:Y:S04]  /*24680*/  LDL.LU R57, [R1+0x1048] ;  /* 0x0010480001397983 */ /* 0x0001680000300800 */
        /* <DEDUP_REMOVED lines=16> */
[----:B------:R0:W5:Y:S01]  /*24790*/  LDL.LU R66, [R1+0x1024] ;  /* 0x0010240001427983 */ /* 0x0001620000300800 */
[----:B-1----:R-:W-:-:S03]  /*247a0*/  LOP3.LUT R102, R0, 0x70, RZ, 0x3c, !PT ;  /* 0x0000007000667812 */ /* 0x002fc600078e3cff */
[----:B------:R1:W-:Y:S04]  /*247b0*/  STS.U16 [R69+UR5+0x1bb00], R67 ;  /* 0x01bb004345007988 */ /* 0x0003e80008000405 */
[----:B------:R0:W-:Y:S04]  /*247c0*/  STS.U16 [R69+UR5+0x13f00], R68 ;  /* 0x013f004445007988 */ /* 0x0001e80008000405 */
[----:B------:R0:W-:Y:S04]  /*247d0*/  STS.U16 [R69+UR5+0x1bf00], R70 ;  /* 0x01bf004645007988 */ /* 0x0001e80008000405 */
[----:B-1----:R1:W5:Y:S04]  /*247e0*/  LDL.LU R67, [R1+0x1020] ;  /* 0x0010200001437983 */ /* 0x0023680000300800 */
[----:B0-----:R1:W5:Y:S04]  /*247f0*/  LDL.LU R68, [R1+0x101c] ;  /* 0x00101c0001447983 */ /* 0x0013680000300800 */
[----:B------:R1:W5:Y:S04]  /*24800*/  LDL.LU R69, [R1+0x1018] ;  /* 0x0010180001457983 */ /* 0x0003680000300800 */
[----:B------:R1:W5:Y:S04]  /*24810*/  LDL.LU R70, [R1+0x1014] ;  /* 0x0010140001467983 */ /* 0x0003680000300800 */
[----:B--2---:R0:W-:Y:S04]  /*24820*/  STS.U16 [R102+UR5+0x10380], R71 ;  /* 0x0103804766007988 */ /* 0x0041e80008000405 */
[----:B---3--:R2:W-:Y:S04]  /*24830*/  STS.U16 [R102+UR5+0x18380], R72 ;  /* 0x0183804866007988 */ /* 0x0085e80008000405 */
[----:B----4-:R3:W-:Y:S04]  /*24840*/  STS.U16 [R102+UR5+0x10780], R73 ;  /* 0x0107804966007988 */ /* 0x0107e80008000405 */
[----:B0-----:R1:W5:Y:S04]  /*24850*/  LDL.LU R71, [R1+0x1010] ;  /* 0x0010100001477983 */ /* 0x0013680000300800 */
[----:B--2---:R1:W5:Y:S04]  /*24860*/  LDL.LU R72, [R1+0x100c] ;  /* 0x00100c0001487983 */ /* 0x0043680000300800 */
[----:B---3--:R1:W5:Y:S04]  /*24870*/  LDL.LU R73, [R1+0x1008] ;  /* 0x0010080001497983 */ /* 0x0083680000300800 */
[----:B------:R0:W-:Y:S04]  /*24880*/  STS.U16 [R102+UR5+0x18780], R74 ;  /* 0x0187804a66007988 */ /* 0x0001e80008000405 */
[----:B------:R2:W-:Y:S04]  /*24890*/  STS.U16 [R102+UR5+0x10b80], R75 ;  /* 0x010b804b66007988 */ /* 0x0005e80008000405 */
[----:B------:R3:W-:Y:S04]  /*248a0*/  STS.U16 [R102+UR5+0x18b80], R76 ;  /* 0x018b804c66007988 */ /* 0x0007e80008000405 */
        /* <DEDUP_REMOVED lines=53> */
[----:B0-----:R1:W5:Y:S04]  /*24c00*/  LDL.LU R101, [R1+0xf98] ;  /* 0x000f980001657983 */ /* 0x0013680000300800 */
[----:B--2---:R1:W5:Y:S04]  /*24c10*/  LDL.LU R102, [R1+0xf94] ;  /* 0x000f940001667983 */ /* 0x0043680000300800 */
[----:B------:R-:W2:Y:S04]  /*24c20*/  LDL.LU R2, [R1+0xf90] ;  /* 0x000f900001027983 */ /* 0x000ea80000300800 */
[----:B--2---:R0:W-:Y:S04]  /*24c30*/  STS.U16 [R2+UR5+0x25000], R116 ;  /* 0x0250007402007988 */ /* 0x0041e80008000405 */
[----:B------:R2:W-:Y:S01]  /*24c40*/  STS.U16 [R2+UR5+0x24000], R103 ;  /* 0x0240006702007988 */ /* 0x0005e20008000405 */
[----:B0-----:R-:W-:-:S03]  /*24c50*/  LOP3.LUT R116, R2, 0x10, RZ, 0x3c, !PT ;  /* 0x0000001002747812 */ /* 0x001fc600078e3cff */
        /* <DEDUP_REMOVED lines=11> */
[----:B--2---:R1:W5:Y:S04]  /*24d10*/  LDL.LU R103, [R1+0xf8c] ;  /* 0x000f8c0001677983 */ /* 0x0043680000300800 */
[----:B0-----:R1:W5:Y:S01]  /*24d20*/  LDL.LU R104, [R1+0xf88] ;  /* 0x000f880001687983 */ /* 0x0013620000300800 */
[----:B---3--:R-:W-:-:S03]  /*24d30*/  LOP3.LUT R124, R2, 0x20, RZ, 0x3c, !PT ;  /* 0x00000020027c7812 */ /* 0x008fc600078e3cff */
[----:B------:R-:W-:Y:S04]  /*24d40*/  STS.U16 [R116+UR5+0x25480], R114 ;  /* 0x0254807274007988 */ /* 0x000fe80008000405 */
[----:B------:R1:W5:Y:S04]  /*24d50*/  LDL.LU R105, [R1+0xf84] ;  /* 0x000f840001697983 */ /* 0x0003680000300800 */
        /* <DEDUP_REMOVED lines=12> */
[----:B------:R0:W-:Y:S04]  /*24e20*/  STS.U16 [R124+UR5+0x25100], R132 ;  /* 0x025100847c007988 */ /* 0x0001e80008000405 */
[----:B------:R1:W5:Y:S04]  /*24e30*/  LDL.LU R112, [R1+0xf68] ;  /* 0x000f680001707983 */ /* 0x0003680000300800 */
[----:B------:R1:W5:Y:S01]  /*24e40*/  LDL.LU R113, [R1+0xf64] ;  /* 0x000f640001717983 */ /* 0x0003620000300800 */
[----:B0-----:R-:W-:-:S03]  /*24e50*/  LOP3.LUT R132, R2, 0x30, RZ, 0x3c, !PT ;  /* 0x0000003002847812 */ /* 0x001fc600078e3cff */
[----:B------:R1:W5:Y:S04]  /*24e60*/  LDL.LU R114, [R1+0xf60] ;  /* 0x000f600001727983 */ /* 0x0003680000300800 */
[----:B------:R0:W-:Y:S04]  /*24e70*/  STS.U16 [R124+UR5+0x25500], R122 ;  /* 0x0255007a7c007988 */ /* 0x0001e80008000405 */
[----:B------:R1:W5:Y:S04]  /*24e80*/  LDL.LU R115, [R1+0xf5c] ;  /* 0x000f5c0001737983 */ /* 0x0003680000300800 */
[----:B------:R2:W-:Y:S04]  /*24e90*/  STS.U16 [R124+UR5+0x25900], R123 ;  /* 0x0259007b7c007988 */ /* 0x0005e80008000405 */
        /* <DEDUP_REMOVED lines=12> */
[----:B0-----:R1:W5:Y:S04]  /*24f60*/  LDL.LU R122, [R1+0xf40] ;  /* 0x000f4000017a7983 */ /* 0x0013680000300800 */
[----:B--2---:R1:W5:Y:S01]  /*24f70*/  LDL.LU R123, [R1+0xf3c] ;  /* 0x000f3c00017b7983 */ /* 0x0043620000300800 */
[----:B---3--:R-:W-:-:S03]  /*24f80*/  LOP3.LUT R140, R2, 0x40, RZ, 0x3c, !PT ;  /* 0x00000040028c7812 */ /* 0x008fc600078e3cff */
[----:B------:R1:W5:Y:S04]  /*24f90*/  LDL.LU R124, [R1+0xf38] ;  /* 0x000f3800017c7983 */ /* 0x0003680000300800 */
[----:B------:R0:W-:Y:S04]  /*24fa0*/  STS.U16 [R132+UR5+0x25580], R130 ;  /* 0x0255808284007988 */ /* 0x0001e80008000405 */
        /* <DEDUP_REMOVED lines=10> */
[----:B0-----:R1:W5:Y:S04]  /*25050*/  LDL.LU R130, [R1+0xf20] ;  /* 0x000f200001827983 */ /* 0x0013680000300800 */
[----:B------:R-:W-:Y:S04]  /*25060*/  STS.U16 [R140+UR5+0x24e00], R137 ;  /* 0x024e00898c007988 */ /* 0x000fe80008000405 */
[----:B--2---:R1:W5:Y:S04]  /*25070*/  LDL.LU R131, [R1+0xf1c] ;  /* 0x000f1c0001837983 */ /* 0x0043680000300800 */
[----:B------:R0:W-:Y:S04]  /*25080*/  STS.U16 [R140+UR5+0x25200], R148 ;  /* 0x025200948c007988 */ /* 0x0001e80008000405 */
[----:B---3--:R1:W5:Y:S04]  /*25090*/  LDL.LU R132, [R1+0xf18] ;  /* 0x000f180001847983 */ /* 0x0083680000300800 */
[----:B------:R1:W5:Y:S01]  /*250a0*/  LDL.LU R133, [R1+0xf14] ;  /* 0x000f140001857983 */ /* 0x0003620000300800 */
[----:B0-----:R-:W-:-:S03]  /*250b0*/  LOP3.LUT R148, R2, 0x50, RZ, 0x3c, !PT ;  /* 0x0000005002947812 */ /* 0x001fc600078e3cff */
[----:B------:R1:W5:Y:S04]  /*250c0*/  LDL.LU R134, [R1+0xf10] ;  /* 0x000f100001867983 */ /* 0x0003680000300800 */
[----:B------:R0:W-:Y:S04]  /*250d0*/  STS.U16 [R140+UR5+0x25600], R138 ;  /* 0x0256008a8c007988 */ /* 0x0001e80008000405 */
[----:B------:R1:W5:Y:S04]  /*250e0*/  LDL.LU R135, [R1+0xf0c] ;  /* 0x000f0c0001877983 */ /* 0x0003680000300800 */
[----:B------:R2:W-:Y:S04]  /*250f0*/  STS.U16 [R140+UR5+0x25a00], R139 ;  /* 0x025a008b8c007988 */ /* 0x0005e80008000405 */
[----:B------:R1:W5:Y:S04]  /*25100*/  LDL.LU R136, [R1+0xf08] ;  /* 0x000f080001887983 */ /* 0x0003680000300800 */
[----:B------:R3:W-:Y:S04]  /*25110*/  STS.U16 [R140+UR5+0x25e00], R141 ;  /* 0x025e008d8c007988 */ /* 0x0007e80008000405 */
[----:B------:R1:W5:Y:S04]  /*25120*/  LDL.LU R137, [R1+0xf04] ;  /* 0x000f040001897983 */ /* 0x0003680000300800 */
[----:B------:R4:W-:Y:S04]  /*25130*/  STS.U16 [R148+UR5+0x24280], R142 ;  /* 0x0242808e94007988 */ /* 0x0009e80008000405 */
[----:B0-----:R1:W5:Y:S04]  /*25140*/  LDL.LU R138, [R1+0xf00] ;  /* 0x000f0000018a7983 */ /* 0x0013680000300800 */
[----:B------:R0:W-:Y:S04]  /*25150*/  STS.U16 [R148+UR5+0x24680], R143 ;  /* 0x0246808f94007988 */ /* 0x0001e80008000405 */
[----:B--2---:R1:W5:Y:S04]  /*25160*/  LDL.LU R139, [R1+0xefc] ;  /* 0x000efc00018b7983 */ /* 0x0043680000300800 */
[----:B------:R-:W-:Y:S04]  /*25170*/  STS.U16 [R148+UR5+0x24a80], R144 ;  /* 0x024a809094007988 */ /* 0x000fe80008000405 */
[----:B---3--:R1:W5:Y:S04]  /*25180*/  LDL.LU R140, [R1+0xef8] ;  /* 0x000ef800018c7983 */ /* 0x0083680000300800 */
[----:B------:R-:W-:Y:S04]  /*25190*/  STS.U16 [R148+UR5+0x24e80], R145 ;  /* 0x024e809194007988 */ /* 0x000fe80008000405 */
[----:B------:R1:W5:Y:S04]  /*251a0*/  LDL.LU R141, [R1+0xef4] ;  /* 0x000ef400018d7983 */ /* 0x0003680000300800 */
[----:B------:R2:W-:Y:S04]  /*251b0*/  STS.U16 [R148+UR5+0x25280], R156 ;  /* 0x0252809c94007988 */ /* 0x0005e80008000405 */
[----:B----4-:R1:W5:Y:S04]  /*251c0*/  LDL.LU R142, [R1+0xef0] ;  /* 0x000ef000018e7983 */ /* 0x0103680000300800 */
[----:B0-----:R1:W5:Y:S01]  /*251d0*/  LDL.LU R143, [R1+0xeec] ;  /* 0x000eec00018f7983 */ /* 0x0013620000300800 */
[----:B--2---:R-:W-:-:S03]  /*251e0*/  LOP3.LUT R156, R2, 0x60, RZ, 0x3c, !PT ;  /* 0x00000060029c7812 */ /* 0x004fc600078e3cff */
[----:B------:R1:W5:Y:S04]  /*251f0*/  LDL.LU R144, [R1+0xee8] ;  /* 0x000ee80001907983 */ /* 0x0003680000300800 */
[----:B------:R0:W-:Y:S04]  /*25200*/  STS.U16 [R148+UR5+0x25680], R146 ;  /* 0x0256809294007988 */ /* 0x0001e80008000405 */
[----:B------:R1:W5:Y:S04]  /*25210*/  LDL.LU R145, [R1+0xee4] ;  /* 0x000ee40001917983 */ /* 0x0003680000300800 */
[----:B------:R2:W-:Y:S04]  /*25220*/  STS.U16 [R148+UR5+0x25a80], R147 ;  /* 0x025a809394007988 */ /* 0x0005e80008000405 */
[----:B0-----:R1:W5:Y:S04]  /*25230*/  LDL.LU R146, [R1+0xee0] ;  /* 0x000ee00001927983 */ /* 0x0013680000300800 */
[----:B------:R0:W-:Y:S04]  /*25240*/  STS.U16 [R148+UR5+0x25e80], R149 ;  /* 0x025e809594007988 */ /* 0x0001e80008000405 */
[----:B--2---:R1:W5:Y:S04]  /*25250*/  LDL.LU R147, [R1+0xedc] ;  /* 0x000edc0001937983 */ /* 0x0043680000300800 */
[----:B------:R2:W-:Y:S04]  /*25260*/  STS.U16 [R156+UR5+0x24300], R150 ;  /* 0x024300969c007988 */ /* 0x0005e80008000405 */
[----:B0-----:R1:W5:Y:S04]  /*25270*/  LDL.LU R148, [R1+0xed8] ;  /* 0x000ed80001947983 */ /* 0x0013680000300800 */
[----:B------:R0:W-:Y:S04]  /*25280*/  STS.U16 [R156+UR5+0x24700], R151 ;  /* 0x024700979c007988 */ /* 0x0001e80008000405 */
[----:B------:R1:W5:Y:S04]  /*25290*/  LDL.LU R149, [R1+0xed4] ;  /* 0x000ed40001957983 */ /* 0x0003680000300800 */
[----:B------:R3:W-:Y:S04]  /*252a0*/  STS.U16 [R156+UR5+0x24b00], R152 ;  /* 0x024b00989c007988 */ /* 0x0007e80008000405 */
[----:B--2---:R1:W5:Y:S04]  /*252b0*/  LDL.LU R150, [R1+0xed0] ;  /* 0x000ed00001967983 */ /* 0x0043680000300800 */
[----:B------:R2:W-:Y:S04]  /*252c0*/  STS.U16 [R156+UR5+0x24f00], R153 ;  /* 0x024f00999c007988 */ /* 0x0005e80008000405 */
[----:B0-----:R1:W5:Y:S04]  /*252d0*/  LDL.LU R151, [R1+0xecc] ;  /* 0x000ecc0001977983 */ /* 0x0013680000300800 */
[----:B------:R0:W-:Y:S04]  /*252e0*/  STS.U16 [R156+UR5+0x25300], R162 ;  /* 0x025300a29c007988 */ /* 0x0001e80008000405 */
[----:B---3--:R1:W5:Y:S04]  /*252f0*/  LDL.LU R152, [R1+0xec8] ;  /* 0x000ec80001987983 */ /* 0x0083680000300800 */
[----:B--2---:R1:W5:Y:S01]  /*25300*/  LDL.LU R153, [R1+0xec4] ;  /* 0x000ec40001997983 */ /* 0x0043620000300800 */
[----:B0-----:R-:W-:-:S03]  /*25310*/  LOP3.LUT R162, R2, 0x70, RZ, 0x3c, !PT ;  /* 0x0000007002a27812 */ /* 0x001fc600078e3cff */
[----:B------:R0:W-:Y:S04]  /*25320*/  STS.U16 [R156+UR5+0x25700], R154 ;  /* 0x0257009a9c007988 */ /* 0x0001e80008000405 */
[----:B------:R2:W-:Y:S04]  /*25330*/  STS.U16 [R156+UR5+0x25b00], R155 ;  /* 0x025b009b9c007988 */ /* 0x0005e80008000405 */
[----:B------:R3:W-:Y:S04]  /*25340*/  STS.U16 [R156+UR5+0x25f00], R157 ;  /* 0x025f009d9c007988 */ /* 0x0007e80008000405 */
[----:B0-----:R1:W5:Y:S04]  /*25350*/  LDL.LU R154, [R1+0xec0] ;  /* 0x000ec000019a7983 */ /* 0x0013680000300800 */
[----:B--2---:R1:W5:Y:S04]  /*25360*/  LDL.LU R155, [R1+0xebc] ;  /* 0x000ebc00019b7983 */ /* 0x0043680000300800 */
[----:B---3--:R1:W5:Y:S04]  /*25370*/  LDL.LU R156, [R1+0xeb8] ;  /* 0x000eb800019c7983 */ /* 0x0083680000300800 */
[----:B------:R1:W5:Y:S04]  /*25380*/  LDL.LU R157, [R1+0xeb4] ;  /* 0x000eb400019d7983 */ /* 0x0003680000300800 */
        /* <DEDUP_REMOVED lines=13> */
[----:B------:R2:W-:Y:S01]  /*25460*/  STS.U16 [R162+UR5+0x25f80], R3 ;  /* 0x025f8003a2007988 */ /* 0x0005e20008000405 */
[----:B------:R3:W-:Y:S06]  /*25470*/  MEMBAR.ALL.CTA ;  /* 0x0000000000007992 */ /* 0x0007ec0000008000 */
[----:B---3--:R-:W3:Y:S04]  /*25480*/  FENCE.VIEW.ASYNC.S ;  /* 0x00000000000073c6 */ /* 0x008ee80000000000 */
[----:B0-----:R1:W5:Y:S04]  /*25490*/  LDL.LU R163, [R1+0xe98] ;  /* 0x000e980001a37983 */ /* 0x0013680000300800 */
[----:B--2---:R1:W5:Y:S04]  /*254a0*/  LDL.LU R162, [R1+0xe94] ;  /* 0x000e940001a27983 */ /* 0x0043680000300800 */
[----:B------:R1:W5:Y:S01]  /*254b0*/  LDL.LU R3, [R1+0xe90] ;  /* 0x000e900001037983 */ /* 0x0003620000300800 */
[----:B------:R-:W-:-:S04]  /*254c0*/  ULEA UR8, UR11, UR5, 0x3 ;  /* 0x000000050b087291 */ /* 0x000fc8000f8e18ff */
[----:B------:R-:W-:Y:S01]  /*254d0*/  UIADD3 UR8, UPT, UPT, UR8, 0x28000, URZ ;  /* 0x0002800008087890 */ /* 0x000fe2000fffe0ff */
[----:B---3--:R-:W-:Y:S06]  /*254e0*/  BAR.SYNC.DEFER_BLOCKING 0x0 ;  /* 0x0000000000007b1d */ /* 0x008fec0000010000 */
[----:B------:R-:W-:Y:S05]  /*254f0*/  @P1 BRA `(.L_x_9) ;  /* 0x0000000000dc1947 */ /* 0x000fea0003800000 */
[----:B------:R0:W-:Y:S01]  /*25500*/  STL [R1+0xe94], R2 ;  /* 0x000e940201007387 */ /* 0x0001e20000100800 */
[----:B------:R-:W-:Y:S01]  /*25510*/  UMOV UR70, 0x0 ;  /* 0x0000000000467882 */ /* 0x000fe20000000000 */
[----:B------:R-:W-:Y:S01]  /*25520*/  UMOV UR71, 0x8108010 ;  /* 0x0810801000477882 */ /* 0x000fe20000000000 */
[----:B------:R-:W-:Y:S01]  /*25530*/  UMOV UR15, 0x40004040 ;  /* 0x40004040000f7882 */ /* 0x000fe20000000000 */
[----:B------:R2:W-:Y:S01]  /*25540*/  STL [R1+0xe90], R0 ;  /* 0x000e900001007387 */ /* 0x0005e20000100800 */
[----:B------:R-:W-:Y:S01]  /*25550*/  UMOV UR72, 0x0 ;  /* 0x0000000000487882 */ /* 0x000fe20000000000 */
[----:B------:R-:W-:Y:S01]  /*25560*/  UMOV UR73, 0x8108010 ;  /* 0x0810801000497882 */ /* 0x000fe20000000000 */
[----:B------:R-:W-:Y:S01]  /*25570*/  UMOV UR62, 0x0 ;  /* 0x00000000003e7882 */ /* 0x000fe20000000000 */
[----:B------:R-:W-:Y:S01]  /*25580*/  UMOV UR63, 0x8108010 ;  /* 0x08108010003f7882 */ /* 0x000fe20000000000 */
[----:B------:R-:W-:Y:S01]  /*25590*/  UTCHMMA gdesc[UR14], gdesc[UR60], tmem[UR6], tmem[UR70], idesc[UR71], UPT ;  /* 0x00ff463c0e0075ea */ /* 0x000fe2000b800006 */
[----:B0-----:R-:W-:Y:S01]  /*255a0*/  MOV.SPILL R2, UR17 ;  /* 0x0000001100027c02 */ /* 0x001fe20009000f00 */
[----:B------:R-:W-:Y:S01]  /*255b0*/  UMOV UR17, 0x8108010 ;  /* 0x0810801000117882 */ /* 0x000fe20000000000 */
[----:B------:R-:W-:Y:S01]  /*255c0*/  UTCHMMA gdesc[UR12], gdesc[UR18], tmem[UR6], tmem[UR72], idesc[UR73], UPT ;  /* 0x00ff48120c0075ea */ /* 0x000fe2000b800006 */
[----:B------:R-:W-:Y:S01]  /*255d0*/  UTCHMMA gdesc[UR20], gdesc[UR22], tmem[UR6], tmem[UR62], idesc[UR63], UPT ;  /* 0x00ff3e16140075ea */ /* 0x000fe2000b800006 */
[----:B--2---:R-:W-:Y:S01]  /*255e0*/  MOV.SPILL R0, UR16 ;  /* 0x0000001000007c02 */ /* 0x004fe20009000f00 */
[----:B------:R-:W-:Y:S01]  /*255f0*/  UMOV UR16, 0x0 ;  /* 0x0000000000107882 */ /* 0x000fe20000000000 */
[----:B------:R-:W-:Y:S01]  /*25600*/  UMOV UR64, 0x0 ;  /* 0x0000000000407882 */ /* 0x000fe20000000000 */
[----:B------:R0:W-:Y:S01]  /*25610*/  UTCHMMA gdesc[UR24], gdesc[UR26], tmem[UR6], tmem[UR16], idesc[UR17], UPT ;  /* 0x00ff101a180075ea */ /* 0x0001e2000b800006 */
[----:B------:R-:W-:Y:S01]  /*25620*/  UMOV UR65, 0x8108010 ;  /* 0x0810801000417882 */ /* 0x000fe20000000000 */
[----:B------:R-:W-:-:S02]  /*25630*/  UIADD3 UR76, UPT, UPT, UR6, 0x40, URZ ;  /* 0x00000040064c7890 */ /* 0x000fc4000fffe0ff */
[----:B------:R-:W-:Y:S01]  /*25640*/  UTCHMMA gdesc[UR28], gdesc[UR30], tmem[UR6], tmem[UR64], idesc[UR65], UPT ;  /* 0x00ff401e1c0075ea */ /* 0x000fe2000b800006 */
[----:B------:R-:W-:Y:S01]  /*25650*/  UMOV UR66, 0x0 ;  /* 0x0000000000427882 */ /* 0x000fe20000000000 */
[----:B------:R-:W-:Y:S01]  /*25660*/  UMOV UR67, 0x8108010 ;  /* 0x0810801000437882 */ /* 0x000fe20000000000 */
[----:B------:R-:W-:Y:S02]  /*25670*/  UIADD3 UR77, UPT, UPT, UR6, 0x40, URZ ;  /* 0x00000040064d7890 */ /* 0x000fe4000fffe0ff */
[----:B------:R-:W-:Y:S01]  /*25680*/  UTCHMMA gdesc[UR32], gdesc[UR34], tmem[UR6], tmem[UR66], idesc[UR67], UPT ;  /* 0x00ff4222200075ea */ /* 0x000fe2000b800006 */
[----:B------:R-:W-:Y:S01]  /*25690*/  UMOV UR74, 0x0 ;  /* 0x00000000004a7882 */ /* 0x000fe20000000000 */
[----:B------:R-:W-:Y:S01]  /*256a0*/  UMOV UR75, 0x8108010 ;  /* 0x08108010004b7882 */ /* 0x000fe20000000000 */
[----:B0-----:R-:W-:Y:S01]  /*256b0*/  R2UR.FILL UR17, R2 ;  /* 0x00000000021172ca */ /* 0x001fe200004e0000 */
[----:B------:R-:W-:Y:S01]  /*256c0*/  UIADD3 UR4, UPT, UPT, UR6, 0x40, URZ ;  /* 0x0000004006047890 */ /* 0x000fe2000fffe0ff */
[----:B------:R0:W5:Y:S01]  /*256d0*/  LDL.LU R2, [R1+0xe94] ;  /* 0x000e940001027983 */ /* 0x0001620000300800 */
[----:B------:R-:W-:Y:S01]  /*256e0*/  R2UR.FILL UR16, R0 ;  /* 0x00000000001072ca */ /* 0x000fe200004e0000 */
[----:B------:R-:W-:Y:S01]  /*256f0*/  UMOV UR68, 0x0 ;  /* 0x0000000000447882 */ /* 0x000fe20000000000 */
[----:B------:R-:W-:Y:S01]  /*25700*/  UMOV UR69, 0x8108010 ;  /* 0x0810801000457882 */ /* 0x000fe20000000000 */
[----:B------:R0:W5:Y:S01]  /*25710*/  LDL.LU R0, [R1+0xe90] ;  /* 0x000e900001007983 */ /* 0x0001620000300800 */
[----:B------:R-:W-:-:S02]  /*25720*/  UIADD3 UR10, UPT, UPT, UR6, 0x40, URZ ;  /* 0x00000040060a7890 */ /* 0x000fc4000fffe0ff */
[----:B------:R-:W-:Y:S02]  /*25730*/  UIADD3 UR15, UPT, UPT, UR6, 0x40, URZ ;  /* 0x00000040060f7890 */ /* 0x000fe4000fffe0ff */
[----:B------:R2:W-:Y:S01]  /*25740*/  UTCHMMA gdesc[UR36], gdesc[UR38], tmem[UR6], tmem[UR74], idesc[UR75], UPT ;  /* 0x00ff4a26240075ea */ /* 0x0005e2000b800006 */
[----:B------:R-:W-:Y:S01]  /*25750*/  UTCHMMA gdesc[UR40], gdesc[UR42], tmem[UR6], tmem[UR68], idesc[UR69], UPT ;  /* 0x00ff442a280075ea */ /* 0x000fe2000b800006 */
[----:B------:R-:W-:Y:S01]  /*25760*/  UTCHMMA gdesc[UR44], gdesc[UR60], tmem[UR76], tmem[UR70], idesc[UR71], UPT ;  /* 0x00ff463c2c0075ea */ /* 0x000fe2000b80004c */
[----:B------:R3:W-:Y:S01]  /*25770*/  UTCHMMA gdesc[UR46], gdesc[UR18], tmem[UR77], tmem[UR72], idesc[UR73], UPT ;  /* 0x00ff48122e0075ea */ /* 0x0007e2000b80004d */
[----:B------:R0:W-:Y:S01]  /*25780*/  UTCHMMA gdesc[UR48], gdesc[UR22], tmem[UR4], tmem[UR62], idesc[UR63], UPT ;  /* 0x00ff3e16300075ea */ /* 0x0001e2000b800004 */
[----:B------:R0:W-:Y:S02]  /*25790*/  UTCHMMA gdesc[UR50], gdesc[UR26], tmem[UR10], tmem[UR64], idesc[UR65], UPT ;  /* 0x00ff401a320075ea */ /* 0x0001e4000b80000a */
[----:B------:R0:W-:Y:S01]  /*257a0*/  UTCHMMA gdesc[UR52], gdesc[UR30], tmem[UR15], tmem[UR66], idesc[UR67], UPT ;  /* 0x00ff421e340075ea */ /* 0x0001e2000b80000f */
[----:B--2---:R-:W-:-:S02]  /*257b0*/  UIADD3 UR74, UPT, UPT, UR6, 0x40, URZ ;  /* 0x00000040064a7890 */ /* 0x004fc4000fffe0ff */
[----:B------:R-:W-:Y:S01]  /*257c0*/  UIADD3 UR75, UPT, UPT, UR6, 0x40, URZ ;  /* 0x00000040064b7890 */ /* 0x000fe2000fffe0ff */
[----:B---3--:R-:W-:Y:S01]  /*257d0*/  UMOV UR72, UR8 ;  /* 0x0000000800487c82 */ /* 0x008fe20008000000 */
[----:B------:R-:W-:Y:S02]  /*257e0*/  UMOV UR73, URZ ;  /* 0x000000ff00497c82 */ /* 0x000fe40008000000 */
[----:B------:R-:W-:Y:S01]  /*257f0*/  UMOV UR77, UR72 ;  /* 0x00000048004d7c82 */ /* 0x000fe20008000000 */
[----:B------:R-:W-:Y:S01]  /*25800*/  UMOV UR72, 0x0 ;  /* 0x0000000000487882 */ /* 0x000fe20000000000 */
[----:B------:R-:W-:Y:S01]  /*25810*/  UMOV UR73, 0x8108010 ;  /* 0x0810801000497882 */ /* 0x000fe20000000000 */
[----:B------:R0:W-:Y:S02]  /*25820*/  UTCHMMA gdesc[UR54], gdesc[UR34], tmem[UR74], tmem[UR68], idesc[UR69], UPT ;  /* 0x00ff4422360075ea */ /* 0x0001e4000b80004a */
[----:B------:R0:W-:Y:S01]  /*25830*/  UTCHMMA gdesc[UR56], gdesc[UR38], tmem[UR75], tmem[UR70], idesc[UR71], UPT ;  /* 0x00ff4626380075ea */ /* 0x0001e2000b80004b */
[----:B------:R0:W-:Y:S01]  /*25840*/  UTCHMMA gdesc[UR58], gdesc[UR42], tmem[UR76], tmem[UR72], idesc[UR73], UPT ;  /* 0x00ff482a3a0075ea */ /* 0x0001e2000b80004c */
[----:B------:R0:W-:Y:S01]  /*25850*/  UTCBAR [UR77], URZ ;  /* 0x000000ff4d0073e9 */ /* 0x0001e200080000ff */
[----:B------:R-:W-:Y:S01]  /*25860*/  NOP ;  /* 0x0000000000007918 */ /* 0x000fe20000000000 */
.L_x_9:
[----:B-----5:R2:W-:Y:S04]  /*25870*/  STL [R1+0xe94], R2 ;  /* 0x000e940201007387 */ /* 0x0205e80000100800 */
[----:B--2---:R-:W2:Y:S04]  /*25880*/  LDL R2, [R1+0xe70] ;  /* 0x000e700001027983 */ /* 0x004ea80000100800 */
[----:B------:R3:W-:Y:S04]  /*25890*/  STL [R1+0xe90], R0 ;  /* 0x000e900001007387 */ /* 0x0007e80000100800 */
[----:B---3--:R-:W2:Y:S01]  /*258a0*/  LDL R0, [R1+0x590] ;  /* 0x0005900001007983 */ /* 0x008ea20000100800 */
[----:B------:R-:W-:-:S04]  /*258b0*/  UIADD3 UR11, UPT, UPT, UR11, 0x1, URZ ;  /* 0x000000010b0b7890 */ /* 0x000fc8000fffe0ff */
[----:B------:R-:W-:-:S04]  /*258c0*/  UISETP.GT.AND UP1, UPT, UR11, 0x1, UPT ;  /* 0x000000010b00788c */ /* 0x000fc8000bf24270 */
[----:B0-----:R-:W-:Y:S02]  /*258d0*/  USEL UR4, URZ, 0x1, !UP1 ;  /* 0x00000001ff047887 */ /* 0x001fe4000c800000 */
[----:B------:R-:W-:Y:S01]  /*258e0*/  USEL UR11, UR11, URZ, !UP1 ;  /* 0x000000ff0b0b7287 */ /* 0x000fe2000c800000 */
[----:B--2---:R-:W-:Y:S02]  /*258f0*/  ISETP.NE.U32.AND P0, PT, R0, R2, PT ;  /* 0x000000020000720c */ /* 0x004fe40003f05070 */
[----:B------:R0:W5:Y:S04]  /*25900*/  LDL.LU R2, [R1+0xe94] ;  /* 0x000e940001027983 */ /* 0x0001680000300800 */
[----:B------:R0:W5:Y:S01]  /*25910*/  LDL.LU R0, [R1+0xe90] ;  /* 0x000e900001007983 */ /* 0x0001620000300800 */
[----:B------:R-:W-:-:S03]  /*25920*/  ULOP3.LUT UR10, UR9, UR4, URZ, 0x3c, !UPT ;  /* 0x00000004090a7292 */ /* 0x000fc6000f8e3cff */
[----:B------:R-:W-:-:S04]  /*25930*/  UMOV UR4, UR9 ;  /* 0x0000000900047c82 */ /* 0x000fc80008000000 */
[----:B------:R-:W-:Y:S01]  /*25940*/  UMOV UR9, UR10 ;  /* 0x0000000a00097c82 */ /* 0x000fe20008000000 */
[----:B0-----:R-:W-:Y:S05]  /*25950*/  @P0 BRA `(.L_x_10) ;  /* 0xfffffea000080947 */ /* 0x001fea000383ffff */
.L_x_7:
[----:B------:R-:W0:Y:S08]  /*25960*/  LDC R165, c[0x0][0x3a0] ;  /* 0x0000e800ffa57b82 */ /* 0x000e300000000800 */
[----:B------:R-:W2:Y:S01]  /*25970*/  LDC R3, c[0x0][0x3b4] ;  /* 0x0000ed00ff037b82 */ /* 0x000ea20000000800 */
[----:B0-----:R-:W-:-:S05]  /*25980*/  VIADD R165, R165, 0x7f ;  /* 0x0000007fa5a57836 */ /* 0x001fca0000000000 */
[----:B------:R-:W-:-:S13]  /*25990*/  ISETP.GE.AND P0, PT, R165, 0x80, PT ;  /* 0x00000080a500780c */ /* 0x000fda0003f06270 */
[----:B--2---:R-:W-:Y:S05]  /*259a0*/  @!P0 BRA `(.L_x_11) ;  /* 0x0000000000108947 */ /* 0x004fea0003800000 */
[----:B------:R-:W-:-:S06]  /*259b0*/  USHF.L.U32 UR4, UR4, 0x1f, URZ ;  /* 0x0000001f04047899 */ /* 0x000fcc00080006ff */
[----:B-----5:R-:W-:-:S04]  /*259c0*/  IMAD.U32 R0, RZ, RZ, UR4 ;  /* 0x00000004ff007e24 */ /* 0x020fc8000f8e00ff */
[----:B------:R-:W0:Y:S02]  /*259d0*/  SYNCS.PHASECHK.TRANS64.TRYWAIT P0, [UR8], R0 ;  /* 0x00000000ff0075a7 */ /* 0x000e240008001108 */
[----:B0-----:R-:W-:Y:S05]  /*259e0*/  @!P0 BRA `(.L_x_12) ;  /* 0x0000003000008947 */ /* 0x001fea0003800000 */
.L_x_11:
[----:B-----5:R-:W2:Y:S01]  /*259f0*/  LDL.LU R145, [R1+0x800] ;  /* 0x0008000001917983 */ /* 0x020ea20000300800 */
[----:B------:R-:W0:Y:S03]  /*25a00*/  LDCU.128 UR8, c[0x0][0x390] ;  /* 0x00007200ff0877ac */ /* 0x000e260008000c00 */
[----:B------:R-:W3:Y:S01]  /*25a10*/  LDL.LU R144, [R1+0x8b0] ;  /* 0x0008b00001907983 */ /* 0x000ee20000300800 */
[C---:B------:R-:W-:Y:S01]  /*25a20*/  VIADD R0, R164.reuse, 0x1 ;  /* 0x00000001a4007836 */ /* 0x040fe20000000000 */
[----:B------:R-:W4:Y:S01]  /*25a30*/  LDCU UR4, c[0x0][0x3b8] ;  /* 0x00007700ff0477ac */ /* 0x000f220008000800 */
[C---:B------:R-:W-:Y:S01]  /*25a40*/  VIADD R2, R164.reuse, 0x2 ;  /* 0x00000002a4027836 */ /* 0x040fe20000000000 */
[----:B------:R-:W-:Y:S01]  /*25a50*/  BAR.SYNC.DEFER_BLOCKING 0x0 ;  /* 0x0000000000007b1d */ /* 0x000fe20000010000 */
[C---:B------:R-:W-:Y:S02]  /*25a60*/  VIADD R133, R164.reuse, 0x4 ;  /* 0x00000004a4857836 */ /* 0x040fe40000000000 */
[----:B------:R-:W-:-:S02]  /*25a70*/  VIADD R132, R164, 0x3 ;  /* 0x00000003a4847836 */ /* 0x000fc40000000000 */
[----:B------:R-:W-:Y:S01]  /*25a80*/  VIADD R141, R164, 0x5 ;  /* 0x00000005a48d7836 */ /* 0x000fe20000000000 */
[----:B0-----:R-:W-:Y:S02]  /*25a90*/  ISETP.GE.AND P5, PT, R0, UR11, PT ;  /* 0x0000000b00007c0c */ /* 0x001fe4000bfa6270 */
[----:B------:R-:W-:Y:S02]  /*25aa0*/  ISETP.GE.AND P3, PT, R2, UR11, PT ;  /* 0x0000000b02007c0c */ /* 0x000fe4000bf66270 */
[----:B------:R-:W-:Y:S01]  /*25ab0*/  ISETP.GE.AND P0, PT, R133, UR11, PT ;  /* 0x0000000b85007c0c */ /* 0x000fe2000bf06270 */
[----:B----4-:R-:W-:Y:S01]  /*25ac0*/  IMAD R133, R164, UR4, RZ ;  /* 0x00000004a4857c24 */ /* 0x010fe2000f8e02ff */
[----:B------:R-:W-:-:S03]  /*25ad0*/  ISETP.GE.AND P4, PT, R132, UR11, PT ;  /* 0x0000000b84007c0c */ /* 0x000fc6000bf86270 */
[----:B------:R-:W-:Y:S01]  /*25ae0*/  VIADD R139, R133, UR4 ;  /* 0x00000004858b7c36 */ /* 0x000fe20008000000 */
[----:B------:R-:W0:Y:S02]  /*25af0*/  @!P2 SYNCS.CCTL.IV [UR5+0x28000] ;  /* 0x02800000ff00a9b1 */ /* 0x000e240008000005 */
[----:B0-----:R-:W-:Y:S06]  /*25b00*/  BAR.SYNC.DEFER_BLOCKING 0x0 ;  /* 0x0000000000007b1d */ /* 0x001fec0000010000 */
[----:B------:R-:W0:Y:S01]  /*25b10*/  LDTM.x128 R4, tmem[UR7] ;  /* 0x00000007000479ee */ /* 0x000e2200083c0000 */
[----:B------:R-:W4:Y:S01]  /*25b20*/  @!P2 SYNCS.CCTL.IV [UR5+0x28008] ;  /* 0x02800800ff00a9b1 */ /* 0x000f220008000005 */
[----:B------:R-:W-:Y:S01]  /*25b30*/  ISETP.GE.AND P2, PT, R164, UR11, PT ;  /* 0x0000000ba4007c0c */ /* 0x000fe2000bf46270 */
[----:B------:R-:W-:Y:S01]  /*25b40*/  NOP ;  /* 0x0000000000007918 */ /* 0x000fe20000000000 */
[----:B0-----:R-:W-:-:S02]  /*25b50*/  F2FP.F16.F32.PACK_AB R138, R5, R4 ;  /* 0x00000004058a723e */ /* 0x001fc400000000ff */
[----:B------:R-:W-:Y:S02]  /*25b60*/  F2FP.F16.F32.PACK_AB R140, R69, R68 ;  /* 0x00000044458c723e */ /* 0x000fe400000000ff */
[----:B------:R-:W-:Y:S02]  /*25b70*/  PRMT R142, R138, 0x7632, R142 ;  /* 0x000076328a8e7816 */ /* 0x000fe4000000008e */
[----:B------:R-:W-:Y:S02]  /*25b80*/  PRMT R143, R140, 0x7632, R143 ;  /* 0x000076328c8f7816 */ /* 0x000fe4000000008f */
[----:B------:R-:W-:Y:S02]  /*25b90*/  F2FP.F16.F32.PACK_AB R72, R73, R72 ;  /* 0x000000484948723e */ /* 0x000fe400000000ff */
[----:B------:R-:W-:Y:S01]  /*25ba0*/  F2FP.F16.F32.PACK_AB R74, R75, R74 ;  /* 0x0000004a4b4a723e */ /* 0x000fe200000000ff */
[----:B------:R-:W-:Y:S01]  /*25bb0*/  VIADD R75, R164, 0xa ;  /* 0x0000000aa44b7836 */ /* 0x000fe20000000000 */
[----:B------:R-:W-:-:S02]  /*25bc0*/  F2FP.F16.F32.PACK_AB R12, R13, R12 ;  /* 0x0000000c0d0c723e */ /* 0x000fc400000000ff */
[----:B------:R-:W-:Y:S02]  /*25bd0*/  F2FP.F16.F32.PACK_AB R76, R77, R76 ;  /* 0x0000004c4d4c723e */ /* 0x000fe400000000ff */
[----:B------:R-:W-:Y:S02]  /*25be0*/  F2FP.F16.F32.PACK_AB R14, R15, R14 ;  /* 0x0000000e0f0e723e */ /* 0x000fe400000000ff */
[----:B------:R-:W-:Y:S02]  /*25bf0*/  F2FP.F16.F32.PACK_AB R78, R79, R78 ;  /* 0x0000004e4f4e723e */ /* 0x000fe400000000ff */
[----:B------:R-:W-:Y:S02]  /*25c00*/  F2FP.F16.F32.PACK_AB R16, R17, R16 ;  /* 0x000000101110723e */ /* 0x000fe400000000ff */
[----:B------:R-:W-:Y:S02]  /*25c10*/  F2FP.F16.F32.PACK_AB R80, R81, R80 ;  /* 0x000000505150723e */ /* 0x000fe400000000ff */
        /* <DEDUP_REMOVED lines=49> */
[----:B------:R-:W-:Y:S01]  /*25f30*/  F2FP.F16.F32.PACK_AB R67, R131, R67 ;  /* 0x000000438343723e */ /* 0x000fe200000000ff */
[C---:B--2---:R-:W-:Y:S01]  /*25f40*/  IMAD R0, R145.reuse, R3, RZ ;  /* 0x0000000391007224 */ /* 0x044fe200078e02ff */
[----:B------:R-:W-:-:S03]  /*25f50*/  ISETP.GE.AND P1, PT, R145, UR10, PT ;  /* 0x0000000a91007c0c */ /* 0x000fc6000bf26270 */
[----:B------:R-:W-:Y:S01]  /*25f60*/  IMAD R3, R3, 0x80, R0 ;  /* 0x0000008003037824 */ /* 0x000fe200078e0200 */
[----:B------:R-:W-:Y:S02]  /*25f70*/  LEA R4, P6, R0, UR8, 0x1 ;  /* 0x0000000800047c11 */ /* 0x000fe4000f8c08ff */
[----:B------:R-:W-:Y:S02]  /*25f80*/  ISETP.LT.AND P1, PT, R164, UR11, !P1 ;  /* 0x0000000ba4007c0c */ /* 0x000fe4000cf21270 */
[----:B------:R-:W-:Y:S02]  /*25f90*/  LEA.HI.X.SX32 R5, R0, UR9, 0x1, P6 ;  /* 0x0000000900057c11 */ /* 0x000fe4000b0f0eff */
[----:B------:R-:W-:Y:S02]  /*25fa0*/  LEA R2, P6, R3, UR8, 0x1 ;  /* 0x0000000803027c11 */ /* 0x000fe4000f8c08ff */
[----:B---3--:R-:W-:Y:S01]  /*25fb0*/  ISETP.LT.AND P2, PT, R144, UR10, !P2 ;  /* 0x0000000a90007c0c */ /* 0x008fe2000d741270 */
[----:B------:R-:W-:Y:S01]  /*25fc0*/  IMAD.WIDE R68, R133, 0x2, R4 ;  /* 0x0000000285447825 */ /* 0x000fe200078e0204 */
[----:B------:R-:W-:-:S02]  /*25fd0*/  LEA.HI.X.SX32 R3, R3, UR9, 0x1, P6 ;  /* 0x0000000903037c11 */ /* 0x000fc4000b0f0eff */
[----:B------:R-:W-:Y:S01]  /*25fe0*/  ISETP.LT.AND P6, PT, R145, UR10, !P5 ;  /* 0x0000000a91007c0c */ /* 0x000fe2000efc1270 */
[----:B------:R-:W-:Y:S01]  /*25ff0*/  IMAD.WIDE R134, R139, 0x2, R4 ;  /* 0x000000028b867825 */ /* 0x000fe200078e0204 */
[----:B------:R-:W-:Y:S01]  /*26000*/  ISETP.LT.AND P5, PT, R144, UR10, !P5 ;  /* 0x0000000a90007c0c */ /* 0x000fe2000efa1270 */
[----:B------:R0:W-:Y:S01]  /*26010*/  @P1 STG.E.U16 desc[UR16][R68.64], R138 ;  /* 0x0000008a44001986 */ /* 0x0001e2000c101510 */
[----:B------:R-:W-:Y:S01]  /*26020*/  F2FP.F16.F32.PACK_AB R0, R7, R6 ;  /* 0x000000060700723e */ /* 0x000fe200000000ff */
[----:B------:R-:W-:Y:S01]  /*26030*/  IMAD.WIDE R132, R133, 0x2, R2 ;  /* 0x0000000285847825 */ /* 0x000fe200078e0202 */
[----:B------:R-:W-:-:S03]  /*26040*/  ISETP.GE.AND P1, PT, R141, UR11, PT ;  /* 0x0000000b8d007c0c */ /* 0x000fc6000bf26270 */
[----:B------:R-:W-:Y:S01]  /*26050*/  IMAD.WIDE R136, R139, 0x2, R2 ;  /* 0x000000028b887825 */ /* 0x000fe200078e0202 */
[----:B------:R2:W-:Y:S01]  /*26060*/  @P2 STG.E.U16 desc[UR16][R132.64], R140 ;  /* 0x0000008c84002986 */ /* 0x0005e2000c101510 */
[----:B------:R-:W-:Y:S02]  /*26070*/  ISETP.LT.AND P2, PT, R145, UR10, !P3 ;  /* 0x0000000a91007c0c */ /* 0x000fe4000df41270 */
[----:B------:R-:W-:Y:S01]  /*26080*/  ISETP.LT.AND P3, PT, R144, UR10, !P3 ;  /* 0x0000000a90007c0c */ /* 0x000fe2000df61270 */
[----:B------:R3:W-:Y:S01]  /*26090*/  @P6 STG.E.U16 desc[UR16][R134.64], R142 ;  /* 0x0000008e86006986 */ /* 0x0007e2000c101510 */
[----:B------:R-:W-:Y:S01]  /*260a0*/  VIADD R139, R139, UR4 ;  /* 0x000000048b8b7c36 */ /* 0x000fe20008000000 */
[----:B------:R-:W-:Y:S01]  /*260b0*/  ISETP.LT.AND P6, PT, R145, UR10, !P4 ;  /* 0x0000000a91007c0c */ /* 0x000fe2000e7c1270 */
[----:B0-----:R-:W-:Y:S01]  /*260c0*/  VIADD R138, R164, 0x6 ;  /* 0x00000006a48a7836 */ /* 0x001fe20000000000 */
[----:B------:R-:W-:Y:S01]  /*260d0*/  @P5 STG.E.U16 desc[UR16][R136.64], R143 ;  /* 0x0000008f88005986 */ /* 0x000fe2000c101510 */
[C---:B------:R-:W-:Y:S01]  /*260e0*/  VIADD R141, R139.reuse, UR4 ;  /* 0x000000048b8d7c36 */ /* 0x040fe20008000000 */
[----:B------:R-:W-:Y:S01]  /*260f0*/  ISETP.LT.AND P4, PT, R144, UR10, !P4 ;  /* 0x0000000a90007c0c */ /* 0x000fe2000e781270 */
[----:B------:R-:W-:Y:S01]  /*26100*/  IMAD.WIDE R6, R139, 0x2, R4 ;  /* 0x000000028b067825 */ /* 0x000fe200078e0204 */
[----:B--2---:R-:W-:-:S02]  /*26110*/  F2FP.F16.F32.PACK_AB R133, R71, R70 ;  /* 0x000000464785723e */ /* 0x004fc400000000ff */
[----:B------:R-:W-:Y:S01]  /*26120*/  ISETP.GE.AND P5, PT, R138, UR11, PT ;  /* 0x0000000b8a007c0c */ /* 0x000fe2000bfa6270 */
[----:B------:R-:W-:Y:S01]  /*26130*/  IMAD.WIDE R68, R139, 0x2, R2 ;  /* 0x000000028b447825 */ /* 0x000fe200078e0202 */
[C---:B---3--:R-:W-:Y:S02]  /*26140*/  PRMT R134, R0.reuse, 0x7610, R134 ;  /* 0x0000761000867816 */ /* 0x048fe40000000086 */
[----:B------:R-:W-:Y:S01]  /*26150*/  PRMT R135, R0, 0x7632, R135 ;  /* 0x0000763200877816 */ /* 0x000fe20000000087 */
[----:B------:R-:W-:Y:S01]  /*26160*/  IMAD.WIDE R70, R141, 0x2, R4 ;  /* 0x000000028d467825 */ /* 0x000fe200078e0204 */
[----:B------:R-:W-:Y:S01]  /*26170*/  F2FP.F16.F32.PACK_AB R0, R9, R8 ;  /* 0x000000080900723e */ /* 0x000fe200000000ff */
[----:B------:R0:W-:Y:S02]  /*26180*/  @P2 STG.E.U16 desc[UR16][R6.64], R134 ;  /* 0x0000008606002986 */ /* 0x0001e4000c101510 */
[----:B------:R-:W-:Y:S02]  /*26190*/  VIADD R73, R141, UR4 ;  /* 0x000000048d497c36 */ /* 0x000fe40008000000 */
[----:B------:R2:W-:Y:S01]  /*261a0*/  @P3 STG.E.U16 desc[UR16][R68.64], R133 ;  /* 0x0000008544003986 */ /* 0x0005e2000c101510 */
[----:B------:R-:W-:-:S02]  /*261b0*/  VIADD R132, R164, 0x7 ;  /* 0x00000007a4847836 */ /* 0x000fc40000000000 */
[----:B------:R-:W-:Y:S01]  /*261c0*/  IMAD.WIDE R8, R73, 0x2, R4 ;  /* 0x0000000249087825 */ /* 0x000fe200078e0204 */
[----:B------:R3:W-:Y:S01]  /*261d0*/  @P6 STG.E.U16 desc[UR16][R70.64], R135 ;  /* 0x0000008746006986 */ /* 0x0007e2000c101510 */
[----:B------:R-:W-:Y:S02]  /*261e0*/  ISETP.LT.AND P6, PT, R145, UR10, !P0 ;  /* 0x0000000a91007c0c */ /* 0x000fe4000c7c1270 */
[----:B------:R-:W-:Y:S01]  /*261f0*/  ISETP.LT.AND P0, PT, R144, UR10, !P0 ;  /* 0x0000000a90007c0c */ /* 0x000fe2000c701270 */
[----:B0-----:R-:W-:Y:S01]  /*26200*/  IMAD.WIDE R6, R141, 0x2, R2 ;  /* 0x000000028d067825 */ /* 0x001fe200078e0202 */
[----:B------:R-:W-:Y:S02]  /*26210*/  ISETP.GE.AND P2, PT, R132, UR11, PT ;  /* 0x0000000b84007c0c */ /* 0x000fe4000bf46270 */
[----:B--2---:R-:W-:Y:S01]  /*26220*/  PRMT R133, R133, 0x7632, R133 ;  /* 0x0000763285857816 */ /* 0x004fe20000000085 */
[----:B------:R-:W-:Y:S01]  /*26230*/  IMAD.WIDE R68, R73, 0x2, R2 ;  /* 0x0000000249447825 */ /* 0x000fe200078e0202 */
[----:B---3--:R-:W-:-:S03]  /*26240*/  F2FP.F16.F32.PACK_AB R70, R11, R10 ;  /* 0x0000000a0b46723e */ /* 0x008fc600000000ff */
[----:B------:R0:W-:Y:S01]  /*26250*/  @P4 STG.E.U16 desc[UR16][R6.64], R133 ;  /* 0x0000008506004986 */ /* 0x0001e2000c101510 */
[----:B------:R-:W-:Y:S02]  /*26260*/  VIADD R73, R73, UR4 ;  /* 0x0000000449497c36 */ /* 0x000fe40008000000 */
[----:B------:R-:W-:Y:S01]  /*26270*/  VIADD R132, R164, 0x8 ;  /* 0x00000008a4847836 */ /* 0x000fe20000000000 */
[----:B------:R2:W-:Y:S01]  /*26280*/  @P6 STG.E.U16 desc[UR16][R8.64], R0 ;  /* 0x0000000008006986 */ /* 0x0005e2000c101510 */
[----:B------:R-:W-:Y:S01]  /*26290*/  ISETP.LT.AND P6, PT, R145, UR10, !P5 ;  /* 0x0000000a91007c0c */ /* 0x000fe2000efc1270 */
[----:B------:R-:W-:Y:S01]  /*262a0*/  VIADD R71, R73, UR4 ;  /* 0x0000000449477c36 */ /* 0x000fe20008000000 */
[C---:B------:R-:W-:Y:S01]  /*262b0*/  ISETP.LT.AND P5, PT, R144.reuse, UR10, !P5 ;  /* 0x0000000a90007c0c */ /* 0x040fe2000efa1270 */
[----:B------:R3:W-:Y:S01]  /*262c0*/  @P0 STG.E.U16 desc[UR16][R68.64], R72 ;  /* 0x0000004844000986 */ /* 0x0007e2000c101510 */
[----:B------:R-:W-:Y:S01]  /*262d0*/  ISETP.LT.AND P0, PT, R145, UR10, !P1 ;  /* 0x0000000a91007c0c */ /* 0x000fe2000cf01270 */
[----:B------:R-:W-:Y:S01]  /*262e0*/  IMAD.WIDE R10, R71, 0x2, R4 ;  /* 0x00000002470a7825 */ /* 0x000fe200078e0204 */
[----:B------:R-:W-:-:S02]  /*262f0*/  ISETP.LT.AND P1, PT, R144, UR10, !P1 ;  /* 0x0000000a90007c0c */ /* 0x000fc4000cf21270 */
[----:B------:R-:W-:Y:S01]  /*26300*/  ISETP.GE.AND P3, PT, R132, UR11, PT ;  /* 0x0000000b84007c0c */ /* 0x000fe2000bf66270 */
[----:B0-----:R-:W-:-:S04]  /*26310*/  IMAD.WIDE R6, R73, 0x2, R4 ;  /* 0x0000000249067825 */ /* 0x001fc800078e0204 */
[----:B--2---:R-:W-:Y:S01]  /*26320*/  IMAD.WIDE R8, R73, 0x2, R2 ;  /* 0x0000000249087825 */ /* 0x004fe200078e0202 */
[----:B---3--:R-:W-:-:S03]  /*26330*/  PRMT R72, R0, 0x7632, R72 ;  /* 0x0000763200487816 */ /* 0x008fc60000000048 */
[C---:B------:R-:W-:Y:S01]  /*26340*/  IMAD.WIDE R68, R71.reuse, 0x2, R2 ;  /* 0x0000000247447825 */ /* 0x040fe200078e0202 */
[----:B------:R-:W-:Y:S02]  /*26350*/  IADD3 R0, PT, PT, R164, 0xb, RZ ;  /* 0x0000000ba4007810 */ /* 0x000fe40007ffe0ff */
[----:B------:R-:W-:Y:S01]  /*26360*/  PRMT R73, R72, 0x7632, R73 ;  /* 0x0000763248497816 */ /* 0x000fe20000000049 */
[----:B------:R0:W-:Y:S01]  /*26370*/  @P0 STG.E.U16 desc[UR16][R6.64], R72 ;  /* 0x0000004806000986 */ /* 0x0001e2000c101510 */
[----:B------:R-:W-:Y:S01]  /*26380*/  VIADD R71, R71, UR4 ;  /* 0x0000000447477c36 */ /* 0x000fe20008000000 */
[----:B------:R-:W-:Y:S01]  /*26390*/  ISETP.GE.AND P0, PT, R75, UR11, PT ;  /* 0x0000000b4b007c0c */ /* 0x000fe2000bf06270 */
[----:B------:R-:W-:Y:S01]  /*263a0*/  VIADD R134, R164, 0x9 ;  /* 0x00000009a4867836 */ /* 0x000fe20000000000 */
[----:B------:R2:W-:Y:S01]  /*263b0*/  @P1 STG.E.U16 desc[UR16][R8.64], R73 ;  /* 0x0000004908001986 */ /* 0x0005e2000c101510 */
[----:B------:R-:W-:Y:S01]  /*263c0*/  ISETP.LT.AND P1, PT, R145, UR10, !P2 ;  /* 0x0000000a91007c0c */ /* 0x000fe2000d721270 */
[----:B------:R-:W-:Y:S01]  /*263d0*/  VIADD R13, R71, UR4 ;  /* 0x00000004470d7c36 */ /* 0x000fe20008000000 */
[----:B------:R-:W-:Y:S01]  /*263e0*/  ISETP.LT.AND P2, PT, R144, UR10, !P2 ;  /* 0x0000000a90007c0c */ /* 0x000fe2000d741270 */
[----:B------:R3:W-:Y:S01]  /*263f0*/  @P6 STG.E.U16 desc[UR16][R10.64], R70 ;  /* 0x000000460a006986 */ /* 0x0007e2000c101510 */
[----:B------:R-:W-:-:S02]  /*26400*/  ISETP.LT.AND P6, PT, R145, UR10, !P3 ;  /* 0x0000000a91007c0c */ /* 0x000fc4000dfc1270 */
[----:B------:R-:W-:Y:S01]  /*26410*/  PRMT R75, R70, 0x7632, R75 ;  /* 0x00007632464b7816 */ /* 0x000fe2000000004b */
[C---:B0-----:R-:W-:Y:S01]  /*26420*/  IMAD.WIDE R6, R71.reuse, 0x2, R4 ;  /* 0x0000000247067825 */ /* 0x041fe200078e0204 */
[----:B------:R-:W-:Y:S01]  /*26430*/  ISETP.GE.AND P4, PT, R134, UR11, PT ;  /* 0x0000000b86007c0c */ /* 0x000fe2000bf86270 */
[----:B------:R0:W-:Y:S01]  /*26440*/  @P5 STG.E.U16 desc[UR16][R68.64], R74 ;  /* 0x0000004a44005986 */ /* 0x0001e2000c101510 */
[----:B------:R-:W-:Y:S01]  /*26450*/  ISETP.LT.AND P3, PT, R144, UR10, !P3 ;  /* 0x0000000a90007c0c */ /* 0x000fe2000df61270 */
[----:B--2---:R-:W-:Y:S01]  /*26460*/  IMAD.WIDE R8, R71, 0x2, R2 ;  /* 0x0000000247087825 */ /* 0x004fe200078e0202 */
[----:B------:R-:W-:Y:S01]  /*26470*/  PRMT R71, R12, 0x7632, R71 ;  /* 0x000076320c477816 */ /* 0x000fe20000000047 */
[----:B------:R2:W-:Y:S01]  /*26480*/  @P1 STG.E.U16 desc[UR16][R6.64], R75 ;  /* 0x0000004b06001986 */ /* 0x0005e2000c101510 */
[----:B------:R-:W-:Y:S01]  /*26490*/  ISETP.GE.AND P5, PT, R0, UR11, PT ;  /* 0x0000000b00007c0c */ /* 0x000fe2000bfa6270 */
[----:B---3--:R-:W-:Y:S01]  /*264a0*/  IMAD.WIDE R10, R13, 0x2, R4 ;  /* 0x000000020d0a7825 */ /* 0x008fe200078e0204 */
[----:B------:R-:W-:-:S03]  /*264b0*/  PRMT R70, R74, 0x7632, R70 ;  /* 0x000076324a467816 */ /* 0x000fc60000000046 */
[C---:B------:R-:W-:Y:S02]  /*264c0*/  VIADD R72, R164.reuse, 0xc ;  /* 0x0000000ca4487836 */ /* 0x040fe40000000000 */
[----:B------:R3:W-:Y:S01]  /*264d0*/  @P2 STG.E.U16 desc[UR16][R8.64], R70 ;  /* 0x0000004608002986 */ /* 0x0007e2000c101510 */
[----:B0-----:R-:W-:Y:S02]  /*264e0*/  VIADD R69, R13, UR4 ;  /* 0x000000040d457c36 */ /* 0x001fe40008000000 */
[----:B------:R-:W-:Y:S01]  /*264f0*/  VIADD R68, R164, 0xe ;  /* 0x0000000ea4447836 */ /* 0x000fe20000000000 */
[----:B------:R0:W-:Y:S01]  /*26500*/  @P6 STG.E.U16 desc[UR16][R10.64], R12 ;  /* 0x0000000c0a006986 */ /* 0x0001e2000c101510 */
[----:B------:R-:W-:Y:S01]  /*26510*/  ISETP.LT.AND P6, PT, R145, UR10, !P4 ;  /* 0x0000000a91007c0c */ /* 0x000fe2000e7c1270 */
[----:B--2---:R-:W-:Y:S01]  /*26520*/  IMAD.WIDE R6, R13, 0x2, R2 ;  /* 0x000000020d067825 */ /* 0x004fe200078e0202 */
[----:B------:R-:W-:Y:S02]  /*26530*/  ISETP.LT.AND P4, PT, R144, UR10, !P4 ;  /* 0x0000000a90007c0c */ /* 0x000fe4000e781270 */
[----:B------:R-:W-:Y:S01]  /*26540*/  ISETP.GE.AND P1, PT, R72, UR11, PT ;  /* 0x0000000b48007c0c */ /* 0x000fe2000bf26270 */
[----:B------:R-:W-:Y:S01]  /*26550*/  VIADD R0, R164, 0xd ;  /* 0x0000000da4007836 */ /* 0x000fe20000000000 */
[----:B------:R2:W-:Y:S01]  /*26560*/  @P3 STG.E.U16 desc[UR16][R6.64], R76 ;  /* 0x0000004c06003986 */ /* 0x0005e2000c101510 */
[----:B---3--:R-:W-:Y:S01]  /*26570*/  IMAD.WIDE R8, R69, 0x2, R4 ;  /* 0x0000000245087825 */ /* 0x008fe200078e0204 */
[----:B------:R-:W-:-:S02]  /*26580*/  ISETP.GE.AND P3, PT, R68, UR11, PT ;  /* 0x0000000b44007c0c */ /* 0x000fc4000bf66270 */
[----:B------:R-:W-:Y:S01]  /*26590*/  PRMT R68, R14, 0x7632, R68 ;  /* 0x000076320e447816 */ /* 0x000fe20000000044 */
[----:B0-----:R-:W-:Y:S01]  /*265a0*/  IMAD.WIDE R10, R69, 0x2, R2 ;  /* 0x00000002450a7825 */ /* 0x001fe200078e0202 */
[----:B------:R-:W-:Y:S01]  /*265b0*/  PRMT R12, R76, 0x7632, R12 ;  /* 0x000076324c0c7816 */ /* 0x000fe2000000000c */
[----:B------:R0:W-:Y:S01]  /*265c0*/  @P6 STG.E.U16 desc[UR16][R8.64], R71 ;  /* 0x0000004708006986 */ /* 0x0001e2000c101510 */
[----:B------:R-:W-:Y:S01]  /*265d0*/  ISETP.LT.AND P6, PT, R145, UR10, !P5 ;  /* 0x0000000a91007c0c */ /* 0x000fe2000efc1270 */
[----:B------:R-:W-:Y:S01]  /*265e0*/  VIADD R69, R69, UR4 ;  /* 0x0000000445457c36 */ /* 0x000fe20008000000 */
[----:B------:R-:W-:Y:S01]  /*265f0*/  ISETP.GE.AND P2, PT, R0, UR11, PT ;  /* 0x0000000b00007c0c */ /* 0x000fe2000bf46270 */
[----:B------:R3:W-:Y:S01]  /*26600*/  @P4 STG.E.U16 desc[UR16][R10.64], R12 ;  /* 0x0000000c0a004986 */ /* 0x0007e2000c101510 */
[----:B------:R-:W-:Y:S01]  /*26610*/  ISETP.LT.AND P4, PT, R145, UR10, !P0 ;  /* 0x0000000a91007c0c */ /* 0x000fe2000c781270 */
[C---:B------:R-:W-:Y:S01]  /*26620*/  VIADD R15, R69.reuse, UR4 ;  /* 0x00000004450f7c36 */ /* 0x040fe20008000000 */
[C---:B------:R-:W-:Y:S01]  /*26630*/  ISETP.LT.AND P0, PT, R144.reuse, UR10, !P0 ;  /* 0x0000000a90007c0c */ /* 0x040fe2000c701270 */
[----:B--2---:R-:W-:Y:S01]  /*26640*/  IMAD.WIDE R6, R69, 0x2, R4 ;  /* 0x0000000245067825 */ /* 0x004fe200078e0204 */
[----:B------:R-:W-:-:S02]  /*26650*/  ISETP.LT.AND P5, PT, R144, UR10, !P5 ;  /* 0x0000000a90007c0c */ /* 0x000fc4000efa1270 */
[----:B------:R-:W-:Y:S01]  /*26660*/  PRMT R70, R78, 0x7632, R70 ;  /* 0x000076324e467816 */ /* 0x000fe20000000046 */
[----:B0-----:R-:W-:-:S04]  /*26670*/  IMAD.WIDE R8, R69, 0x2, R2 ;  /* 0x0000000245087825 */ /* 0x001fc800078e0202 */
[C---:B---3--:R-:W-:Y:S02]  /*26680*/  IMAD.WIDE R10, R15.reuse, 0x2, R4 ;  /* 0x000000020f0a7825 */ /* 0x048fe400078e0204 */
[----:B------:R0:W-:Y:S02]  /*26690*/  @P4 STG.E.U16 desc[UR16][R6.64], R14 ;  /* 0x0000000e06004986 */ /* 0x0001e4000c101510 */
[----:B------:R-:W-:Y:S02]  /*266a0*/  IMAD.WIDE R12, R15, 0x2, R2 ;  /* 0x000000020f0c7825 */ /* 0x000fe400078e0202 */
[----:B------:R2:W-:Y:S01]  /*266b0*/  @P0 STG.E.U16 desc[UR16][R8.64], R78 ;  /* 0x0000004e08000986 */ /* 0x0005e2000c101510 */
[----:B------:R-:W-:Y:S01]  /*266c0*/  ISETP.LT.AND P0, PT, R145, UR10, !P1 ;  /* 0x0000000a91007c0c */ /* 0x000fe2000cf01270 */
[----:B------:R-:W-:Y:S01]  /*266d0*/  VIADD R15, R15, UR4 ;  /* 0x000000040f0f7c36 */ /* 0x000fe20008000000 */
[C---:B------:R-:W-:Y:S01]  /*266e0*/  ISETP.LT.AND P1, PT, R144.reuse, UR10, !P1 ;  /* 0x0000000a90007c0c */ /* 0x040fe2000cf21270 */
[----:B------:R3:W-:Y:S01]  /*266f0*/  @P6 STG.E.U16 desc[UR16][R10.64], R68 ;  /* 0x000000440a006986 */ /* 0x0007e2000c101510 */
[----:B------:R-:W-:Y:S01]  /*26700*/  ISETP.LT.AND P6, PT, R145, UR10, !P2 ;  /* 0x0000000a91007c0c */ /* 0x000fe2000d7c1270 */
[C---:B------:R-:W-:Y:S01]  /*26710*/  VIADD R17, R15.reuse, UR4 ;  /* 0x000000040f117c36 */ /* 0x040fe20008000000 */
[----:B------:R-:W-:Y:S01]  /*26720*/  ISETP.LT.AND P2, PT, R144, UR10, !P2 ;  /* 0x0000000a90007c0c */ /* 0x000fe2000d741270 */
[C---:B0-----:R-:W-:Y:S01]  /*26730*/  IMAD.WIDE R6, R15.reuse, 0x2, R4 ;  /* 0x000000020f067825 */ /* 0x041fe200078e0204 */
[----:B------:R0:W-:Y:S03]  /*26740*/  @P5 STG.E.U16 desc[UR16][R12.64], R70 ;  /* 0x000000460c005986 */ /* 0x0001e6000c101510 */
[----:B--2---:R-:W-:-:S02]  /*26750*/  IMAD.WIDE R8, R15, 0x2, R2 ;  /* 0x000000020f087825 */ /* 0x004fc400078e0202 */
[----:B------:R2:W-:Y:S01]  /*26760*/  @P0 STG.E.U16 desc[UR16][R6.64], R16 ;  /* 0x0000001006000986 */ /* 0x0005e2000c101510 */
[----:B---3--:R-:W-:Y:S01]  /*26770*/  PRMT R68, R16, 0x7632, R68 ;  /* 0x0000763210447816 */ /* 0x008fe20000000044 */
[----:B------:R-:W-:Y:S02]  /*26780*/  IMAD.WIDE R10, R17, 0x2, R4 ;  /* 0x00000002110a7825 */ /* 0x000fe400078e0204 */
[----:B------:R3:W-:Y:S02]  /*26790*/  @P1 STG.E.U16 desc[UR16][R8.64], R80 ;  /* 0x0000005008001986 */ /* 0x0007e4000c101510 */
[C---:B------:R-:W-:Y:S02]  /*267a0*/  VIADD R14, R164.reuse, 0x11 ;  /* 0x00000011a40e7836 */ /* 0x040fe40000000000 */
[----:B------:R1:W-:Y:S01]  /*267b0*/  @P6 STG.E.U16 desc[UR16][R10.64], R68 ;  /* 0x000000440a006986 */ /* 0x0003e2000c101510 */
[----:B------:R-:W-:Y:S01]  /*267c0*/  ISETP.LT.AND P6, PT, R145, UR10, !P3 ;  /* 0x0000000a91007c0c */ /* 0x000fe2000dfc1270 */
[----:B------:R-:W-:Y:S01]  /*267d0*/  VIADD R0, R164, 0xf ;  /* 0x0000000fa4007836 */ /* 0x000fe20000000000 */
[----:B------:R-:W-:Y:S01]  /*267e0*/  ISETP.LT.AND P3, PT, R144, UR10, !P3 ;  /* 0x0000000a90007c0c */ /* 0x000fe2000df61270 */
[C---:B0-----:R-:W-:Y:S01]  /*267f0*/  VIADD R13, R17.reuse, UR4 ;  /* 0x00000004110d7c36 */ /* 0x041fe20008000000 */
[----:B------:R-:W-:Y:S01]  /*26800*/  ISETP.GE.AND P0, PT, R14, UR11, PT ;  /* 0x0000000b0e007c0c */ /* 0x000fe2000bf06270 */
[----:B--2---:R-:W-:Y:S01]  /*26810*/  IMAD.WIDE R6, R17, 0x2, R2 ;  /* 0x0000000211067825 */ /* 0x004fe200078e0202 */
[----:B------:R-:W-:-:S02]  /*26820*/  ISETP.GE.AND P4, PT, R0, UR11, PT ;  /* 0x0000000b00007c0c */ /* 0x000fc4000bf86270 */
[----:B------:R-:W-:Y:S01]  /*26830*/  PRMT R14, R80, 0x7632, R14 ;  /* 0x00007632500e7816 */ /* 0x000fe2000000000e */
[----:B------:R-:W-:Y:S01]  /*26840*/  VIADD R0, R164, 0x10 ;  /* 0x00000010a4007836 */ /* 0x000fe20000000000 */
[----:B------:R-:W-:Y:S01]  /*26850*/  PRMT R16, R82, 0x7632, R16 ;  /* 0x0000763252107816 */ /* 0x000fe20000000010 */
[C---:B---3--:R-:W-:Y:S02]  /*26860*/  IMAD.WIDE R8, R13.reuse, 0x2, R4 ;  /* 0x000000020d087825 */ /* 0x048fe400078e0204 */
[----:B------:R0:W-:Y:S01]  /*26870*/  @P2 STG.E.U16 desc[UR16][R6.64], R14 ;  /* 0x0000000e06002986 */ /* 0x0001e2000c101510 */
[----:B------:R-:W-:Y:S01]  /*26880*/  ISETP.GE.AND P5, PT, R0, UR11, PT ;  /* 0x0000000b00007c0c */ /* 0x000fe2000bfa6270 */
[----:B-1----:R-:W-:Y:S02]  /*26890*/  IMAD.WIDE R10, R13, 0x2, R2 ;  /* 0x000000020d0a7825 */ /* 0x002fe400078e0202 */
[----:B------:R1:W-:Y:S01]  /*268a0*/  @P6 STG.E.U16 desc[UR16][R8.64], R18 ;  /* 0x0000001208006986 */ /* 0x0003e2000c101510 */
[----:B------:R-:W-:Y:S01]  /*268b0*/  ISETP.LT.AND P6, PT, R145, UR10, !P5 ;  /* 0x0000000a91007c0c */ /* 0x000fe2000efc1270 */
[----:B------:R-:W-:Y:S01]  /*268c0*/  VIADD R13, R13, UR4 ;  /* 0x000000040d0d7c36 */ /* 0x000fe20008000000 */
[----:B------:R-:W-:Y:S01]  /*268d0*/  ISETP.LT.AND P5, PT, R144, UR10, !P5 ;  /* 0x0000000a90007c0c */ /* 0x000fe2000efa1270 */
[----:B------:R2:W-:Y:S01]  /*268e0*/  @P3 STG.E.U16 desc[UR16][R10.64], R82 ;  /* 0x000000520a003986 */ /* 0x0005e2000c101510 */
[----:B------:R-:W-:Y:S01]  /*268f0*/  ISETP.LT.AND P3, PT, R145, UR10, !P4 ;  /* 0x0000000a91007c0c */ /* 0x000fe2000e761270 */
[----:B------:R-:W-:Y:S01]  /*26900*/  VIADD R12, R164, 0x13 ;  /* 0x00000013a40c7836 */ /* 0x000fe20000000000 */
[----:B------:R-:W-:Y:S01]  /*26910*/  ISETP.LT.AND P4, PT, R144, UR10, !P4 ;  /* 0x0000000a90007c0c */ /* 0x000fe2000e781270 */
[C---:B------:R-:W-:Y:S01]  /*26920*/  VIADD R15, R13.reuse, UR4 ;  /* 0x000000040d0f7c36 */ /* 0x040fe20008000000 */
[----:B0-----:R-:W-:Y:S01]  /*26930*/  PRMT R14, R18, 0x7632, R14 ;  /* 0x00007632120e7816 */ /* 0x001fe2000000000e */
[----:B------:R-:W-:Y:S01]  /*26940*/  IMAD.WIDE R6, R13, 0x2, R4 ;  /* 0x000000020d067825 */ /* 0x000fe200078e0204 */
[----:B------:R-:W-:-:S02]  /*26950*/  ISETP.GE.AND P2, PT, R12, UR11, PT ;  /* 0x0000000b0c007c0c */ /* 0x000fc4000bf46270 */
[----:B-1----:R-:W-:Y:S01]  /*26960*/  PRMT R18, R20, 0x7632, R18 ;  /* 0x0000763214127816 */ /* 0x002fe20000000012 */
[----:B------:R-:W-:-:S04]  /*26970*/  IMAD.WIDE R8, R13, 0x2, R2 ;  /* 0x000000020d087825 */ /* 0x000fc800078e0202 */
[----:B------:R-:W-:Y:S01]  /*26980*/  VIADD R0, R164, 0x12 ;  /* 0x00000012a4007836 */ /* 0x000fe20000000000 */
[----:B------:R0:W-:Y:S01]  /*26990*/  @P3 STG.E.U16 desc[UR16][R6.64], R14 ;  /* 0x0000000e06003986 */ /* 0x0001e2000c101510 */
[----:B--2---:R-:W-:-:S03]  /*269a0*/  IMAD.WIDE R10, R15, 0x2, R4 ;  /* 0x000000020f0a7825 */ /* 0x004fc600078e0204 */
[----:B------:R1:W-:Y:S01]  /*269b0*/  @P4 STG.E.U16 desc[UR16][R8.64], R16 ;  /* 0x0000001008004986 */ /* 0x0003e2000c101510 */
[C---:B------:R-:W-:Y:S01]  /*269c0*/  IMAD.WIDE R12, R15.reuse, 0x2, R2 ;  /* 0x000000020f0c7825 */ /* 0x040fe200078e0202 */
[----:B------:R-:W-:Y:S02]  /*269d0*/  ISETP.GE.AND P1, PT, R0, UR11, PT ;  /* 0x0000000b00007c0c */ /* 0x000fe4000bf26270 */
[----:B------:R2:W-:Y:S01]  /*269e0*/  @P6 STG.E.U16 desc[UR16][R10.64], R20 ;  /* 0x000000140a006986 */ /* 0x0005e2000c101510 */
[----:B------:R-:W-:Y:S01]  /*269f0*/  VIADD R15, R15, UR4 ;  /* 0x000000040f0f7c36 */ /* 0x000fe20008000000 */
[C---:B------:R-:W-:Y:S01]  /*26a00*/  ISETP.LT.AND P6, PT, R145.reuse, UR10, !P1 ;  /* 0x0000000a91007c0c */ /* 0x040fe2000cfc1270 */
[----:B------:R-:W-:Y:S01]  /*26a10*/  VIADD R0, R164, 0x14 ;  /* 0x00000014a4007836 */ /* 0x000fe20000000000 */
[----:B------:R3:W-:Y:S01]  /*26a20*/  @P5 STG.E.U16 desc[UR16][R12.64], R84 ;  /* 0x000000540c005986 */ /* 0x0007e2000c101510 */
[----:B------:R-:W-:Y:S01]  /*26a30*/  ISETP.LT.AND P5, PT, R145, UR10, !P0 ;  /* 0x0000000a91007c0c */ /* 0x000fe2000c7a1270 */
[C---:B------:R-:W-:Y:S01]  /*26a40*/  VIADD R17, R15.reuse, UR4 ;  /* 0x000000040f117c36 */ /* 0x040fe20008000000 */
[----:B------:R-:W-:Y:S01]  /*26a50*/  ISETP.LT.AND P0, PT, R144, UR10, !P0 ;  /* 0x0000000a90007c0c */ /* 0x000fe2000c701270 */
[----:B0-----:R-:W-:Y:S01]  /*26a60*/  IMAD.WIDE R6, R15, 0x2, R4 ;  /* 0x000000020f067825 */ /* 0x001fe200078e0204 */
[----:B-1----:R-:W-:-:S02]  /*26a70*/  PRMT R16, R84, 0x7632, R16 ;  /* 0x0000763254107816 */ /* 0x002fc40000000010 */
[----:B------:R-:W-:Y:S01]  /*26a80*/  ISETP.LT.AND P1, PT, R144, UR10, !P1 ;  /* 0x0000000a90007c0c */ /* 0x000fe2000cf21270 */
[----:B------:R-:W-:Y:S01]  /*26a90*/  IMAD.WIDE R8, R15, 0x2, R2 ;  /* 0x000000020f087825 */ /* 0x000fe200078e0202 */
[----:B------:R-:W-:Y:S02]  /*26aa0*/  ISETP.GE.AND P3, PT, R0, UR11, PT ;  /* 0x0000000b00007c0c */ /* 0x000fe4000bf66270 */
[----:B------:R-:W-:Y:S01]  /*26ab0*/  PRMT R15, R23, 0x7632, R15 ;  /* 0x00007632170f7816 */ /* 0x000fe2000000000f */
[C---:B--2---:R-:W-:Y:S01]  /*26ac0*/  IMAD.WIDE R10, R17.reuse, 0x2, R4 ;  /* 0x00000002110a7825 */ /* 0x044fe200078e0204 */
[C---:B------:R-:W-:Y:S01]  /*26ad0*/  IADD3 R0, PT, PT, R164.reuse, 0x15, RZ ;  /* 0x00000015a4007810 */ /* 0x040fe20007ffe0ff */
[----:B------:R0:W-:Y:S02]  /*26ae0*/  @P5 STG.E.U16 desc[UR16][R6.64], R18 ;  /* 0x0000001206005986 */ /* 0x0001e4000c101510 */
[----:B------:R-:W-:Y:S01]  /*26af0*/  VIADD R14, R164, 0x16 ;  /* 0x00000016a40e7836 */ /* 0x000fe20000000000 */
[----:B------:R-:W-:Y:S01]  /*26b00*/  ISETP.GE.AND P4, PT, R0, UR11, PT ;  /* 0x0000000b00007c0c */ /* 0x000fe2000bf86270 */
[----:B------:R1:W-:Y:S01]  /*26b10*/  @P0 STG.E.U16 desc[UR16][R8.64], R16 ;  /* 0x0000001008000986 */ /* 0x0003e2000c101510 */
[----:B---3--:R-:W-:-:S02]  /*26b20*/  VIADD R13, R17, UR4 ;  /* 0x00000004110d7c36 */ /* 0x008fc40008000000 */
[----:B------:R-:W-:Y:S01]  /*26b30*/  ISETP.GE.AND P5, PT, R14, UR11, PT ;  /* 0x0000000b0e007c0c */ /* 0x000fe2000bfa6270 */
[----:B------:R2:W-:Y:S01]  /*26b40*/  @P6 STG.E.U16 desc[UR16][R10.64], R22 ;  /* 0x000000160a006986 */ /* 0x0005e2000c101510 */
[----:B------:R-:W-:Y:S01]  /*26b50*/  ISETP.LT.AND P6, PT, R145, UR10, !P2 ;  /* 0x0000000a91007c0c */ /* 0x000fe2000d7c1270 */
[----:B------:R-:W-:Y:S01]  /*26b60*/  VIADD R0, R164, 0x17 ;  /* 0x00000017a4007836 */ /* 0x000fe20000000000 */
[----:B------:R-:W-:Y:S01]  /*26b70*/  ISETP.LT.AND P2, PT, R144, UR10, !P2 ;  /* 0x0000000a90007c0c */ /* 0x000fe2000d741270 */
[----:B0-----:R-:W-:Y:S01]  /*26b80*/  IMAD.WIDE R6, R17, 0x2, R2 ;  /* 0x0000000211067825 */ /* 0x001fe200078e0202 */
[----:B------:R-:W-:Y:S02]  /*26b90*/  PRMT R14, R22, 0x7632, R14 ;  /* 0x00007632160e7816 */ /* 0x000fe4000000000e */
[----:B------:R-:W-:Y:S01]  /*26ba0*/  ISETP.GE.AND P0, PT, R0, UR11, PT ;  /* 0x0000000b00007c0c */ /* 0x000fe2000bf06270 */
[----:B-1----:R-:W-:Y:S01]  /*26bb0*/  IMAD.WIDE R8, R13, 0x2, R4 ;  /* 0x000000020d087825 */ /* 0x002fe200078e0204 */
[----:B------:R-:W-:Y:S01]  /*26bc0*/  PRMT R16, R24, 0x7632, R16 ;  /* 0x0000763218107816 */ /* 0x000fe20000000010 */
[----:B------:R0:W-:Y:S01]  /*26bd0*/  @P1 STG.E.U16 desc[UR16][R6.64], R14 ;  /* 0x0000000e06001986 */ /* 0x0001e2000c101510 */
[----:B------:R-:W-:Y:S01]  /*26be0*/  PRMT R18, R25, 0x7632, R18 ;  /* 0x0000763219127816 */ /* 0x000fe20000000012 */
[----:B--2---:R-:W-:-:S02]  /*26bf0*/  IMAD.WIDE R10, R13, 0x2, R2 ;  /* 0x000000020d0a7825 */ /* 0x004fc400078e0202 */
        /* <DEDUP_REMOVED lines=8> */
[----:B0-----:R-:W-:-:S03]  /*26c80*/  IMAD.WIDE R6, R13, 0x2, R4 ;  /* 0x000000020d067825 */ /* 0x001fc600078e0204 */
[----:B------:R-:W-:Y:S01]  /*26c90*/  ISETP.GE.AND P1, PT, R12, UR11, PT ;  /* 0x0000000b0c007c0c */ /* 0x000fe2000bf26270 */
[----:B-1----:R-:W-:-:S04]  /*26ca0*/  IMAD.WIDE R8, R13, 0x2, R2 ;  /* 0x000000020d087825 */ /* 0x002fc800078e0202 */
[----:B--2---:R-:W-:Y:S02]  /*26cb0*/  VIADD R15, R13, UR4 ;  /* 0x000000040d0f7c36 */ /* 0x004fe40008000000 */
[----:B------:R-:W-:Y:S01]  /*26cc0*/  @P2 STG.E.U16 desc[UR16][R6.64], R24 ;  /* 0x0000001806002986 */ /* 0x000fe2000c101510 */
[----:B------:R-:W-:Y:S02]  /*26cd0*/  VIADD R14, R164, 0x1b ;  /* 0x0000001ba40e7836 */ /* 0x000fe40000000000 */
[----:B------:R-:W-:Y:S01]  /*26ce0*/  IMAD.WIDE R10, R15, 0x2, R4 ;  /* 0x000000020f0a7825 */ /* 0x000fe200078e0204 */
[----:B------:R0:W-:Y:S01]  /*26cf0*/  @P3 STG.E.U16 desc[UR16][R8.64], R16 ;  /* 0x0000001008003986 */ /* 0x0001e2000c101510 */
[----:B------:R-:W-:Y:S02]  /*26d00*/  ISETP.LT.AND P3, PT, R145, UR10, !P5 ;  /* 0x0000000a91007c0c */ /* 0x000fe4000ef61270 */
[----:B------:R-:W-:Y:S01]  /*26d10*/  IMAD.WIDE R12, R15, 0x2, R2 ;  /* 0x000000020f0c7825 */ /* 0x000fe200078e0202 */
[----:B------:R1:W-:Y:S01]  /*26d20*/  @P6 STG.E.U16 desc[UR16][R10.64], R25 ;  /* 0x000000190a006986 */ /* 0x0003e2000c101510 */
[----:B------:R-:W-:-:S02]  /*26d30*/  ISETP.LT.AND P5, PT, R144, UR10, !P5 ;  /* 0x0000000a90007c0c */ /* 0x000fc4000efa1270 */
[----:B------:R-:W-:Y:S01]  /*26d40*/  VIADD R15, R15, UR4 ;  /* 0x000000040f0f7c36 */ /* 0x000fe20008000000 */
[----:B------:R-:W-:Y:S01]  /*26d50*/  ISETP.LT.AND P6, PT, R145, UR10, !P0 ;  /* 0x0000000a91007c0c */ /* 0x000fe2000c7c1270 */
[----:B------:R2:W-:Y:S01]  /*26d60*/  @P4 STG.E.U16 desc[UR16][R12.64], R18 ;  /* 0x000000120c004986 */ /* 0x0005e2000c101510 */
[----:B------:R-:W-:Y:S01]  /*26d70*/  ISETP.LT.AND P0, PT, R144, UR10, !P0 ;  /* 0x0000000a90007c0c */ /* 0x000fe2000c701270 */
[C---:B------:R-:W-:Y:S01]  /*26d80*/  VIADD R17, R15.reuse, UR4 ;  /* 0x000000040f117c36 */ /* 0x040fe20008000000 */
[----:B0-----:R-:W-:Y:S01]  /*26d90*/  PRMT R16, R26, 0x7632, R16 ;  /* 0x000076321a107816 */ /* 0x001fe20000000010 */
[----:B------:R-:W-:-:S04]  /*26da0*/  IMAD.WIDE R6, R15, 0x2, R4 ;  /* 0x000000020f067825 */ /* 0x000fc800078e0204 */
[----:B------:R-:W-:Y:S01]  /*26db0*/  IMAD.WIDE R8, R15, 0x2, R2 ;  /* 0x000000020f087825 */ /* 0x000fe200078e0202 */
[----:B------:R0:W-:Y:S01]  /*26dc0*/  @P3 STG.E.U16 desc[UR16][R6.64], R26 ;  /* 0x0000001a06003986 */ /* 0x0001e2000c101510 */
[----:B------:R-:W-:Y:S02]  /*26dd0*/  ISETP.GE.AND P3, PT, R14, UR11, PT ;  /* 0x0000000b0e007c0c */ /* 0x000fe4000bf66270 */
[----:B-1----:R-:W-:Y:S01]  /*26de0*/  IMAD.WIDE R10, R17, 0x2, R4 ;  /* 0x00000002110a7825 */ /* 0x002fe200078e0204 */
[----:B------:R1:W-:Y:S01]  /*26df0*/  @P5 STG.E.U16 desc[UR16][R8.64], R16 ;  /* 0x0000001008005986 */ /* 0x0003e2000c101510 */
[----:B------:R-:W-:Y:S02]  /*26e00*/  PRMT R14, R27, 0x7632, R14 ;  /* 0x000076321b0e7816 */ /* 0x000fe4000000000e */
[----:B------:R-:W-:Y:S01]  /*26e10*/  VIADD R0, R164, 0x19 ;  /* 0x00000019a4007836 */ /* 0x000fe20000000000 */
[----:B------:R3:W-:Y:S01]  /*26e20*/  @P6 STG.E.U16 desc[UR16][R10.64], R27 ;  /* 0x0000001b0a006986 */ /* 0x0007e2000c101510 */
[----:B------:R-:W-:Y:S01]  /*26e30*/  ISETP.LT.AND P6, PT, R145, UR10, !P1 ;  /* 0x0000000a91007c0c */ /* 0x000fe2000cfc1270 */
[C---:B--2---:R-:W-:Y:S01]  /*26e40*/  VIADD R13, R17.reuse, UR4 ;  /* 0x00000004110d7c36 */ /* 0x044fe20008000000 */
[----:B------:R-:W-:Y:S01]  /*26e50*/  ISETP.LT.AND P1, PT, R144, UR10, !P1 ;  /* 0x0000000a90007c0c */ /* 0x000fe2000cf21270 */
[----:B0-----:R-:W-:Y:S01]  /*26e60*/  IMAD.WIDE R6, R17, 0x2, R2 ;  /* 0x0000000211067825 */ /* 0x001fe200078e0202 */
[----:B------:R-:W-:-:S02]  /*26e70*/  ISETP.GE.AND P2, PT, R0, UR11, PT ;  /* 0x0000000b00007c0c */ /* 0x000fc4000bf46270 */
[----:B------:R-:W-:Y:S01]  /*26e80*/  PRMT R15, R28, 0x7632, R15 ;  /* 0x000076321c0f7816 */ /* 0x000fe2000000000f */
[----:B------:R-:W-:Y:S01]  /*26e90*/  VIADD R0, R164, 0x1a ;  /* 0x0000001aa4007836 */ /* 0x000fe20000000000 */
[----:B------:R0:W-:Y:S01]  /*26ea0*/  @P0 STG.E.U16 desc[UR16][R6.64], R14 ;  /* 0x0000000e06000986 */ /* 0x0001e2000c101510 */
[----:B-1----:R-:W-:Y:S01]  /*26eb0*/  IMAD.WIDE R8, R13, 0x2, R4 ;  /* 0x000000020d087825 */ /* 0x002fe200078e0204 */
[----:B------:R-:W-:Y:S02]  /*26ec0*/  PRMT R16, R29, 0x7632, R16 ;  /* 0x000076321d107816 */ /* 0x000fe40000000010 */
[----:B------:R-:W-:Y:S01]  /*26ed0*/  ISETP.GE.AND P4, PT, R0, UR11, PT ;  /* 0x0000000b00007c0c */ /* 0x000fe2000bf86270 */
[----:B---3--:R-:W-:Y:S01]  /*26ee0*/  IMAD.WIDE R10, R13, 0x2, R2 ;  /* 0x000000020d0a7825 */ /* 0x008fe200078e0202 */
[----:B------:R1:W-:Y:S01]  /*26ef0*/  @P6 STG.E.U16 desc[UR16][R8.64], R28 ;  /* 0x0000001c08006986 */ /* 0x0003e2000c101510 */
[----:B------:R-:W-:Y:S02]  /*26f00*/  PRMT R18, R30, 0x7632, R18 ;  /* 0x000076321e127816 */ /* 0x000fe40000000012 */
[C---:B------:R-:W-:Y:S01]  /*26f10*/  ISETP.LT.AND P6, PT, R145.reuse, UR10, !P4 ;  /* 0x0000000a91007c0c */ /* 0x040fe2000e7c1270 */
[----:B------:R2:W-:Y:S01]  /*26f20*/  @P1 STG.E.U16 desc[UR16][R10.64], R15 ;  /* 0x0000000f0a001986 */ /* 0x0005e2000c101510 */
[----:B------:R-:W-:Y:S01]  /*26f30*/  ISETP.LT.AND P1, PT, R145, UR10, !P2 ;  /* 0x0000000a91007c0c */ /* 0x000fe2000d721270 */
[----:B------:R-:W-:Y:S01]  /*26f40*/  VIADD R13, R13, UR4 ;  /* 0x000000040d0d7c36 */ /* 0x000fe20008000000 */
[----:B------:R-:W-:Y:S01]  /*26f50*/  ISETP.LT.AND P2, PT, R144, UR10, !P2 ;  /* 0x0000000a90007c0c */ /* 0x000fe2000d741270 */
[----:B------:R-:W-:Y:S01]  /*26f60*/  VIADD R12, R164, 0x1d ;  /* 0x0000001da40c7836 */ /* 0x000fe20000000000 */
[----:B------:R-:W-:Y:S01]  /*26f70*/  ISETP.LT.AND P4, PT, R144, UR10, !P4 ;  /* 0x0000000a90007c0c */ /* 0x000fe2000e781270 */
[----:B0-----:R-:W-:-:S03]  /*26f80*/  IMAD.WIDE R6, R13, 0x2, R4 ;  /* 0x000000020d067825 */ /* 0x001fc600078e0204 */
[----:B------:R-:W-:Y:S01]  /*26f90*/  ISETP.GE.AND P0, PT, R12, UR11, PT ;  /* 0x0000000b0c007c0c */ /* 0x000fe2000bf06270 */
[----:B-1----:R-:W-:-:S04]  /*26fa0*/  IMAD.WIDE R8, R13, 0x2, R2 ;  /* 0x000000020d087825 */ /* 0x002fc800078e0202 */
[----:B--2---:R-:W-:Y:S01]  /*26fb0*/  VIADD R15, R13, UR4 ;  /* 0x000000040d0f7c36 */ /* 0x004fe20008000000 */
[----:B------:R-:W-:Y:S01]  /*26fc0*/  @P1 STG.E.U16 desc[UR16][R6.64], R29 ;  /* 0x0000001d06001986 */ /* 0x000fe2000c101510 */
[----:B------:R-:W-:Y:S02]  /*26fd0*/  VIADD R0, R164, 0x1c ;  /* 0x0000001ca4007836 */ /* 0x000fe40000000000 */
[C---:B------:R-:W-:Y:S01]  /*26fe0*/  IMAD.WIDE R10, R15.reuse, 0x2, R4 ;  /* 0x000000020f0a7825 */ /* 0x040fe200078e0204 */
[----:B------:R0:W-:Y:S02]  /*26ff0*/  @P2 STG.E.U16 desc[UR16][R8.64], R16 ;  /* 0x0000001008002986 */ /* 0x0001e4000c101510 */
[----:B------:R-:W-:Y:S01]  /*27000*/  ISETP.GE.AND P5, PT, R0, UR11, PT ;  /* 0x0000000b00007c0c */ /* 0x000fe2000bfa6270 */
[----:B------:R-:W-:Y:S01]  /*27010*/  IMAD.WIDE R12, R15, 0x2, R2 ;  /* 0x000000020f0c7825 */ /* 0x000fe200078e0202 */
[----:B------:R-:W-:Y:S02]  /*27020*/  @P6 STG.E.U16 desc[UR16][R10.64], R30 ;  /* 0x0000001e0a006986 */ /* 0x000fe4000c101510 */
[----:B------:R-:W-:Y:S01]  /*27030*/  ISETP.LT.AND P6, PT, R145, UR10, !P5 ;  /* 0x0000000a91007c0c */ /* 0x000fe2000efc1270 */
[----:B------:R-:W-:Y:S01]  /*27040*/  VIADD R15, R15, UR4 ;  /* 0x000000040f0f7c36 */ /* 0x000fe20008000000 */
[----:B------:R1:W-:Y:S01]  /*27050*/  @P4 STG.E.U16 desc[UR16][R12.64], R18 ;  /* 0x000000120c004986 */ /* 0x0003e2000c101510 */
[----:B------:R-:W-:Y:S01]  /*27060*/  ISETP.LT.AND P4, PT, R145, UR10, !P3 ;  /* 0x0000000a91007c0c */ /* 0x000fe2000df81270 */
[----:B------:R-:W-:Y:S01]  /*27070*/  VIADD R14, R164, 0x20 ;  /* 0x00000020a40e7836 */ /* 0x000fe20000000000 */
[C---:B------:R-:W-:Y:S01]  /*27080*/  ISETP.LT.AND P3, PT, R144.reuse, UR10, !P3 ;  /* 0x0000000a90007c0c */ /* 0x040fe2000df61270 */
[----:B------:R-:W-:Y:S01]  /*27090*/  VIADD R17, R15, UR4 ;  /* 0x000000040f117c36 */ /* 0x000fe20008000000 */
[----:B0-----:R-:W-:Y:S01]  /*270a0*/  PRMT R16, R31, 0x7632, R16 ;  /* 0x000076321f107816 */ /* 0x001fe20000000010 */
[----:B------:R-:W-:Y:S01]  /*270b0*/  IMAD.WIDE R6, R15, 0x2, R4 ;  /* 0x000000020f067825 */ /* 0x000fe200078e0204 */
[----:B------:R-:W-:-:S03]  /*270c0*/  ISETP.LT.AND P5, PT, R144, UR10, !P5 ;  /* 0x0000000a90007c0c */ /* 0x000fc6000efa1270 */
[----:B------:R-:W-:Y:S01]  /*270d0*/  IMAD.WIDE R8, R15, 0x2, R2 ;  /* 0x000000020f087825 */ /* 0x000fe200078e0202 */
[----:B------:R-:W-:Y:S02]  /*270e0*/  PRMT R15, R33, 0x7632, R15 ;  /* 0x00007632210f7816 */ /* 0x000fe4000000000f */
[----:B-1----:R-:W-:Y:S01]  /*270f0*/  PRMT R18, R35, 0x7632, R18 ;  /* 0x0000763223127816 */ /* 0x002fe20000000012 */
[C---:B------:R-:W-:Y:S01]  /*27100*/  IMAD.WIDE R10, R17.reuse, 0x2, R4 ;  /* 0x00000002110a7825 */ /* 0x040fe200078e0204 */
[----:B------:R0:W-:Y:S01]  /*27110*/  @P4 STG.E.U16 desc[UR16][R6.64], R31 ;  /* 0x0000001f06004986 */ /* 0x0001e2000c101510 */
[----:B------:R-:W-:Y:S02]  /*27120*/  ISETP.GE.AND P4, PT, R14, UR11, PT ;  /* 0x0000000b0e007c0c */ /* 0x000fe4000bf86270 */
[----:B------:R-:W-:Y:S01]  /*27130*/  VIADD R0, R164, 0x1e ;  /* 0x0000001ea4007836 */ /* 0x000fe20000000000 */
[----:B------:R1:W-:Y:S01]  /*27140*/  @P3 STG.E.U16 desc[UR16][R8.64], R16 ;  /* 0x0000001008003986 */ /* 0x0003e2000c101510 */
[----:B------:R-:W-:Y:S01]  /*27150*/  VIADD R13, R17, UR4 ;  /* 0x00000004110d7c36 */ /* 0x000fe20008000000 */
[----:B------:R-:W-:Y:S01]  /*27160*/  PRMT R14, R32, 0x7632, R14 ;  /* 0x00007632200e7816 */ /* 0x000fe2000000000e */
[----:B------:R-:W-:Y:S01]  /*27170*/  VIADD R12, R164, 0x22 ;  /* 0x00000022a40c7836 */ /* 0x000fe20000000000 */
[----:B------:R2:W-:Y:S01]  /*27180*/  @P6 STG.E.U16 desc[UR16][R10.64], R32 ;  /* 0x000000200a006986 */ /* 0x0005e2000c101510 */
[----:B------:R-:W-:-:S02]  /*27190*/  ISETP.LT.AND P6, PT, R145, UR10, !P0 ;  /* 0x0000000a91007c0c */ /* 0x000fc4000c7c1270 */
[----:B------:R-:W-:Y:S01]  /*271a0*/  ISETP.LT.AND P0, PT, R144, UR10, !P0 ;  /* 0x0000000a90007c0c */ /* 0x000fe2000c701270 */
[----:B0-----:R-:W-:Y:S01]  /*271b0*/  IMAD.WIDE R6, R17, 0x2, R2 ;  /* 0x0000000211067825 */ /* 0x001fe200078e0202 */
[----:B------:R-:W-:Y:S02]  /*271c0*/  ISETP.GE.AND P1, PT, R0, UR11, PT ;  /* 0x0000000b00007c0c */ /* 0x000fe4000bf26270 */
[----:B------:R-:W-:Y:S01]  /*271d0*/  IADD3 R0, PT, PT, R164, 0x1f, RZ ;  /* 0x0000001fa4007810 */ /* 0x000fe20007ffe0ff */
[C---:B-1----:R-:W-:Y:S01]  /*271e0*/  IMAD.WIDE R8, R13.reuse, 0x2, R4 ;  /* 0x000000020d087825 */ /* 0x042fe200078e0204 */
[----:B------:R0:W-:Y:S01]  /*271f0*/  @P5 STG.E.U16 desc[UR16][R6.64], R14 ;  /* 0x0000000e06005986 */ /* 0x0001e2000c101510 */
[----:B------:R-:W-:Y:S02]  /*27200*/  PRMT R16, R34, 0x7632, R16 ;  /* 0x0000763222107816 */ /* 0x000fe40000000010 */
[C---:B--2---:R-:W-:Y:S01]  /*27210*/  IMAD.WIDE R10, R13.reuse, 0x2, R2 ;  /* 0x000000020d0a7825 */ /* 0x044fe200078e0202 */
[----:B------:R-:W-:Y:S01]  /*27220*/  ISETP.GE.AND P2, PT, R0, UR11, PT ;  /* 0x0000000b00007c0c */ /* 0x000fe2000bf46270 */
[----:B------:R1:W-:Y:S01]  /*27230*/  @P6 STG.E.U16 desc[UR16][R8.64], R33 ;  /* 0x0000002108006986 */ /* 0x0003e2000c101510 */
[----:B------:R-:W-:Y:S01]  /*27240*/  ISETP.GE.AND P5, PT, R12, UR11, PT ;  /* 0x0000000b0c007c0c */ /* 0x000fe2000bfa6270 */
[----:B------:R-:W-:Y:S01]  /*27250*/  VIADD R13, R13, UR4 ;  /* 0x000000040d0d7c36 */ /* 0x000fe20008000000 */
[C---:B------:R-:W-:Y:S01]  /*27260*/  ISETP.LT.AND P6, PT, R145.reuse, UR10, !P2 ;  /* 0x0000000a91007c0c */ /* 0x040fe2000d7c1270 */
[----:B------:R2:W-:Y:S01]  /*27270*/  @P0 STG.E.U16 desc[UR16][R10.64], R15 ;  /* 0x0000000f0a000986 */ /* 0x0005e2000c101510 */
[----:B------:R-:W-:Y:S01]  /*27280*/  ISETP.LT.AND P0, PT, R145, UR10, !P1 ;  /* 0x0000000a91007c0c */ /* 0x000fe2000cf01270 */
[----:B------:R-:W-:Y:S01]  /*27290*/  VIADD R0, R164, 0x21 ;  /* 0x00000021a4007836 */ /* 0x000fe20000000000 */
[C---:B------:R-:W-:Y:S01]  /*272a0*/  ISETP.LT.AND P1, PT, R144.reuse, UR10, !P1 ;  /* 0x0000000a90007c0c */ /* 0x040fe2000cf21270 */
[----:B0-----:R-:W-:Y:S01]  /*272b0*/  IMAD.WIDE R6, R13, 0x2, R4 ;  /* 0x000000020d067825 */ /* 0x001fe200078e0204 */
[----:B------:R-:W-:-:S02]  /*272c0*/  ISETP.LT.AND P2, PT, R144, UR10, !P2 ;  /* 0x0000000a90007c0c */ /* 0x000fc4000d741270 */
[----:B------:R-:W-:Y:S01]  /*272d0*/  ISETP.GE.AND P3, PT, R0, UR11, PT ;  /* 0x0000000b00007c0c */ /* 0x000fe2000bf66270 */
[----:B-1----:R-:W-:-:S04]  /*272e0*/  IMAD.WIDE R8, R13, 0x2, R2 ;  /* 0x000000020d087825 */ /* 0x002fc800078e0202 */
[----:B--2---:R-:W-:Y:S02]  /*272f0*/  VIADD R15, R13, UR4 ;  /* 0x000000040d0f7c36 */ /* 0x004fe40008000000 */
[----:B------:R-:W-:Y:S01]  /*27300*/  @P0 STG.E.U16 desc[UR16][R6.64], R34 ;  /* 0x0000002206000986 */ /* 0x000fe2000c101510 */
[----:B------:R-:W-:Y:S02]  /*27310*/  VIADD R14, R164, 0x25 ;  /* 0x00000025a40e7836 */ /* 0x000fe40000000000 */
[C---:B------:R-:W-:Y:S01]  /*27320*/  IMAD.WIDE R10, R15.reuse, 0x2, R4 ;  /* 0x000000020f0a7825 */ /* 0x040fe200078e0204 */
[----:B------:R0:W-:Y:S03]  /*27330*/  @P1 STG.E.U16 desc[UR16][R8.64], R16 ;  /* 0x0000001008001986 */ /* 0x0001e6000c101510 */
[----:B------:R-:W-:Y:S01]  /*27340*/  IMAD.WIDE R12, R15, 0x2, R2 ;  /* 0x000000020f0c7825 */ /* 0x000fe200078e0202 */
[----:B------:R-:W-:Y:S01]  /*27350*/  @P6 STG.E.U16 desc[UR16][R10.64], R35 ;  /* 0x000000230a006986 */ /* 0x000fe2000c101510 */
[----:B------:R-:W-:-:S02]  /*27360*/  ISETP.LT.AND P6, PT, R145, UR10, !P3 ;  /* 0x0000000a91007c0c */ /* 0x000fc4000dfc1270 */
[----:B------:R-:W-:Y:S01]  /*27370*/  VIADD R15, R15, UR4 ;  /* 0x000000040f0f7c36 */ /* 0x000fe20008000000 */
[----:B------:R1:W-:Y:S01]  /*27380*/  @P2 STG.E.U16 desc[UR16][R12.64], R18 ;  /* 0x000000120c002986 */ /* 0x0003e2000c101510 */
[----:B------:R-:W-:Y:S01]  /*27390*/  ISETP.LT.AND P2, PT, R145, UR10, !P4 ;  /* 0x0000000a91007c0c */ /* 0x000fe2000e741270 */
[----:B------:R-:W-:Y:S01]  /*273a0*/  VIADD R0, R164, 0x23 ;  /* 0x00000023a4007836 */ /* 0x000fe20000000000 */
[----:B------:R-:W-:Y:S01]  /*273b0*/  ISETP.LT.AND P4, PT, R144, UR10, !P4 ;  /* 0x0000000a90007c0c */ /* 0x000fe2000e781270 */
[C---:B------:R-:W-:Y:S01]  /*273c0*/  VIADD R17, R15.reuse, UR4 ;  /* 0x000000040f117c36 */ /* 0x040fe20008000000 */
[----:B0-----:R-:W-:Y:S01]  /*273d0*/  PRMT R16, R36, 0x7632, R16 ;  /* 0x0000763224107816 */ /* 0x001fe20000000010 */
[C---:B------:R-:W-:Y:S01]  /*273e0*/  IMAD.WIDE R6, R15.reuse, 0x2, R4 ;  /* 0x000000020f067825 */ /* 0x040fe200078e0204 */
[----:B------:R-:W-:Y:S02]  /*273f0*/  ISETP.LT.AND P3, PT, R144, UR10, !P3 ;  /* 0x0000000a90007c0c */ /* 0x000fe4000df61270 */
[----:B------:R-:W-:Y:S01]  /*27400*/  ISETP.GE.AND P0, PT, R0, UR11, PT ;  /* 0x0000000b00007c0c */ /* 0x000fe2000bf06270 */
[----:B------:R-:W-:Y:S01]  /*27410*/  IMAD.WIDE R8, R15, 0x2, R2 ;  /* 0x000000020f087825 */ /* 0x000fe200078e0202 */
[----:B------:R-:W-:-:S02]  /*27420*/  PRMT R15, R38, 0x7632, R15 ;  /* 0x00007632260f7816 */ /* 0x000fc4000000000f */
[----:B-1----:R-:W-:Y:S01]  /*27430*/  PRMT R18, R40, 0x7632, R18 ;  /* 0x0000763228127816 */ /* 0x002fe20000000012 */
[C---:B------:R-:W-:Y:S01]  /*27440*/  IMAD.WIDE R10, R17.reuse, 0x2, R4 ;  /* 0x00000002110a7825 */ /* 0x040fe200078e0204 */
[----:B------:R0:W-:Y:S01]  /*27450*/  @P2 STG.E.U16 desc[UR16][R6.64], R36 ;  /* 0x0000002406002986 */ /* 0x0001e2000c101510 */
[----:B------:R-:W-:Y:S02]  /*27460*/  ISETP.GE.AND P2, PT, R14, UR11, PT ;  /* 0x0000000b0e007c0c */ /* 0x000fe4000bf46270 */
[----:B------:R-:W-:Y:S01]  /*27470*/  VIADD R13, R17, UR4 ;  /* 0x00000004110d7c36 */ /* 0x000fe20008000000 */
[----:B------:R1:W-:Y:S01]  /*27480*/  @P4 STG.E.U16 desc[UR16][R8.64], R16 ;  /* 0x0000001008004986 */ /* 0x0003e2000c101510 */
[----:B------:R-:W-:Y:S01]  /*27490*/  PRMT R14, R37, 0x7632, R14 ;  /* 0x00007632250e7816 */ /* 0x000fe2000000000e */
[C---:B------:R-:W-:Y:S02]  /*274a0*/  VIADD R0, R164.reuse, 0x24 ;  /* 0x00000024a4007836 */ /* 0x040fe40000000000 */
[----:B------:R2:W-:Y:S01]  /*274b0*/  @P6 STG.E.U16 desc[UR16][R10.64], R37 ;  /* 0x000000250a006986 */ /* 0x0005e2000c101510 */
[----:B------:R-:W-:Y:S01]  /*274c0*/  ISETP.LT.AND P6, PT, R145, UR10, !P5 ;  /* 0x0000000a91007c0c */ /* 0x000fe2000efc1270 */
[----:B------:R-:W-:Y:S01]  /*274d0*/  VIADD R12, R164, 0x27 ;  /* 0x00000027a40c7836 */ /* 0x000fe20000000000 */
[----:B------:R-:W-:Y:S01]  /*274e0*/  ISETP.LT.AND P5, PT, R144, UR10, !P5 ;  /* 0x0000000a90007c0c */ /* 0x000fe2000efa1270 */
[----:B0-----:R-:W-:Y:S01]  /*274f0*/  IMAD.WIDE R6, R17, 0x2, R2 ;  /* 0x0000000211067825 */ /* 0x001fe200078e0202 */
[----:B------:R-:W-:-:S03]  /*27500*/  ISETP.GE.AND P1, PT, R0, UR11, PT ;  /* 0x0000000b00007c0c */ /* 0x000fc6000bf26270 */
[----:B-1----:R-:W-:Y:S01]  /*27510*/  IMAD.WIDE R8, R13, 0x2, R4 ;  /* 0x000000020d087825 */ /* 0x002fe200078e0204 */
[----:B------:R0:W-:Y:S01]  /*27520*/  @P3 STG.E.U16 desc[UR16][R6.64], R14 ;  /* 0x0000000e06003986 */ /* 0x0001e2000c101510 */
[----:B------:R-:W-:Y:S02]  /*27530*/  PRMT R16, R39, 0x7632, R16 ;  /* 0x0000763227107816 */ /* 0x000fe40000000010 */
[----:B--2---:R-:W-:Y:S01]  /*27540*/  IMAD.WIDE R10, R13, 0x2, R2 ;  /* 0x000000020d0a7825 */ /* 0x004fe200078e0202 */
[----:B------:R-:W-:Y:S01]  /*27550*/  ISETP.GE.AND P3, PT, R12, UR11, PT ;  /* 0x0000000b0c007c0c */ /* 0x000fe2000bf66270 */
        /* <DEDUP_REMOVED lines=17> */
[----:B------:R1:W-:Y:S01]  /*27670*/  @P6 STG.E.U16 desc[UR16][R10.64], R40 ;  /* 0x000000280a006986 */ /* 0x0003e2000c101510 */
[----:B------:R-:W-:-:S02]  /*27680*/  ISETP.LT.AND P6, PT, R145, UR10, !P4 ;  /* 0x0000000a91007c0c */ /* 0x000fc4000e7c1270 */
[----:B------:R-:W-:Y:S01]  /*27690*/  VIADD R15, R15, UR4 ;  /* 0x000000040f0f7c36 */ /* 0x000fe20008000000 */
[----:B------:R2:W-:Y:S01]  /*276a0*/  @P1 STG.E.U16 desc[UR16][R12.64], R18 ;  /* 0x000000120c001986 */ /* 0x0005e2000c101510 */
[----:B------:R-:W-:Y:S01]  /*276b0*/  ISETP.LT.AND P1, PT, R145, UR10, !P2 ;  /* 0x0000000a91007c0c */ /* 0x000fe2000d721270 */
[----:B------:R-:W-:Y:S01]  /*276c0*/  VIADD R0, R164, 0x28 ;  /* 0x00000028a4007836 */ /* 0x000fe20000000000 */
[C---:B------:R-:W-:Y:S01]  /*276d0*/  ISETP.LT.AND P2, PT, R144.reuse, UR10, !P2 ;  /* 0x0000000a90007c0c */ /* 0x040fe2000d741270 */
[----:B------:R-:W-:Y:S01]  /*276e0*/  VIADD R17, R15, UR4 ;  /* 0x000000040f117c36 */ /* 0x000fe20008000000 */
[----:B0-----:R-:W-:Y:S01]  /*276f0*/  PRMT R16, R41, 0x7632, R16 ;  /* 0x0000763229107816 */ /* 0x001fe20000000010 */
[C---:B------:R-:W-:Y:S01]  /*27700*/  IMAD.WIDE R6, R15.reuse, 0x2, R4 ;  /* 0x000000020f067825 */ /* 0x040fe200078e0204 */
[----:B------:R-:W-:Y:S02]  /*27710*/  ISETP.LT.AND P4, PT, R144, UR10, !P4 ;  /* 0x0000000a90007c0c */ /* 0x000fe4000e781270 */
[----:B------:R-:W-:Y:S01]  /*27720*/  ISETP.GE.AND P5, PT, R0, UR11, PT ;  /* 0x0000000b00007c0c */ /* 0x000fe2000bfa6270 */
[----:B------:R-:W-:Y:S01]  /*27730*/  IMAD.WIDE R8, R15, 0x2, R2 ;  /* 0x000000020f087825 */ /* 0x000fe200078e0202 */
[----:B------:R-:W-:-:S02]  /*27740*/  PRMT R15, R43, 0x7632, R15 ;  /* 0x000076322b0f7816 */ /* 0x000fc4000000000f */
[----:B------:R-:W-:Y:S01]  /*27750*/  IADD3 R0, PT, PT, R164, 0x29, RZ ;  /* 0x00000029a4007810 */ /* 0x000fe20007ffe0ff */
[C---:B-1----:R-:W-:Y:S01]  /*27760*/  IMAD.WIDE R10, R17.reuse, 0x2, R4 ;  /* 0x00000002110a7825 */ /* 0x042fe200078e0204 */
[----:B------:R0:W-:Y:S01]  /*27770*/  @P1 STG.E.U16 desc[UR16][R6.64], R41 ;  /* 0x0000002906001986 */ /* 0x0001e2000c101510 */
[----:B------:R-:W-:Y:S02]  /*27780*/  ISETP.GE.AND P1, PT, R14, UR11, PT ;  /* 0x0000000b0e007c0c */ /* 0x000fe4000bf26270 */
[----:B--2---:R-:W-:Y:S01]  /*27790*/  VIADD R13, R17, UR4 ;  /* 0x00000004110d7c36 */ /* 0x004fe20008000000 */
[----:B------:R1:W-:Y:S01]  /*277a0*/  @P2 STG.E.U16 desc[UR16][R8.64], R16 ;  /* 0x0000001008002986 */ /* 0x0003e2000c101510 */
[----:B------:R-:W-:Y:S01]  /*277b0*/  PRMT R14, R42, 0x7632, R14 ;  /* 0x000076322a0e7816 */ /* 0x000fe2000000000e */
[----:B------:R-:W-:Y:S01]  /*277c0*/  VIADD R12, R164, 0x2c ;  /* 0x0000002ca40c7836 */ /* 0x000fe20000000000 */
[----:B------:R-:W-:Y:S01]  /*277d0*/  ISETP.GE.AND P0, PT, R0, UR11, PT ;  /* 0x0000000b00007c0c */ /* 0x000fe2000bf06270 */
[----:B------:R2:W-:Y:S01]  /*277e0*/  @P6 STG.E.U16 desc[UR16][R10.64], R42 ;  /* 0x0000002a0a006986 */ /* 0x0005e2000c101510 */
[----:B------:R-:W-:Y:S01]  /*277f0*/  ISETP.LT.AND P6, PT, R145, UR10, !P3 ;  /* 0x0000000a91007c0c */ /* 0x000fe2000dfc1270 */
[----:B------:R-:W-:Y:S01]  /*27800*/  VIADD R0, R164, 0x2b ;  /* 0x0000002ba4007836 */ /* 0x000fe20000000000 */
[----:B------:R-:W-:Y:S01]  /*27810*/  ISETP.LT.AND P3, PT, R144, UR10, !P3 ;  /* 0x0000000a90007c0c */ /* 0x000fe2000df61270 */
[----:B0-----:R-:W-:Y:S01]  /*27820*/  IMAD.WIDE R6, R17, 0x2, R2 ;  /* 0x0000000211067825 */ /* 0x001fe200078e0202 */
[----:B------:R-:W-:-:S02]  /*27830*/  PRMT R18, R45, 0x7632, R18 ;  /* 0x000076322d127816 */ /* 0x000fc40000000012 */
[----:B------:R-:W-:Y:S01]  /*27840*/  ISETP.GE.AND P2, PT, R0, UR11, PT ;  /* 0x0000000b00007c0c */ /* 0x000fe2000bf46270 */
[C---:B-1----:R-:W-:Y:S01]  /*27850*/  IMAD.WIDE R8, R13.reuse, 0x2, R4 ;  /* 0x000000020d087825 */ /* 0x042fe200078e0204 */
        /* <DEDUP_REMOVED lines=12> */
[----:B0-----:R-:W-:-:S04]  /*27920*/  IMAD.WIDE R6, R13, 0x2, R4 ;  /* 0x000000020d067825 */ /* 0x001fc800078e0204 */
[----:B-1----:R-:W-:-:S04]  /*27930*/  IMAD.WIDE R8, R13, 0x2, R2 ;  /* 0x000000020d087825 */ /* 0x002fc800078e0202 */
[----:B--2---:R-:W-:Y:S02]  /*27940*/  VIADD R15, R13, UR4 ;  /* 0x000000040d0f7c36 */ /* 0x004fe40008000000 */
[----:B------:R-:W-:Y:S01]  /*27950*/  @P3 STG.E.U16 desc[UR16][R6.64], R44 ;  /* 0x0000002c06003986 */ /* 0x000fe2000c101510 */
[----:B------:R-:W-:Y:S01]  /*27960*/  VIADD R14, R164, 0x2f ;  /* 0x0000002fa40e7836 */ /* 0x000fe20000000000 */
[----:B------:R-:W-:Y:S01]  /*27970*/  ISETP.GE.AND P3, PT, R0, UR11, PT ;  /* 0x0000000b00007c0c */ /* 0x000fe2000bf66270 */
        /* <DEDUP_REMOVED lines=19> */
[----:B--2---:R-:W-:Y:S01]  /*27ab0*/  VIADD R13, R17, UR4 ;  /* 0x00000004110d7c36 */ /* 0x004fe20008000000 */
[----:B------:R2:W-:Y:S01]  /*27ac0*/  @P6 STG.E.U16 desc[UR16][R10.64], R47 ;  /* 0x0000002f0a006986 */ /* 0x0005e2000c101510 */
[----:B------:R-:W-:Y:S01]  /*27ad0*/  ISETP.LT.AND P6, PT, R145, UR10, !P4 ;  /* 0x0000000a91007c0c */ /* 0x000fe2000e7c1270 */
[----:B------:R-:W-:Y:S01]  /*27ae0*/  VIADD R0, R164, 0x2e ;  /* 0x0000002ea4007836 */ /* 0x000fe20000000000 */
[----:B------:R-:W-:Y:S01]  /*27af0*/  ISETP.LT.AND P4, PT, R144, UR10, !P4 ;  /* 0x0000000a90007c0c */ /* 0x000fe2000e781270 */
[----:B0-----:R-:W-:Y:S01]  /*27b00*/  IMAD.WIDE R6, R17, 0x2, R2 ;  /* 0x0000000211067825 */ /* 0x001fe200078e0202 */
[----:B------:R-:W-:-:S02]  /*27b10*/  PRMT R15, R48, 0x7632, R15 ;  /* 0x00007632300f7816 */ /* 0x000fc4000000000f */
[----:B------:R-:W-:Y:S01]  /*27b20*/  ISETP.GE.AND P0, PT, R0, UR11, PT ;  /* 0x0000000b00007c0c */ /* 0x000fe2000bf06270 */
[----:B-1----:R-:W-:Y:S01]  /*27b30*/  IMAD.WIDE R8, R13, 0x2, R4 ;  /* 0x000000020d087825 */ /* 0x002fe200078e0204 */
[----:B------:R0:W-:Y:S01]  /*27b40*/  @P2 STG.E.U16 desc[UR16][R6.64], R14 ;  /* 0x0000000e06002986 */ /* 0x0001e2000c101510 */
[----:B------:R-:W-:Y:S02]  /*27b50*/  PRMT R16, R49, 0x7632, R16 ;  /* 0x0000763231107816 */ /* 0x000fe40000000010 */
[----:B--2---:R-:W-:Y:S01]  /*27b60*/  IMAD.WIDE R10, R13, 0x2, R2 ;  /* 0x000000020d0a7825 */ /* 0x004fe200078e0202 */
[----:B------:R-:W-:Y:S01]  /*27b70*/  PRMT R18, R50, 0x7632, R18 ;  /* 0x0000763232127816 */ /* 0x000fe20000000012 */
        /* <DEDUP_REMOVED lines=12> */
[----:B------:R-:W-:Y:S01]  /*27c40*/  VIADD R0, R164, 0x30 ;  /* 0x00000030a4007836 */ /* 0x000fe20000000000 */
[----:B------:R0:W-:Y:S01]  /*27c50*/  @P4 STG.E.U16 desc[UR16][R6.64], R49 ;  /* 0x0000003106004986 */ /* 0x0001e2000c101510 */
[----:B------:R-:W-:-:S03]  /*27c60*/  IMAD.WIDE R10, R15, 0x2, R4 ;  /* 0x000000020f0a7825 */ /* 0x000fc600078e0204 */
[----:B------:R1:W-:Y:S01]  /*27c70*/  @P3 STG.E.U16 desc[UR16][R8.64], R16 ;  /* 0x0000001008003986 */ /* 0x0003e2000c101510 */
[----:B------:R-:W-:Y:S01]  /*27c80*/  ISETP.LT.AND P3, PT, R145, UR10, !P5 ;  /* 0x0000000a91007c0c */ /* 0x000fe2000ef61270 */
[C---:B------:R-:W-:Y:S01]  /*27c90*/  IMAD.WIDE R12, R15.reuse, 0x2, R2 ;  /* 0x000000020f0c7825 */ /* 0x040fe200078e0202 */
[----:B------:R-:W-:Y:S01]  /*27ca0*/  ISETP.LT.AND P5, PT, R144, UR10, !P5 ;  /* 0x0000000a90007c0c */ /* 0x000fe2000efa1270 */
[----:B------:R2:W-:Y:S01]  /*27cb0*/  @P6 STG.E.U16 desc[UR16][R10.64], R50 ;  /* 0x000000320a006986 */ /* 0x0005e2000c101510 */
[----:B------:R-:W-:Y:S01]  /*27cc0*/  ISETP.GE.AND P1, PT, R0, UR11, PT ;  /* 0x0000000b00007c0c */ /* 0x000fe2000bf26270 */
[----:B------:R-:W-:Y:S02]  /*27cd0*/  VIADD R15, R15, UR4 ;  /* 0x000000040f0f7c36 */ /* 0x000fe40008000000 */
[----:B------:R3:W-:Y:S01]  /*27ce0*/  @P0 STG.E.U16 desc[UR16][R12.64], R18 ;  /* 0x000000120c000986 */ /* 0x0007e2000c101510 */
[----:B------:R-:W-:Y:S01]  /*27cf0*/  ISETP.LT.AND P6, PT, R145, UR10, !P1 ;  /* 0x0000000a91007c0c */ /* 0x000fe2000cfc1270 */
[----:B0-----:R-:W-:Y:S01]  /*27d00*/  IMAD.WIDE R6, R15, 0x2, R4 ;  /* 0x000000020f067825 */ /* 0x001fe200078e0204 */
[----:B------:R-:W-:-:S02]  /*27d10*/  ISETP.LT.AND P1, PT, R144, UR10, !P1 ;  /* 0x0000000a90007c0c */ /* 0x000fc4000cf21270 */
[----:B-1----:R-:W-:Y:S01]  /*27d20*/  PRMT R16, R51, 0x7632, R16 ;  /* 0x0000763233107816 */ /* 0x002fe20000000010 */
[C---:B------:R-:W-:Y:S01]  /*27d30*/  IMAD.WIDE R8, R15.reuse, 0x2, R2 ;  /* 0x000000020f087825 */ /* 0x040fe200078e0202 */
[----:B------:R0:W-:Y:S03]  /*27d40*/  @P3 STG.E.U16 desc[UR16][R6.64], R51 ;  /* 0x0000003306003986 */ /* 0x0001e6000c101510 */
[----:B------:R-:W-:Y:S01]  /*27d50*/  VIADD R17, R15, UR4 ;  /* 0x000000040f117c36 */ /* 0x000fe20008000000 */
[----:B------:R1:W-:Y:S01]  /*27d60*/  @P5 STG.E.U16 desc[UR16][R8.64], R16 ;  /* 0x0000001008005986 */ /* 0x0003e2000c101510 */
[----:B------:R-:W-:Y:S01]  /*27d70*/  ISETP.LT.AND P5, PT, R145, UR10, !P2 ;  /* 0x0000000a91007c0c */ /* 0x000fe2000d7a1270 */
[----:B------:R-:W-:Y:S01]  /*27d80*/  VIADD R14, R164, 0x34 ;  /* 0x00000034a40e7836 */ /* 0x000fe20000000000 */
[----:B------:R-:W-:Y:S01]  /*27d90*/  PRMT R15, R53, 0x7632, R15 ;  /* 0x00007632350f7816 */ /* 0x000fe2000000000f */
[----:B--2---:R-:W-:Y:S01]  /*27da0*/  IMAD.WIDE R10, R17, 0x2, R4 ;  /* 0x00000002110a7825 */ /* 0x004fe200078e0204 */
[----:B---3--:R-:W-:-:S02]  /*27db0*/  PRMT R18, R55, 0x7632, R18 ;  /* 0x0000763237127816 */ /* 0x008fc40000000012 */
[----:B------:R-:W-:Y:S01]  /*27dc0*/  ISETP.GE.AND P3, PT, R14, UR11, PT ;  /* 0x0000000b0e007c0c */ /* 0x000fe2000bf66270 */
[C---:B------:R-:W-:Y:S01]  /*27dd0*/  VIADD R13, R17.reuse, UR4 ;  /* 0x00000004110d7c36 */ /* 0x040fe20008000000 */
[----:B------:R2:W-:Y:S01]  /*27de0*/  @P6 STG.E.U16 desc[UR16][R10.64], R52 ;  /* 0x000000340a006986 */ /* 0x0005e2000c101510 */
[----:B------:R-:W-:Y:S01]  /*27df0*/  VIADD R0, R164, 0x32 ;  /* 0x00000032a4007836 */ /* 0x000fe20000000000 */
[----:B------:R-:W-:Y:S01]  /*27e00*/  ISETP.LT.AND P6, PT, R144, UR10, !P2 ;  /* 0x0000000a90007c0c */ /* 0x000fe2000d7c1270 */
[----:B0-----:R-:W-:Y:S01]  /*27e10*/  IMAD.WIDE R6, R17, 0x2, R2 ;  /* 0x0000000211067825 */ /* 0x001fe200078e0202 */
[----:B------:R-:W-:Y:S02]  /*27e20*/  PRMT R14, R52, 0x7632, R14 ;  /* 0x00007632340e7816 */ /* 0x000fe4000000000e */
[----:B------:R-:W-:Y:S01]  /*27e30*/  ISETP.GE.AND P4, PT, R0, UR11, PT ;  /* 0x0000000b00007c0c */ /* 0x000fe2000bf86270 */
[C---:B-1----:R-:W-:Y:S01]  /*27e40*/  IMAD.WIDE R8, R13.reuse, 0x2, R4 ;  /* 0x000000020d087825 */ /* 0x042fe200078e0204 */
[----:B------:R-:W-:Y:S01]  /*27e50*/  IADD3 R0, PT, PT, R164, 0x33, RZ ;  /* 0x00000033a4007810 */ /* 0x000fe20007ffe0ff */
[----:B------:R0:W-:Y:S01]  /*27e60*/  @P1 STG.E.U16 desc[UR16][R6.64], R14 ;  /* 0x0000000e06001986 */ /* 0x0001e2000c101510 */
[----:B------:R-:W-:Y:S01]  /*27e70*/  PRMT R16, R54, 0x7632, R16 ;  /* 0x0000763236107816 */ /* 0x000fe20000000010 */
[----:B------:R-:W-:Y:S01]  /*27e80*/  VIADD R12, R164, 0x36 ;  /* 0x00000036a40c7836 */ /* 0x000fe20000000000 */
[----:B------:R-:W-:Y:S01]  /*27e90*/  ISETP.GE.AND P0, PT, R0, UR11, PT ;  /* 0x0000000b00007c0c */ /* 0x000fe2000bf06270 */
[----:B------:R1:W-:Y:S01]  /*27ea0*/  @P5 STG.E.U16 desc[UR16][R8.64], R53 ;  /* 0x0000003508005986 */ /* 0x0003e2000c101510 */
[----:B--2---:R-:W-:Y:S01]  /*27eb0*/  IMAD.WIDE R10, R13, 0x2, R2 ;  /* 0x000000020d0a7825 */ /* 0x004fe200078e0202 */
[----:B------:R-:W-:-:S02]  /*27ec0*/  ISETP.LT.AND P5, PT, R145, UR10, !P4 ;  /* 0x0000000a91007c0c */ /* 0x000fc4000e7a1270 */
[----:B------:R-:W-:Y:S01]  /*27ed0*/  ISETP.LT.AND P4, PT, R144, UR10, !P4 ;  /* 0x0000000a90007c0c */ /* 0x000fe2000e781270 */
[----:B------:R-:W-:Y:S01]  /*27ee0*/  VIADD R13, R13, UR4 ;  /* 0x000000040d0d7c36 */ /* 0x000fe20008000000 */
[----:B------:R2:W-:Y:S01]  /*27ef0*/  @P6 STG.E.U16 desc[UR16][R10.64], R15 ;  /* 0x0000000f0a006986 */ /* 0x0005e2000c101510 */
[----:B------:R-:W-:Y:S01]  /*27f00*/  ISETP.LT.AND P6, PT, R145, UR10, !P0 ;  /* 0x0000000a91007c0c */ /* 0x000fe2000c7c1270 */
[----:B------:R-:W-:Y:S01]  /*27f10*/  VIADD R0, R164, 0x35 ;  /* 0x00000035a4007836 */ /* 0x000fe20000000000 */
[----:B------:R-:W-:Y:S01]  /*27f20*/  ISETP.LT.AND P0, PT, R144, UR10, !P0 ;  /* 0x0000000a90007c0c */ /* 0x000fe2000c701270 */
[C---:B0-----:R-:W-:Y:S01]  /*27f30*/  IMAD.WIDE R6, R13.reuse, 0x2, R4 ;  /* 0x000000020d067825 */ /* 0x041fe200078e0204 */
[----:B------:R-:W-:Y:S02]  /*27f40*/  ISETP.GE.AND P1, PT, R12, UR11, PT ;  /* 0x0000000b0c007c0c */ /* 0x000fe4000bf26270 */
[----:B------:R-:W-:Y:S01]  /*27f50*/  ISETP.GE.AND P2, PT, R0, UR11, PT ;  /* 0x0000000b00007c0c */ /* 0x000fe2000bf46270 */
[C---:B-1----:R-:W-:Y:S01]  /*27f60*/  IMAD.WIDE R8, R13.reuse, 0x2, R2 ;  /* 0x000000020d087825 */ /* 0x042fe200078e0202 */
[----:B------:R-:W-:Y:S03]  /*27f70*/  @P5 STG.E.U16 desc[UR16][R6.64], R54 ;  /* 0x0000003606005986 */ /* 0x000fe6000c101510 */
[----:B--2---:R-:W-:Y:S01]  /*27f80*/  VIADD R15, R13, UR4 ;  /* 0x000000040d0f7c36 */ /* 0x004fe20008000000 */
[----:B------:R0:W-:Y:S01]  /*27f90*/  @P4 STG.E.U16 desc[UR16][R8.64], R16 ;  /* 0x0000001008004986 */ /* 0x0001e2000c101510 */
[----:B------:R-:W-:Y:S01]  /*27fa0*/  ISETP.LT.AND P4, PT, R145, UR10, !P3 ;  /* 0x0000000a91007c0c */ /* 0x000fe2000df81270 */
[----:B------:R-:W-:Y:S01]  /*27fb0*/  VIADD R14, R164, 0x39 ;  /* 0x00000039a40e7836 */ /* 0x000fe20000000000 */
[----:B------:R-:W-:Y:S01]  /*27fc0*/  ISETP.LT.AND P3, PT, R144, UR10, !P3 ;  /* 0x0000000a90007c0c */ /* 0x000fe2000df61270 */
[----:B------:R-:W-:-:S04]  /*27fd0*/  IMAD.WIDE R10, R15, 0x2, R4 ;  /* 0x000000020f0a7825 */ /* 0x000fc800078e0204 */
[----:B------:R-:W-:Y:S01]  /*27fe0*/  IMAD.WIDE R12, R15, 0x2, R2 ;  /* 0x000000020f0c7825 */ /* 0x000fe200078e0202 */
[----:B------:R1:W-:Y:S01]  /*27ff0*/  @P6 STG.E.U16 desc[UR16][R10.64], R55 ;  /* 0x000000370a006986 */ /* 0x0003e2000c101510 */
[----:B------:R-:W-:Y:S02]  /*28000*/  ISETP.LT.AND P6, PT, R145, UR10, !P2 ;  /* 0x0000000a91007c0c */ /* 0x000fe4000d7c1270 */
[----:B------:R-:W-:Y:S01]  /*28010*/  VIADD R15, R15, UR4 ;  /* 0x000000040f0f7c36 */ /* 0x000fe20008000000 */
[----:B0-----:R-:W-:Y:S01]  /*28020*/  PRMT R16, R56, 0x7632, R16 ;  /* 0x0000763238107816 */ /* 0x001fe20000000010 */
[----:B------:R0:W-:Y:S01]  /*28030*/  @P0 STG.E.U16 desc[UR16][R12.64], R18 ;  /* 0x000000120c000986 */ /* 0x0001e2000c101510 */
[----:B------:R-:W-:Y:S01]  /*28040*/  ISETP.LT.AND P2, PT, R144, UR10, !P2 ;  /* 0x0000000a90007c0c */ /* 0x000fe2000d741270 */
[----:B------:R-:W-:-:S04]  /*28050*/  IMAD.WIDE R6, R15, 0x2, R4 ;  /* 0x000000020f067825 */ /* 0x000fc800078e0204 */
[C---:B------:R-:W-:Y:S01]  /*28060*/  VIADD R17, R15.reuse, UR4 ;  /* 0x000000040f117c36 */ /* 0x040fe20008000000 */
[----:B------:R2:W-:Y:S01]  /*28070*/  @P4 STG.E.U16 desc[UR16][R6.64], R56 ;  /* 0x0000003806004986 */ /* 0x0005e2000c101510 */
[----:B------:R-:W-:Y:S01]  /*28080*/  IMAD.WIDE R8, R15, 0x2, R2 ;  /* 0x000000020f087825 */ /* 0x000fe200078e0202 */
[----:B------:R-:W-:Y:S02]  /*28090*/  ISETP.GE.AND P4, PT, R14, UR11, PT ;  /* 0x0000000b0e007c0c */ /* 0x000fe4000bf86270 */
[----:B------:R-:W-:Y:S01]  /*280a0*/  PRMT R14, R57, 0x7632, R14 ;  /* 0x00007632390e7816 */ /* 0x000fe2000000000e */
[----:B-1----:R-:W-:Y:S01]  /*280b0*/  IMAD.WIDE R10, R17, 0x2, R4 ;  /* 0x00000002110a7825 */ /* 0x002fe200078e0204 */
[----:B------:R1:W-:Y:S01]  /*280c0*/  @P3 STG.E.U16 desc[UR16][R8.64], R16 ;  /* 0x0000001008003986 */ /* 0x0003e2000c101510 */
[----:B------:R-:W-:Y:S02]  /*280d0*/  ISETP.LT.AND P3, PT, R145, UR10, !P1 ;  /* 0x0000000a91007c0c */ /* 0x000fe4000cf61270 */
[----:B------:R-:W-:Y:S01]  /*280e0*/  VIADD R0, R164, 0x37 ;  /* 0x00000037a4007836 */ /* 0x000fe20000000000 */
[----:B------:R3:W-:Y:S01]  /*280f0*/  @P6 STG.E.U16 desc[UR16][R10.64], R57 ;  /* 0x000000390a006986 */ /* 0x0007e2000c101510 */
[----:B------:R-:W-:Y:S01]  /*28100*/  ISETP.LT.AND P6, PT, R144, UR10, !P1 ;  /* 0x0000000a90007c0c */ /* 0x000fe2000cfc1270 */
[C---:B0-----:R-:W-:Y:S01]  /*28110*/  VIADD R13, R17.reuse, UR4 ;  /* 0x00000004110d7c36 */ /* 0x041fe20008000000 */
[----:B------:R-:W-:Y:S01]  /*28120*/  PRMT R15, R58, 0x7632, R15 ;  /* 0x000076323a0f7816 */ /* 0x000fe2000000000f */
[----:B--2---:R-:W-:Y:S01]  /*28130*/  IMAD.WIDE R6, R17, 0x2, R2 ;  /* 0x0000000211067825 */ /* 0x004fe200078e0202 */
[----:B------:R-:W-:-:S02]  /*28140*/  ISETP.GE.AND P5, PT, R0, UR11, PT ;  /* 0x0000000b00007c0c */ /* 0x000fc4000bfa6270 */
[----:B------:R-:W-:Y:S01]  /*28150*/  PRMT R18, R60, 0x7632, R18 ;  /* 0x000076323c127816 */ /* 0x000fe20000000012 */
[----:B-1----:R-:W-:Y:S01]  /*28160*/  IMAD.WIDE R8, R13, 0x2, R4 ;  /* 0x000000020d087825 */ /* 0x002fe200078e0204 */
[----:B------:R0:W-:Y:S01]  /*28170*/  @P2 STG.E.U16 desc[UR16][R6.64], R14 ;  /* 0x0000000e06002986 */ /* 0x0001e2000c101510 */
[----:B------:R-:W-:Y:S02]  /*28180*/  PRMT R16, R59, 0x7632, R16 ;  /* 0x000076323b107816 */ /* 0x000fe40000000010 */
[----:B------:R-:W-:Y:S01]  /*28190*/  VIADD R0, R164, 0x38 ;  /* 0x00000038a4007836 */ /* 0x000fe20000000000 */
[----:B------:R1:W-:Y:S01]  /*281a0*/  @P3 STG.E.U16 desc[UR16][R8.64], R58 ;  /* 0x0000003a08003986 */ /* 0x0003e2000c101510 */
[----:B---3--:R-:W-:Y:S01]  /*281b0*/  IMAD.WIDE R10, R13, 0x2, R2 ;  /* 0x000000020d0a7825 */ /* 0x008fe200078e0202 */
[----:B------:R-:W-:Y:S02]  /*281c0*/  ISETP.LT.AND P3, PT, R145, UR10, !P5 ;  /* 0x0000000a91007c0c */ /* 0x000fe4000ef61270 */
[----:B------:R-:W-:Y:S01]  /*281d0*/  ISETP.GE.AND P0, PT, R0, UR11, PT ;  /* 0x0000000b00007c0c */ /* 0x000fe2000bf06270 */
[----:B------:R-:W-:Y:S01]  /*281e0*/  VIADD R13, R13, UR4 ;  /* 0x000000040d0d7c36 */ /* 0x000fe20008000000 */
[C---:B------:R-:W-:Y:S01]  /*281f0*/  ISETP.LT.AND P5, PT, R144.reuse, UR10, !P5 ;  /* 0x0000000a90007c0c */ /* 0x040fe2000efa1270 */
[----:B------:R2:W-:Y:S01]  /*28200*/  @P6 STG.E.U16 desc[UR16][R10.64], R15 ;  /* 0x0000000f0a006986 */ /* 0x0005e2000c101510 */
[----:B------:R-:W-:Y:S01]  /*28210*/  ISETP.LT.AND P6, PT, R145, UR10, !P0 ;  /* 0x0000000a91007c0c */ /* 0x000fe2000c7c1270 */
[----:B0-----:R-:W-:Y:S01]  /*28220*/  IMAD.WIDE R6, R13, 0x2, R4 ;  /* 0x000000020d067825 */ /* 0x001fe200078e0204 */
[----:B------:R-:W-:-:S03]  /*28230*/  ISETP.LT.AND P0, PT, R144, UR10, !P0 ;  /* 0x0000000a90007c0c */ /* 0x000fc6000c701270 */
[----:B------:R-:W-:Y:S02]  /*28240*/  VIADD R0, R164, 0x3a ;  /* 0x0000003aa4007836 */ /* 0x000fe40000000000 */
[C---:B-1----:R-:W-:Y:S01]  /*28250*/  IMAD.WIDE R8, R13.reuse, 0x2, R2 ;  /* 0x000000020d087825 */ /* 0x042fe200078e0202 */
[----:B------:R-:W-:Y:S02]  /*28260*/  @P3 STG.E.U16 desc[UR16][R6.64], R59 ;  /* 0x0000003b06003986 */ /* 0x000fe4000c101510 */
[----:B------:R-:W-:Y:S01]  /*28270*/  ISETP.GE.AND P1, PT, R0, UR11, PT ;  /* 0x0000000b00007c0c */ /* 0x000fe2000bf26270 */
[----:B--2---:R-:W-:Y:S01]  /*28280*/  VIADD R15, R13, UR4 ;  /* 0x000000040d0f7c36 */ /* 0x004fe20008000000 */
[----:B------:R0:W-:Y:S01]  /*28290*/  @P5 STG.E.U16 desc[UR16][R8.64], R16 ;  /* 0x0000001008005986 */ /* 0x0001e2000c101510 */
[----:B------:R-:W-:Y:S01]  /*282a0*/  VIADD R12, R164, 0x3b ;  /* 0x0000003ba40c7836 */ /* 0x000fe20000000000 */
[----:B------:R-:W-:Y:S01]  /*282b0*/  ISETP.LT.AND P5, PT, R145, UR10, !P4 ;  /* 0x0000000a91007c0c */ /* 0x000fe2000e7a1270 */
[----:B------:R-:W-:Y:S01]  /*282c0*/  IMAD.WIDE R10, R15, 0x2, R4 ;  /* 0x000000020f0a7825 */ /* 0x000fe200078e0204 */
[----:B------:R-:W-:-:S02]  /*282d0*/  ISETP.LT.AND P4, PT, R144, UR10, !P4 ;  /* 0x0000000a90007c0c */ /* 0x000fc4000e781270 */
[----:B------:R-:W-:Y:S01]  /*282e0*/  ISETP.GE.AND P2, PT, R12, UR11, PT ;  /* 0x0000000b0c007c0c */ /* 0x000fe2000bf46270 */
[----:B------:R-:W-:Y:S01]  /*282f0*/  IMAD.WIDE R12, R15, 0x2, R2 ;  /* 0x000000020f0c7825 */ /* 0x000fe200078e0202 */
[----:B------:R-:W-:Y:S01]  /*28300*/  @P6 STG.E.U16 desc[UR16][R10.64], R60 ;  /* 0x0000003c0a006986 */ /* 0x000fe2000c101510 */
[----:B------:R-:W-:Y:S02]  /*28310*/  ISETP.LT.AND P6, PT, R145, UR10, !P1 ;  /* 0x0000000a91007c0c */ /* 0x000fe4000cfc1270 */
[----:B------:R-:W-:Y:S01]  /*28320*/  VIADD R15, R15, UR4 ;  /* 0x000000040f0f7c36 */ /* 0x000fe20008000000 */
[----:B------:R1:W-:Y:S01]  /*28330*/  @P0 STG.E.U16 desc[UR16][R12.64], R18 ;  /* 0x000000120c000986 */ /* 0x0003e2000c101510 */
[----:B------:R-:W-:Y:S01]  /*28340*/  VIADD R0, R164, 0x3c ;  /* 0x0000003ca4007836 */ /* 0x000fe20000000000 */
[----:B------:R-:W-:Y:S01]  /*28350*/  ISETP.LT.AND P1, PT, R144, UR10, !P1 ;  /* 0x0000000a90007c0c */ /* 0x000fe2000cf21270 */
[----:B------:R-:W-:Y:S01]  /*28360*/  VIADD R17, R15, UR4 ;  /* 0x000000040f117c36 */ /* 0x000fe20008000000 */
[----:B0-----:R-:W-:Y:S01]  /*28370*/  PRMT R16, R67, 0x7632, R16 ;  /* 0x0000763243107816 */ /* 0x001fe20000000010 */
[----:B------:R-:W-:Y:S01]  /*28380*/  IMAD.WIDE R6, R15, 0x2, R4 ;  /* 0x000000020f067825 */ /* 0x000fe200078e0204 */
[----:B------:R-:W-:-:S02]  /*28390*/  ISETP.GE.AND P3, PT, R0, UR11, PT ;  /* 0x0000000b00007c0c */ /* 0x000fc4000bf66270 */
[----:B------:R-:W-:Y:S01]  /*283a0*/  IADD3 R0, PT, PT, R164, 0x3d, RZ ;  /* 0x0000003da4007810 */ /* 0x000fe20007ffe0ff */
[----:B------:R-:W-:Y:S01]  /*283b0*/  IMAD.WIDE R8, R15, 0x2, R2 ;  /* 0x000000020f087825 */ /* 0x000fe200078e0202 */
[----:B------:R0:W-:Y:S01]  /*283c0*/  @P5 STG.E.U16 desc[UR16][R6.64], R61 ;  /* 0x0000003d06005986 */ /* 0x0001e2000c101510 */
[----:B-1----:R-:W-:Y:S02]  /*283d0*/  PRMT R12, R61, 0x7632, R12 ;  /* 0x000076323d0c7816 */ /* 0x002fe4000000000c */
[----:B------:R-:W-:Y:S01]  /*283e0*/  IMAD.WIDE R10, R17, 0x2, R4 ;  /* 0x00000002110a7825 */ /* 0x000fe200078e0204 */
[----:B------:R-:W-:Y:S02]  /*283f0*/  ISETP.GE.AND P0, PT, R0, UR11, PT ;  /* 0x0000000b00007c0c */ /* 0x000fe4000bf06270 */
        /* <DEDUP_REMOVED lines=9> */
[----:B------:R-:W-:-:S02]  /*28490*/  VIADD R15, R13, UR4 ;  /* 0x000000040d0f7c36 */ /* 0x000fc40008000000 */
[----:B0-----:R-:W-:Y:S01]  /*284a0*/  IMAD.WIDE R6, R17, 0x2, R2 ;  /* 0x0000000211067825 */ /* 0x001fe200078e0202 */
[----:B------:R-:W-:Y:S02]  /*284b0*/  ISETP.GE.AND P5, PT, R14, UR11, PT ;  /* 0x0000000b0e007c0c */ /* 0x000fe4000bfa6270 */
[----:B------:R-:W-:Y:S01]  /*284c0*/  PRMT R14, R63, 0x7632, R14 ;  /* 0x000076323f0e7816 */ /* 0x000fe2000000000e */
[C---:B-1----:R-:W-:Y:S01]  /*284d0*/  IMAD.WIDE R8, R13.reuse, 0x2, R4 ;  /* 0x000000020d087825 */ /* 0x042fe200078e0204 */
[----:B------:R0:W-:Y:S03]  /*284e0*/  @P1 STG.E.U16 desc[UR16][R6.64], R0 ;  /* 0x0000000006001986 */ /* 0x0001e6000c101510 */
[----:B--2---:R-:W-:Y:S01]  /*284f0*/  IMAD.WIDE R10, R13, 0x2, R2 ;  /* 0x000000020d0a7825 */ /* 0x004fe200078e0202 */
[----:B------:R1:W-:Y:S01]  /*28500*/  @P4 STG.E.U16 desc[UR16][R8.64], R63 ;  /* 0x0000003f08004986 */ /* 0x0003e2000c101510 */
[----:B------:R-:W-:-:S02]  /*28510*/  ISETP.LT.AND P4, PT, R145, UR10, !P5 ;  /* 0x0000000a91007c0c */ /* 0x000fc4000ef81270 */
[----:B------:R-:W-:Y:S01]  /*28520*/  IMAD.WIDE R12, R15, 0x2, R4 ;  /* 0x000000020f0c7825 */ /* 0x000fe200078e0204 */
[----:B------:R2:W-:Y:S01]  /*28530*/  @P2 STG.E.U16 desc[UR16][R10.64], R14 ;  /* 0x0000000e0a002986 */ /* 0x0005e2000c101510 */
[----:B------:R-:W-:Y:S02]  /*28540*/  ISETP.LT.AND P5, PT, R144, UR10, !P5 ;  /* 0x0000000a90007c0c */ /* 0x000fe4000efa1270 */
[----:B------:R-:W-:Y:S01]  /*28550*/  VIADD R164, R164, 0x3f ;  /* 0x0000003fa4a47836 */ /* 0x000fe20000000000 */
[----:B------:R3:W-:Y:S01]  /*28560*/  @P6 STG.E.U16 desc[UR16][R12.64], R64 ;  /* 0x000000400c006986 */ /* 0x0007e2000c101510 */
[----:B------:R-:W-:Y:S01]  /*28570*/  ISETP.LT.AND P6, PT, R145, UR10, !P0 ;  /* 0x0000000a91007c0c */ /* 0x000fe2000c7c1270 */
[C---:B------:R-:W-:Y:S01]  /*28580*/  VIADD R17, R15.reuse, UR4 ;  /* 0x000000040f117c36 */ /* 0x040fe20008000000 */
[----:B------:R-:W-:Y:S01]  /*28590*/  ISETP.LT.AND P0, PT, R144, UR10, !P0 ;  /* 0x0000000a90007c0c */ /* 0x000fe2000c701270 */
[----:B0-----:R-:W-:Y:S01]  /*285a0*/  IMAD.WIDE R6, R15, 0x2, R2 ;  /* 0x000000020f067825 */ /* 0x001fe200078e0202 */
[----:B------:R-:W-:-:S02]  /*285b0*/  ISETP.GE.AND P1, PT, R164, UR11, PT ;  /* 0x0000000ba4007c0c */ /* 0x000fc4000bf26270 */
[----:B------:R-:W-:Y:S01]  /*285c0*/  PRMT R0, R64, 0x7632, R0 ;  /* 0x0000763240007816 */ /* 0x000fe20000000000 */
[----:B------:R-:W-:Y:S01]  /*285d0*/  VIADD R19, R17, UR4 ;  /* 0x0000000411137c36 */ /* 0x000fe20008000000 */
[----:B------:R-:W-:Y:S01]  /*285e0*/  ISETP.LT.AND P2, PT, R145, UR10, !P1 ;  /* 0x0000000a91007c0c */ /* 0x000fe2000cf41270 */
[----:B-1----:R-:W-:Y:S01]  /*285f0*/  IMAD.WIDE R8, R17, 0x2, R4 ;  /* 0x0000000211087825 */ /* 0x002fe200078e0204 */
[----:B------:R-:W-:Y:S01]  /*28600*/  ISETP.LT.AND P1, PT, R144, UR10, !P1 ;  /* 0x0000000a90007c0c */ /* 0x000fe2000cf21270 */
[----:B------:R0:W-:Y:S02]  /*28610*/  @P3 STG.E.U16 desc[UR16][R6.64], R0 ;  /* 0x0000000006003986 */ /* 0x0001e4000c101510 */
[----:B------:R-:W-:Y:S02]  /*28620*/  VIADD R21, R19, UR4 ;  /* 0x0000000413157c36 */ /* 0x000fe40008000000 */
[----:B--2---:R-:W-:Y:S01]  /*28630*/  IMAD.WIDE R10, R17, 0x2, R2 ;  /* 0x00000002110a7825 */ /* 0x004fe200078e0202 */
[----:B------:R1:W-:Y:S03]  /*28640*/  @P6 STG.E.U16 desc[UR16][R8.64], R65 ;  /* 0x0000004108006986 */ /* 0x0003e6000c101510 */
[----:B---3--:R-:W-:Y:S01]  /*28650*/  IMAD.WIDE R12, R19, 0x2, R4 ;  /* 0x00000002130c7825 */ /* 0x008fe200078e0204 */
[----:B0-----:R-:W-:-:S03]  /*28660*/  PRMT R7, R65, 0x7632, R7 ;  /* 0x0000763241077816 */ /* 0x001fc60000000007 */
[----:B------:R-:W-:Y:S01]  /*28670*/  IMAD.WIDE R14, R19, 0x2, R2 ;  /* 0x00000002130e7825 */ /* 0x000fe200078e0202 */
[----:B-1----:R-:W-:-:S03]  /*28680*/  PRMT R9, R66, 0x7632, R9 ;  /* 0x0000763242097816 */ /* 0x002fc60000000009 */
[C---:B------:R-:W-:Y:S01]  /*28690*/  IMAD.WIDE R4, R21.reuse, 0x2, R4 ;  /* 0x0000000215047825 */ /* 0x040fe200078e0204 */
[----:B------:R0:W-:Y:S03]  /*286a0*/  @P0 STG.E.U16 desc[UR16][R10.64], R7 ;  /* 0x000000070a000986 */ /* 0x0001e6000c101510 */
[----:B------:R-:W-:Y:S01]  /*286b0*/  IMAD.WIDE R2, R21, 0x2, R2 ;  /* 0x0000000215027825 */ /* 0x000fe200078e0202 */
[----:B------:R0:W-:Y:S04]  /*286c0*/  @P4 STG.E.U16 desc[UR16][R12.64], R66 ;  /* 0x000000420c004986 */ /* 0x0001e8000c101510 */
[----:B------:R0:W-:Y:S04]  /*286d0*/  @P5 STG.E.U16 desc[UR16][R14.64], R9 ;  /* 0x000000090e005986 */ /* 0x0001e8000c101510 */
[----:B------:R0:W-:Y:S04]  /*286e0*/  @P2 STG.E.U16 desc[UR16][R4.64], R67 ;  /* 0x0000004304002986 */ /* 0x0001e8000c101510 */
[----:B------:R0:W-:Y:S01]  /*286f0*/  @P1 STG.E.U16 desc[UR16][R2.64], R16 ;  /* 0x0000001002001986 */ /* 0x0001e2000c101510 */
[----:B----4-:R-:W-:Y:S06]  /*28700*/  BAR.SYNC.DEFER_BLOCKING 0x0 ;  /* 0x0000000000007b1d */ /* 0x010fec0000010000 */
[----:B------:R-:W-:Y:S05]  /*28710*/  BRA.U UP0, `(.L_x_13) ;  /* 0x0000000100a07547 */ /* 0x000fea000b800000 */
[----:B------:R-:W1:Y:S01]  /*28720*/  S2UR UR5, SR_CgaCtaId ;  /* 0x00000000000579c3 */ /* 0x000e620000008800 */
[----:B------:R-:W-:Y:S01]  /*28730*/  NOP ;  /* 0x0000000000007918 */ /* 0x000fe20000000000 */
[----:B------:R-:W-:Y:S01]  /*28740*/  UMOV UR4, 0x50 ;  /* 0x0000005000047882 */ /* 0x000fe20000000000 */
[----:B------:R-:W-:Y:S02]  /*28750*/  IMAD.U32 R0, RZ, RZ, UR6 ;  /* 0x00000006ff007e24 */ /* 0x000fe4000f8e00ff */
[----:B0-----:R-:W-:Y:S02]  /*28760*/  IMAD.MOV.U32 R3, RZ, RZ, 0xf ;  /* 0x0000000fff037424 */ /* 0x001fe400078e00ff */
[----:B------:R-:W-:Y:S01]  /*28770*/  IMAD.MOV.U32 R7, RZ, RZ, 0x1 ;  /* 0x00000001ff077424 */ /* 0x000fe200078e00ff */
[----:B------:R-:W-:-:S04]  /*28780*/  LOP3.LUT R0, R0, 0xffff, RZ, 0xc0, !PT ;  /* 0x0000ffff00007812 */ /* 0x000fc800078ec0ff */
[----:B------:R-:W-:-:S05]  /*28790*/  SHF.R.U32.HI R0, RZ, 0x5, R0 ;  /* 0x00000005ff007819 */ /* 0x000fca0000011600 */
[----:B------:R-:W-:Y:S01]  /*287a0*/  VIADD R2, R0, 0x10 ;  /* 0x0000001000027836 */ /* 0x000fe20000000000 */
[----:B------:R-:W-:Y:S01]  /*287b0*/  SHF.L.U32 R0, R3, R0, RZ ;  /* 0x0000000003007219 */ /* 0x000fe200000006ff */
[----:B-1----:R-:W-:-:S03]  /*287c0*/  ULEA UR7, UR5, UR4, 0x18 ;  /* 0x0000000405077291 */ /* 0x002fc6000f8ec0ff */
[----:B------:R-:W-:-:S04]  /*287d0*/  SHF.L.U32 R3, R7, R2, RZ ;  /* 0x0000000207037219 */ /* 0x000fc800000006ff */
[----:B------:R-:W-:Y:S02]  /*287e0*/  LOP3.LUT R0, R3, R0, RZ, 0xfc, !PT ;  /* 0x0000000003007212 */ /* 0x000fe400078efcff */
[----:B------:R-:W0:Y:S02]  /*287f0*/  LDS R5, [UR7] ;  /* 0x00000007ff057984 */ /* 0x000e240008000800 */
[C---:B------:R-:W-:Y:S02]  /*28800*/  LOP3.LUT R2, R0.reuse, 0xffff, RZ, 0xc0, !PT ;  /* 0x0000ffff00027812 */ /* 0x040fe400078ec0ff */
[----:B0-----:R-:W-:-:S04]  /*28810*/  LOP3.LUT R3, R0, 0xffff, R5, 0x80, !PT ;  /* 0x0000ffff00037812 */ /* 0x001fc800078e8005 */
[----:B------:R-:W-:-:S13]  /*28820*/  ISETP.NE.AND P0, PT, R3, R2, PT ;  /* 0x000000020300720c */ /* 0x000fda0003f05270 */
[----:B------:R-:W-:Y:S05]  /*28830*/  @P0 BRA `(.L_x_14) ;  /* 0x0000000000500947 */ /* 0x000fea0003800000 */
[----:B------:R-:W-:Y:S02]  /*28840*/  SHF.R.U32.HI R5, RZ, 0x10, R5 ;  /* 0x00000010ff057819 */ /* 0x000fe40000011605 */
[----:B------:R-:W-:-:S04]  /*28850*/  SHF.R.U32.HI R2, RZ, 0x10, R0 ;  /* 0x00000010ff027819 */ /* 0x000fc80000011600 */
[----:B------:R-:W-:-:S04]  /*28860*/  LOP3.LUT R5, R5, R2, RZ, 0xc0, !PT ;  /* 0x0000000205057212 */ /* 0x000fc800078ec0ff */
[----:B------:R-:W-:-:S13]  /*28870*/  ISETP.NE.AND P0, PT, R5, R2, PT ;  /* 0x000000020500720c */ /* 0x000fda0003f05270 */
[----:B------:R-:W-:Y:S05]  /*28880*/  @P0 BRA `(.L_x_15) ;  /* 0x0000000000300947 */ /* 0x000fea0003800000 */
[----:B------:R-:W-:Y:S01]  /*28890*/  R2UR UR4, R0 ;  /* 0x00000000000472ca */ /* 0x000fe200000e0000 */
[----:B------:R-:W-:Y:S01]  /*288a0*/  VOTEU.ANY UR5, UPT, PT ;  /* 0x0000000000057886 */ /* 0x000fe200038e0100 */
[----:B------:R-:W0:Y:S01]  /*288b0*/  S2R R0, SR_LANEID ;  /* 0x0000000000007919 */ /* 0x000e220000000000 */
[----:B------:R-:W-:-:S10]  /*288c0*/  UFLO.U32 UR5, UR5 ;  /* 0x00000005000572bd */ /* 0x000fd400080e0000 */
[----:B------:R-:W-:-:S06]  /*288d0*/  ULOP3.LUT UR4, URZ, UR4, URZ, 0x33, !UPT ;  /* 0x00000004ff047292 */ /* 0x000fcc000f8e33ff */
[----:B------:R-:W-:-:S04]  /*288e0*/  IMAD.U32 R2, RZ, RZ, UR4 ;  /* 0x00000004ff027e24 */ /* 0x000fc8000f8e00ff */
[----:B------:R-:W1:Y:S02]  /*288f0*/  REDUX UR6, R2 ;  /* 0x00000000020673c4 */ /* 0x000e640000000000 */
[----:B------:R2:W-:Y:S01]  /*28900*/  UTCATOMSWS.AND URZ, UR4 ;  /* 0x0000000400ff79e3 */ /* 0x0005e20008000000 */
[----:B0-----:R-:W-:Y:S01]  /*28910*/  ISETP.EQ.U32.AND P0, PT, R0, UR5, PT ;  /* 0x0000000500007c0c */ /* 0x001fe2000bf02070 */
[----:B-1----:R-:W-:-:S12]  /*28920*/  IMAD.U32 R0, RZ, RZ, UR6 ;  /* 0x00000006ff007e24 */ /* 0x002fd8000f8e00ff */
[----:B------:R2:W-:Y:S01]  /*28930*/  @P0 ATOMS.AND RZ, [UR7], R0 ;  /* 0x00000000ffff098c */ /* 0x0005e2000a800007 */
[----:B------:R-:W-:Y:S05]  /*28940*/  BRA `(.L_x_13) ;  /* 0x0000000000147947 */ /* 0x000fea0003800000 */
.L_x_15:
[----:B------:R-:W-:-:S07]  /*28950*/  MOV R2, 0x28970 ;  /* 0x0002897000027802 */ /* 0x000fce0000000f00 */
[----:B------:R-:W-:Y:S05]  /*28960*/  CALL.REL.NOINC `($__internal_0_$__cuda_sm10x_tcgen05_guardrail_trap_col_being_dealloced_not_returned_by_alloc) ;  /* 0x00000000002c7944 */ /* 0x000fea0003c00000 */
[----:B------:R-:W-:Y:S05]  /*28970*/  BRA `(.L_x_13) ;  /* 0x0000000000087947 */ /* 0x000fea0003800000 */
.L_x_14:
[----:B------:R-:W-:-:S07]  /*28980*/  MOV R2, 0x289a0 ;  /* 0x000289a000027802 */ /* 0x000fce0000000f00 */
[----:B------:R-:W-:Y:S05]  /*28990*/  CALL.REL.NOINC `($__internal_2_$__cuda_sm10x_tcgen05_guardrail_trap_unallocated_columns_being_dealloced) ;  /* 0x0000000000387944 */ /* 0x000fea0003c00000 */
.L_x_13:
[----:B------:R-:W-:Y:S01]  /*289a0*/  NOP ;  /* 0x0000000000007918 */ /* 0x000fe20000000000 */
[----:B--2---:R-:W-:Y:S05]  /*289b0*/  EXIT ;  /* 0x000000000000794d */ /* 0x004fea0003800000 */
.L_x_8:
[----:B------:R-:W0:Y:S02]  /*289c0*/  SYNCS.PHASECHK.TRANS64.TRYWAIT P0, [UR8], R4 ;  /* 0x00000004ff0075a7 */ /* 0x000e240008001108 */
[----:B0-----:R-:W-:Y:S05]  /*289d0*/  @!P0 BRA `(.L_x_8) ;  /* 0xfffffffc00f88947 */ /* 0x001fea000383ffff */
[----:B------:R-:W-:Y:S05]  /*289e0*/  BRA `(.L_x_16) ;  /* 0xfffffecc00b07947 */ /* 0x000fea000383ffff */
.L_x_12:
[----:B------:R-:W0:Y:S02]  /*289f0*/  SYNCS.PHASECHK.TRANS64.TRYWAIT P0, [UR8], R0 ;  /* 0x00000000ff0075a7 */ /* 0x000e240008001108 */
[----:B0-----:R-:W-:Y:S05]  /*28a00*/  @!P0 BRA `(.L_x_12) ;  /* 0xfffffffc00f88947 */ /* 0x001fea000383ffff */
[----:B------:R-:W-:Y:S05]  /*28a10*/  BRA `(.L_x_11) ;  /* 0xffffffcc00f47947 */ /* 0x000fea000383ffff */
        .weak           $__internal_0_$__cuda_sm10x_tcgen05_guardrail_trap_col_being_dealloced_not_returned_by_alloc
        .type           $__internal_0_$__cuda_sm10x_tcgen05_guardrail_trap_col_being_dealloced_not_returned_by_alloc,@function
        .size           $__internal_0_$__cuda_sm10x_tcgen05_guardrail_trap_col_being_dealloced_not_returned_by_alloc,($__internal_1_$__cuda_sm10x_tcgen05_guardrail_trap_phase_invalid_during_alloc - $__internal_0_$__cuda_sm10x_tcgen05_guardrail_trap_col_being_dealloced_not_returned_by_alloc)
$__internal_0_$__cuda_sm10x_tcgen05_guardrail_trap_col_being_dealloced_not_returned_by_alloc:
[----:B------:R-:W-:Y:S05]  /*28a20*/  BPT.TRAP 0x1 ;  /* 0x000000040000795c */ /* 0x000fea0000300000 */
[----:B------:R-:W-:-:S04]  /*28a30*/  IMAD.MOV.U32 R3, RZ, RZ, 0x0 ;  /* 0x00000000ff037424 */ /* 0x000fc800078e00ff */
[----:B------:R-:W-:Y:S05]  /*28a40*/  RET.REL.NODEC R2 `(matmul_kernel) ;  /* 0xfffffd74026c7950 */ /* 0x000fea0003c3ffff */
        .weak           $__internal_1_$__cuda_sm10x_tcgen05_guardrail_trap_phase_invalid_during_alloc
        .type           $__internal_1_$__cuda_sm10x_tcgen05_guardrail_trap_phase_invalid_during_alloc,@function
        .size           $__internal_1_$__cuda_sm10x_tcgen05_guardrail_trap_phase_invalid_during_alloc,($__internal_2_$__cuda_sm10x_tcgen05_guardrail_trap_unallocated_columns_being_dealloced - $__internal_1_$__cuda_sm10x_tcgen05_guardrail_trap_phase_invalid_during_alloc)
$__internal_1_$__cuda_sm10x_tcgen05_guardrail_trap_phase_invalid_during_alloc:
[----:B------:R-:W-:Y:S05]  /*28a50*/  BPT.TRAP 0x1 ;  /* 0x000000040000795c */ /* 0x000fea0000300000 */
[----:B------:R-:W-:-:S04]  /*28a60*/  IMAD.MOV.U32 R3, RZ, RZ, 0x0 ;  /* 0x00000000ff037424 */ /* 0x000fc800078e00ff */
[----:B------:R-:W-:Y:S05]  /*28a70*/  RET.REL.NODEC R2 `(matmul_kernel) ;  /* 0xfffffd7402607950 */ /* 0x000fea0003c3ffff */
        .weak           $__internal_2_$__cuda_sm10x_tcgen05_guardrail_trap_unallocated_columns_being_dealloced
        .type           $__internal_2_$__cuda_sm10x_tcgen05_guardrail_trap_unallocated_columns_being_dealloced,@function
        .size           $__internal_2_$__cuda_sm10x_tcgen05_guardrail_trap_unallocated_columns_being_dealloced,(.L_x_20 - $__internal_2_$__cuda_sm10x_tcgen05_guardrail_trap_unallocated_columns_being_dealloced)
$__internal_2_$__cuda_sm10x_tcgen05_guardrail_trap_unallocated_columns_being_dealloced:
[----:B------:R-:W-:Y:S05]  /*28a80*/  BPT.TRAP 0x1 ;  /* 0x000000040000795c */ /* 0x000fea0000300000 */
[----:B------:R-:W-:-:S04]  /*28a90*/  IMAD.MOV.U32 R3, RZ, RZ, 0x0 ;  /* 0x00000000ff037424 */ /* 0x000fc800078e00ff */
[----:B------:R-:W-:Y:S05]  /*28aa0*/  RET.REL.NODEC R2 `(matmul_kernel) ;  /* 0xfffffd7402547950 */ /* 0x000fea0003c3ffff */
.L_x_17:
[----:B------:R-:W-:-:S00]  /*28ab0*/  BRA `(.L_x_17) ;  /* 0xfffffffc00fc7947 */ /* 0x000fc0000383ffff */
[----:B------:R-:W-:-:S00]  /*28ac0*/  NOP ;  /* 0x0000000000007918 */ /* 0x000fc00000000000 */
        /* <DEDUP_REMOVED lines=11> */
.L_x_20:


//--------------------- .nv.shared.matmul_kernel  --------------------------
	.section	.nv.shared.matmul_kernel,"aw",@nobits
	.sectionflags	@""
	.align	16
	.zero		1024


//--------------------- .nv.shared.reserved.0     --------------------------
	.section	.nv.shared.reserved.0,"aw",@nobits
	.align	8
	.weak		__nv_reservedSMEM_offset_0_alias
	.size		__nv_reservedSMEM_offset_0_alias, 0, 64
	.other		__nv_reservedSMEM_offset_0_alias,@"STO_CUDA_RESERVED_SHARED STV_DEFAULT"
__nv_reservedSMEM_offset_0_alias:
	.zero		0
.nv.shared.reserved.0:
	.zero		64
	.weak		__nv_reservedSMEM_allocation_phase
	.type		__nv_reservedSMEM_allocation_phase,@object
	.size		__nv_reservedSMEM_allocation_phase,(.L_0 - __nv_reservedSMEM_allocation_phase)
__nv_reservedSMEM_allocation_phase:
	.zero		1
.L_0:
	.zero		7
	.weak		__nv_reservedSMEM_devtool_atexit_pc
	.type		__nv_reservedSMEM_devtool_atexit_pc,@object
	.size		__nv_reservedSMEM_devtool_atexit_pc,(__nv_reservedSMEM_allocation_mask - __nv_reservedSMEM_devtool_atexit_pc)
__nv_reservedSMEM_devtool_atexit_pc:
	.zero		8
	.weak		__nv_reservedSMEM_allocation_mask
	.type		__nv_reservedSMEM_allocation_mask,@object
	.size		__nv_reservedSMEM_allocation_mask,(.L_2 - __nv_reservedSMEM_allocation_mask)
__nv_reservedSMEM_allocation_mask:
	.zero		4
.L_2:


//--------------------- .nv.constant0.matmul_kernel --------------------------
	.section	.nv.constant0.matmul_kernel,"a",@progbits
	.sectionflags	@""
	.align	4
.nv.constant0.matmul_kernel:
	.zero		976


//--------------------- SYMBOLS --------------------------

	.type		.nv.reservedSmem.offset0,@object
	.size		.nv.reservedSmem.offset0,0x4
	.type		.nv.reservedSmem.cap,@object
	.size		.nv.reservedSmem.cap,0x4
